// auto-generated by cutlass_sweep.gemm — config: {"arch": "sm_90", "cluster_m": 2, "cluster_n": 1, "dtype": "int8", "dtype_b": "int8", "layout": "nt", "stages": 0, "tile_k": 32, "tile_m": 512, "tile_n": 176}
#include "cutlass/cutlass.h"
#include "cutlass/gemm/collective/collective_builder.hpp"
#include "cutlass/gemm/device/gemm_universal_adapter.h"
#include "cutlass/gemm/kernel/gemm_universal.hpp"
#include "cutlass/epilogue/collective/collective_builder.hpp"

using ElemA = int8_t;
using ElemB = int8_t;
using ElemCD = int8_t;
using Acc  = int32_t;
using TileShape    = cute::Shape<cute::_512, cute::_176, cute::_32>;
using ClusterShape = cute::Shape<cute::_2, cute::_1, cute::_1>;

using CollectiveEpilogue = typename cutlass::epilogue::collective::CollectiveBuilder<
    cutlass::arch::Sm90, cutlass::arch::OpClassTensorOp,
    TileShape, ClusterShape,
    cutlass::epilogue::collective::EpilogueTileAuto,
    Acc, Acc,
    ElemCD, cutlass::layout::RowMajor, 128 / cutlass::sizeof_bits<ElemCD>::value,
    ElemCD, cutlass::layout::RowMajor, 128 / cutlass::sizeof_bits<ElemCD>::value,
    cutlass::epilogue::collective::EpilogueScheduleAuto
  >::CollectiveOp;

using CollectiveMainloop = typename cutlass::gemm::collective::CollectiveBuilder<
    cutlass::arch::Sm90, cutlass::arch::OpClassTensorOp,
    ElemA, cutlass::layout::RowMajor, 128 / cutlass::sizeof_bits<ElemA>::value,
    ElemB, cutlass::layout::ColumnMajor, 128 / cutlass::sizeof_bits<ElemB>::value,
    Acc,
    TileShape, ClusterShape,
    cutlass::gemm::collective::StageCountAutoCarveout<static_cast<int>(sizeof(typename CollectiveEpilogue::SharedStorage))>,
    cutlass::gemm::collective::KernelScheduleAuto
  >::CollectiveOp;

using GemmKernel = cutlass::gemm::kernel::GemmUniversal<
    cute::Shape<int,int,int,int>,
    CollectiveMainloop,
    CollectiveEpilogue
>;
using Gemm = cutlass::gemm::device::GemmUniversalAdapter<GemmKernel>;

// Force the device kernel symbol into the cubin without needing a host main.
auto* _anchor = &cutlass::device_kernel<GemmKernel>;


// ===== COMPILED SASS (sm_90a) =====

	.target	sm_90a

	.elftype	@"ET_EXEC"


//--------------------- .note.nv.tkinfo           --------------------------
	.section	.note.nv.tkinfo,"",@"SHT_NOTE"
	.sectionflags	@"SHF_NOTE_NV_TKINFO"
	.tkinfo
        /*0018*/ 	.word	0x00000002
        /*0030*/ 	.string	""
        /*0030*/ 	.string	"ptxas"
        /*0030*/ 	.string	"Cuda compilation tools, release 13.0, V13.0.88"
        /*0030*/ 	.string	"Build cuda_13.0.r13.0/compiler.36424714_0"
        /*0030*/ 	.string	"-arch sm_90a -m 64 "



//--------------------- .note.nv.cuinfo           --------------------------
	.section	.note.nv.cuinfo,"",@"SHT_NOTE"
	.sectionflags	@"SHF_NOTE_NV_CUINFO"
        /*0018*/ 	.short	0x0002
        /*001a*/ 	.short	0x005a
        /*001c*/ 	.short	0x0082
	.zero		2


//--------------------- .nv.info                  --------------------------
	.section	.nv.info,"",@"SHT_CUDA_INFO"
	.align	4


	//----- nvinfo : EIATTR_REGCOUNT
	.align		4
        /*0000*/ 	.byte	0x04, 0x2f
        /*0002*/ 	.short	(.L_15 - .L_14)
	.align		4
.L_14:
        /*0004*/ 	.word	index@(_ZN7cutlass13device_kernelINS_4gemm6kernel13GemmUniversalIN4cute5tupleIJiiiiEEENS1_10collective13CollectiveMmaINS1_34MainloopSm90TmaGmmaWarpSpecializedILi10ENS5_IJNS4_1CILi2EEENSA_ILi1EEESC_EEENS1_35KernelTmaWarpSpecializedCooperativeEEENS5_IJNSA_ILi512EEENSA_ILi176EEENSA_ILi32EEEEEEaNS5_IJlSC_lEEEaSK_NS4_8TiledMMAINS4_8MMA_AtomIJNS4_4SM904GMMA26MMA_64x16x32_S32S8S8_SS_TNEEEENS4_6LayoutISD_NS5_IJSC_NSA_ILi0EEESS_EEEEENS5_IJNS4_10UnderscoreESV_SV_EEEEENS4_13SM90_TMA_LOADENS4_14ComposedLayoutINS4_7SwizzleILi1ELi4ELi3EEENS4_18smem_ptr_flag_bitsILi8EEENSR_INS5_IJNSA_ILi8EEESI_EEENS5_IJSI_SC_EEEEEEEvNS4_8identityENS4_23SM90_TMA_LOAD_MULTICASTES18_vS19_EENS_8epilogue10collective6detail29Sm90TmaWarpSpecializedAdapterINS1D_15DefaultEpilogueIaSK_SK_NS1C_6thread17LinearCombinationIaLi1EiiLNS1H_9ScaleType4KindE0ELNS_15FloatRoundStyleE2EaEENS1_15EpilogueDefaultEEEEEvvEEEEvNT_6ParamsE)
        /*0008*/ 	.word	0x000000a8


	//----- nvinfo : EIATTR_FRAME_SIZE
	.align		4
.L_15:
        /*000c*/ 	.byte	0x04, 0x11
        /*000e*/ 	.short	(.L_17 - .L_16)
	.align		4
.L_16:
        /*0010*/ 	.word	index@(_ZN7cutlass13device_kernelINS_4gemm6kernel13GemmUniversalIN4cute5tupleIJiiiiEEENS1_10collective13CollectiveMmaINS1_34MainloopSm90TmaGmmaWarpSpecializedILi10ENS5_IJNS4_1CILi2EEENSA_ILi1EEESC_EEENS1_35KernelTmaWarpSpecializedCooperativeEEENS5_IJNSA_ILi512EEENSA_ILi176EEENSA_ILi32EEEEEEaNS5_IJlSC_lEEEaSK_NS4_8TiledMMAINS4_8MMA_AtomIJNS4_4SM904GMMA26MMA_64x16x32_S32S8S8_SS_TNEEEENS4_6LayoutISD_NS5_IJSC_NSA_ILi0EEESS_EEEEENS5_IJNS4_10UnderscoreESV_SV_EEEEENS4_13SM90_TMA_LOADENS4_14ComposedLayoutINS4_7SwizzleILi1ELi4ELi3EEENS4_18smem_ptr_flag_bitsILi8EEENSR_INS5_IJNSA_ILi8EEESI_EEENS5_IJSI_SC_EEEEEEEvNS4_8identityENS4_23SM90_TMA_LOAD_MULTICASTES18_vS19_EENS_8epilogue10collective6detail29Sm90TmaWarpSpecializedAdapterINS1D_15DefaultEpilogueIaSK_SK_NS1C_6thread17LinearCombinationIaLi1EiiLNS1H_9ScaleType4KindE0ELNS_15FloatRoundStyleE2EaEENS1_15EpilogueDefaultEEEEEvvEEEEvNT_6ParamsE)
        /*0014*/ 	.word	0x00000398


	//----- nvinfo : EIATTR_MIN_STACK_SIZE
	.align		4
.L_17:
        /*0018*/ 	.byte	0x04, 0x12
        /*001a*/ 	.short	(.L_19 - .L_18)
	.align		4
.L_18:
        /*001c*/ 	.word	index@(_ZN7cutlass13device_kernelINS_4gemm6kernel13GemmUniversalIN4cute5tupleIJiiiiEEENS1_10collective13CollectiveMmaINS1_34MainloopSm90TmaGmmaWarpSpecializedILi10ENS5_IJNS4_1CILi2EEENSA_ILi1EEESC_EEENS1_35KernelTmaWarpSpecializedCooperativeEEENS5_IJNSA_ILi512EEENSA_ILi176EEENSA_ILi32EEEEEEaNS5_IJlSC_lEEEaSK_NS4_8TiledMMAINS4_8MMA_AtomIJNS4_4SM904GMMA26MMA_64x16x32_S32S8S8_SS_TNEEEENS4_6LayoutISD_NS5_IJSC_NSA_ILi0EEESS_EEEEENS5_IJNS4_10UnderscoreESV_SV_EEEEENS4_13SM90_TMA_LOADENS4_14ComposedLayoutINS4_7SwizzleILi1ELi4ELi3EEENS4_18smem_ptr_flag_bitsILi8EEENSR_INS5_IJNSA_ILi8EEESI_EEENS5_IJSI_SC_EEEEEEEvNS4_8identityENS4_23SM90_TMA_LOAD_MULTICASTES18_vS19_EENS_8epilogue10collective6detail29Sm90TmaWarpSpecializedAdapterINS1D_15DefaultEpilogueIaSK_SK_NS1C_6thread17LinearCombinationIaLi1EiiLNS1H_9ScaleType4KindE0ELNS_15FloatRoundStyleE2EaEENS1_15EpilogueDefaultEEEEEvvEEEEvNT_6ParamsE)
        /*0020*/ 	.word	0x00000398
.L_19:


//--------------------- .nv.compat                --------------------------
	.section	.nv.compat,"",@"SHT_CUDA_COMPAT_INFO"
	.align	4
        /*0000*/ 	.byte	0x02, 0x09, 0x01, 0x00, 0x02, 0x02, 0x04, 0x00, 0x02, 0x05, 0x05, 0x00, 0x03, 0x07, 0x01, 0x01
        /*0010*/ 	.byte	0x02, 0x03, 0x01, 0x00, 0x02, 0x06, 0x01, 0x00, 0x04, 0x0b, 0x08, 0x00, 0x00, 0x00, 0x00, 0x00
        /*0020*/ 	.byte	0x00, 0x00, 0x00, 0x00


//--------------------- .nv.info._ZN7cutlass13device_kernelINS_4gemm6kernel13GemmUniversalIN4cute5tupleIJiiiiEEENS1_10collective13CollectiveMmaINS1_34MainloopSm90TmaGmmaWarpSpecializedILi10ENS5_IJNS4_1CILi2EEENSA_ILi1EEESC_EEENS1_35KernelTmaWarpSpecializedCooperativeEEENS5_IJNSA_ILi512EEENSA_ILi176EEENSA_ILi32EEEEEEaNS5_IJlSC_lEEEaSK_NS4_8TiledMMAINS4_8MMA_AtomIJNS4_4SM904GMMA26MMA_64x16x32_S32S8S8_SS_TNEEEENS4_6LayoutISD_NS5_IJSC_NSA_ILi0EEESS_EEEEENS5_IJNS4_10UnderscoreESV_SV_EEEEENS4_13SM90_TMA_LOADENS4_14ComposedLayoutINS4_7SwizzleILi1ELi4ELi3EEENS4_18smem_ptr_flag_bitsILi8EEENSR_INS5_IJNSA_ILi8EEESI_EEENS5_IJSI_SC_EEEEEEEvNS4_8identityENS4_23SM90_TMA_LOAD_MULTICASTES18_vS19_EENS_8epilogue10collective6detail29Sm90TmaWarpSpecializedAdapterINS1D_15DefaultEpilogueIaSK_SK_NS1C_6thread17LinearCombinationIaLi1EiiLNS1H_9ScaleType4KindE0ELNS_15FloatRoundStyleE2EaEENS1_15EpilogueDefaultEEEEEvvEEEEvNT_6ParamsE --------------------------
	.section	.nv.info._ZN7cutlass13device_kernelINS_4gemm6kernel13GemmUniversalIN4cute5tupleIJiiiiEEENS1_10collective13CollectiveMmaINS1_34MainloopSm90TmaGmmaWarpSpecializedILi10ENS5_IJNS4_1CILi2EEENSA_ILi1EEESC_EEENS1_35KernelTmaWarpSpecializedCooperativeEEENS5_IJNSA_ILi512EEENSA_ILi176EEENSA_ILi32EEEEEEaNS5_IJlSC_lEEEaSK_NS4_8TiledMMAINS4_8MMA_AtomIJNS4_4SM904GMMA26MMA_64x16x32_S32S8S8_SS_TNEEEENS4_6LayoutISD_NS5_IJSC_NSA_ILi0EEESS_EEEEENS5_IJNS4_10UnderscoreESV_SV_EEEEENS4_13SM90_TMA_LOADENS4_14ComposedLayoutINS4_7SwizzleILi1ELi4ELi3EEENS4_18smem_ptr_flag_bitsILi8EEENSR_INS5_IJNSA_ILi8EEESI_EEENS5_IJSI_SC_EEEEEEEvNS4_8identityENS4_23SM90_TMA_LOAD_MULTICASTES18_vS19_EENS_8epilogue10collective6detail29Sm90TmaWarpSpecializedAdapterINS1D_15DefaultEpilogueIaSK_SK_NS1C_6thread17LinearCombinationIaLi1EiiLNS1H_9ScaleType4KindE0ELNS_15FloatRoundStyleE2EaEENS1_15EpilogueDefaultEEEEEvvEEEEvNT_6ParamsE,"",@"SHT_CUDA_INFO"
	.sectionflags	@""
	.align	4


	//----- nvinfo : EIATTR_CUDA_API_VERSION
	.align		4
        /*0000*/ 	.byte	0x04, 0x37
        /*0002*/ 	.short	(.L_21 - .L_20)
.L_20:
        /*0004*/ 	.word	0x00000082


	//----- nvinfo : EIATTR_KPARAM_INFO
	.align		4
.L_21:
        /*0008*/ 	.byte	0x04, 0x17
        /*000a*/ 	.short	(.L_23 - .L_22)
.L_22:
        /*000c*/ 	.word	0x00000000
        /*0010*/ 	.short	0x0000
        /*0012*/ 	.short	0x0070
        /*0014*/ 	.byte	0x00, 0xf0, 0x01, 0x10


	//----- nvinfo : EIATTR_SPARSE_MMA_MASK
	.align		4
.L_23:
        /*0018*/ 	.byte	0x03, 0x50
        /*001a*/ 	.short	0x0000


	//----- nvinfo : EIATTR_MAXREG_COUNT
	.align		4
        /*001c*/ 	.byte	0x03, 0x1b
        /*001e*/ 	.short	0x00a8


	//----- nvinfo : EIATTR_NUM_BARRIERS
	.align		4
        /*0020*/ 	.byte	0x02, 0x4c
        /*0022*/ 	.byte	0x01
	.zero		1


	//----- nvinfo : EIATTR_EXTERNS
	.align		4
        /*0024*/ 	.byte	0x04, 0x0f
        /*0026*/ 	.short	(.L_25 - .L_24)


	//   ....[0]....
	.align		4
.L_24:
        /*0028*/ 	.word	index@(__assertfail)


	//----- nvinfo : EIATTR_ANNOTATIONS
	.align		4
.L_25:
        /*002c*/ 	.byte	0x04, 0x55
        /*002e*/ 	.short	(.L_27 - .L_26)


	//   ....[0]....
.L_26:
        /*0030*/ 	.word	0x00000001
        /*0034*/ 	.byte	0x30, 0x08, 0x00, 0x00, 0x01, 0x00, 0x00, 0x00, 0x10, 0x09, 0x00, 0x00, 0x01, 0x00, 0x00, 0x00
        /* <DEDUP_REMOVED lines=345> */
        /*15d4*/ 	.byte	0xc0, 0x9d, 0x01, 0x00


	//----- nvinfo : EIATTR_MERCURY_ISA_VERSION
	.align		4
.L_27:
        /*15d8*/ 	.byte	0x03, 0x5f
        /*15da*/ 	.short	0x0101


	//----- nvinfo : EIATTR_INT_WARP_WIDE_INSTR_OFFSETS
	.align		4
        /*15dc*/ 	.byte	0x04, 0x31
        /*15de*/ 	.short	(.L_29 - .L_28)


	//   ....[0]....
.L_28:
        /*15e0*/ 	.word	0x00000660


	//   ....[1]....
        /*15e4*/ 	.word	0x00000670


	//   ....[2]....
        /*15e8*/ 	.word	0x000007d0


	//   ....[3]....
        /*15ec*/ 	.word	0x00004d60


	//----- nvinfo : EIATTR_COOP_GROUP_MASK_REGIDS
	.align		4
.L_29:
        /*15f0*/ 	.byte	0x04, 0x29
        /*15f2*/ 	.short	(.L_31 - .L_30)


	//   ....[0]....
.L_30:
        /*15f4*/ 	.word	0xffffffff


	//   ....[1]....
        /*15f8*/ 	.word	0xffffffff


	//   ....[2]....
        /*15fc*/ 	.word	0xffffffff


	//   ....[3]....
        /*1600*/ 	.word	0xffffffff


	//   ....[4]....
        /*1604*/ 	.word	0xffffffff


	//   ....[5]....
        /*1608*/ 	.word	0xffffffff


	//----- nvinfo : EIATTR_COOP_GROUP_INSTR_OFFSETS
	.align		4
.L_31:
        /*160c*/ 	.byte	0x04, 0x28
        /*160e*/ 	.short	(.L_33 - .L_32)


	//   ....[0]....
.L_32:
        /*1610*/ 	.word	0x00000070


	//   ....[1]....
        /*1614*/ 	.word	0x00000080


	//   ....[2]....
        /*1618*/ 	.word	0x000001a0


	//   ....[3]....
        /*161c*/ 	.word	0x000004c0


	//   ....[4]....
        /*1620*/ 	.word	0x00000950


	//   ....[5]....
        /*1624*/ 	.word	0x000016c0


	//----- nvinfo : EIATTR_REG_RECONFIG
	.align		4
.L_33:
        /*1628*/ 	.byte	0x01, 0x54
	.zero		2


	//----- nvinfo : EIATTR_SYSCALL_OFFSETS
	.align		4
        /*162c*/ 	.byte	0x04, 0x46
        /*162e*/ 	.short	(.L_35 - .L_34)


	//   ....[0]....
.L_34:
        /*1630*/ 	.word	0x00001870


	//----- nvinfo : EIATTR_MBARRIER_INSTR_OFFSETS
	.align		4
.L_35:
        /*1634*/ 	.byte	0x04, 0x39
        /*1636*/ 	.short	(.L_37 - .L_36)


	//   ....[0]....
.L_36:
        /*1638*/ 	.word	0x00000340
        /*163c*/ 	.word	0x000000ff
        /*1640*/ 	.word	0x00000000
        /*1644*/ 	.short	0x0100
        /*1646*/ 	.byte	0x08
	.zero		1


	//   ....[1]....
        /*1648*/ 	.word	0x00000350
        /*164c*/ 	.word	0x000000ff
        /*1650*/ 	.word	0x00000050
        /*1654*/ 	.short	0x0100
        /*1656*/ 	.byte	0x08
	.zero		1


	//   ....[2]....
        /*1658*/ 	.word	0x00000360
        /*165c*/ 	.word	0x000000ff
        /*1660*/ 	.word	0x00000008
        /*1664*/ 	.short	0x0100
        /*1666*/ 	.byte	0x08
	.zero		1


	//   ....[3]....
        /*1668*/ 	.word	0x00000370
        /*166c*/ 	.word	0x000000ff
        /*1670*/ 	.word	0x00000058
        /*1674*/ 	.short	0x0100
        /*1676*/ 	.byte	0x08
	.zero		1


	//   ....[4]....
        /*1678*/ 	.word	0x00000380
        /*167c*/ 	.word	0x000000ff
        /*1680*/ 	.word	0x00000010
        /*1684*/ 	.short	0x0100
        /*1686*/ 	.byte	0x08
	.zero		1


	//   ....[5]....
        /*1688*/ 	.word	0x00000390
        /*168c*/ 	.word	0x000000ff
        /*1690*/ 	.word	0x00000060
        /*1694*/ 	.short	0x0100
        /*1696*/ 	.byte	0x08
	.zero		1


	//   ....[6]....
        /*1698*/ 	.word	0x000003a0
        /*169c*/ 	.word	0x000000ff
        /*16a0*/ 	.word	0x00000018
        /*16a4*/ 	.short	0x0100
        /*16a6*/ 	.byte	0x08
	.zero		1


	//   ....[7]....
        /*16a8*/ 	.word	0x000003b0
        /*16ac*/ 	.word	0x000000ff
        /*16b0*/ 	.word	0x00000068
        /*16b4*/ 	.short	0x0100
        /*16b6*/ 	.byte	0x08
	.zero		1


	//   ....[8]....
        /*16b8*/ 	.word	0x000003c0
        /*16bc*/ 	.word	0x000000ff
        /*16c0*/ 	.word	0x00000020
        /*16c4*/ 	.short	0x0100
        /*16c6*/ 	.byte	0x08
	.zero		1


	//   ....[9]....
        /*16c8*/ 	.word	0x000003d0
        /*16cc*/ 	.word	0x000000ff
        /*16d0*/ 	.word	0x00000070
        /*16d4*/ 	.short	0x0100
        /*16d6*/ 	.byte	0x08
	.zero		1


	//   ....[10]....
        /*16d8*/ 	.word	0x000003e0
        /*16dc*/ 	.word	0x000000ff
        /*16e0*/ 	.word	0x00000028
        /*16e4*/ 	.short	0x0100
        /*16e6*/ 	.byte	0x08
	.zero		1


	//   ....[11]....
        /*16e8*/ 	.word	0x000003f0
        /*16ec*/ 	.word	0x000000ff
        /*16f0*/ 	.word	0x00000078
        /*16f4*/ 	.short	0x0100
        /*16f6*/ 	.byte	0x08
	.zero		1


	//   ....[12]....
        /*16f8*/ 	.word	0x00000400
        /*16fc*/ 	.word	0x000000ff
        /*1700*/ 	.word	0x00000030
        /*1704*/ 	.short	0x0100
        /*1706*/ 	.byte	0x08
	.zero		1


	//   ....[13]....
        /*1708*/ 	.word	0x00000410
        /*170c*/ 	.word	0x000000ff
        /*1710*/ 	.word	0x00000080
        /*1714*/ 	.short	0x0100
        /*1716*/ 	.byte	0x08
	.zero		1


	//   ....[14]....
        /*1718*/ 	.word	0x00000420
        /*171c*/ 	.word	0x000000ff
        /*1720*/ 	.word	0x00000038
        /*1724*/ 	.short	0x0100
        /*1726*/ 	.byte	0x08
	.zero		1


	//   ....[15]....
        /*1728*/ 	.word	0x00000430
        /*172c*/ 	.word	0x000000ff
        /*1730*/ 	.word	0x00000088
        /*1734*/ 	.short	0x0100
        /*1736*/ 	.byte	0x08
	.zero		1


	//   ....[16]....
        /*1738*/ 	.word	0x00000440
        /*173c*/ 	.word	0x000000ff
        /*1740*/ 	.word	0x00000040
        /*1744*/ 	.short	0x0100
        /*1746*/ 	.byte	0x08
	.zero		1


	//   ....[17]....
        /*1748*/ 	.word	0x00000450
        /*174c*/ 	.word	0x000000ff
        /*1750*/ 	.word	0x00000090
        /*1754*/ 	.short	0x0100
        /*1756*/ 	.byte	0x08
	.zero		1


	//   ....[18]....
        /*1758*/ 	.word	0x00000460
        /*175c*/ 	.word	0x000000ff
        /*1760*/ 	.word	0x00000048
        /*1764*/ 	.short	0x0100
        /*1766*/ 	.byte	0x08
	.zero		1


	//   ....[19]....
        /*1768*/ 	.word	0x00000470
        /*176c*/ 	.word	0x000000ff
        /*1770*/ 	.word	0x00000098
        /*1774*/ 	.short	0x0100
        /*1776*/ 	.byte	0x08
	.zero		1


	//   ....[20]....
        /*1778*/ 	.word	0x00000850
        /*177c*/ 	.word	0x000000ff
        /*1780*/ 	.word	0x000000b0
        /*1784*/ 	.short	0x0100
        /*1786*/ 	.byte	0x06
	.zero		1


	//   ....[21]....
        /*1788*/ 	.word	0x000008a0
        /*178c*/ 	.word	0x000000ff
        /*1790*/ 	.word	0x000000b8
        /*1794*/ 	.short	0x0100
        /*1796*/ 	.byte	0x06
	.zero		1


	//   ....[22]....
        /*1798*/ 	.word	0x00001930
        /*179c*/ 	.word	0x00000003
        /*17a0*/ 	.word	0x00000000
        /*17a4*/ 	.short	0x010a
        /*17a6*/ 	.byte	0x3f
	.zero		1


	//   ....[23]....
        /*17a8*/ 	.word	0x00001970
        /*17ac*/ 	.word	0x00000003
        /*17b0*/ 	.word	0x00000000
        /*17b4*/ 	.short	0x010a
        /*17b6*/ 	.byte	0x3f
	.zero		1


	//   ....[24]....
        /*17b8*/ 	.word	0x00002fd0
        /*17bc*/ 	.word	0x000000ff
        /*17c0*/ 	.word	0x00000000
        /*17c4*/ 	.short	0x010a
        /*17c6*/ 	.byte	0x04
	.zero		1


	//   ....[25]....
        /*17c8*/ 	.word	0x00003010
        /*17cc*/ 	.word	0x000000ff
        /*17d0*/ 	.word	0x00000000
        /*17d4*/ 	.short	0x010a
        /*17d6*/ 	.byte	0x04
	.zero		1


	//   ....[26]....
        /*17d8*/ 	.word	0x00004dc0
        /*17dc*/ 	.word	0x00000003
        /*17e0*/ 	.word	0x00000000
        /*17e4*/ 	.short	0x0101
        /*17e6*/ 	.byte	0x3f
	.zero		1


	//   ....[27]....
        /*17e8*/ 	.word	0x00005040
        /*17ec*/ 	.word	0x00000000
        /*17f0*/ 	.word	0x00000000
        /*17f4*/ 	.short	0x0101
        /*17f6*/ 	.byte	0x3f
	.zero		1


	//   ....[28]....
        /*17f8*/ 	.word	0x000194f0
        /*17fc*/ 	.word	0x0000000c
        /*1800*/ 	.word	0x00000050
        /*1804*/ 	.short	0x010a
        /*1806*/ 	.byte	0x3f
	.zero		1


	//   ....[29]....
        /*1808*/ 	.word	0x00019880
        /*180c*/ 	.word	0x00000002
        /*1810*/ 	.word	0x000000b8
        /*1814*/ 	.short	0x0101
        /*1816*/ 	.byte	0x3f
	.zero		1


	//   ....[30]....
        /*1818*/ 	.word	0x0001a0b0
        /*181c*/ 	.word	0x00000003
        /*1820*/ 	.word	0x00000000
        /*1824*/ 	.short	0x010a
        /*1826*/ 	.byte	0x3f
	.zero		1


	//   ....[31]....
        /*1828*/ 	.word	0x0001a140
        /*182c*/ 	.word	0x00000003
        /*1830*/ 	.word	0x00000000
        /*1834*/ 	.short	0x010a
        /*1836*/ 	.byte	0x3f
	.zero		1


	//   ....[32]....
        /*1838*/ 	.word	0x0001a1d0
        /*183c*/ 	.word	0x00000003
        /*1840*/ 	.word	0x00000000
        /*1844*/ 	.short	0x010a
        /*1846*/ 	.byte	0x3f
	.zero		1


	//   ....[33]....
        /*1848*/ 	.word	0x0001a260
        /*184c*/ 	.word	0x00000003
        /*1850*/ 	.word	0x00000000
        /*1854*/ 	.short	0x010a
        /*1856*/ 	.byte	0x3f
	.zero		1


	//   ....[34]....
        /*1858*/ 	.word	0x0001a2f0
        /*185c*/ 	.word	0x00000003
        /*1860*/ 	.word	0x00000000
        /*1864*/ 	.short	0x010a
        /*1866*/ 	.byte	0x3f
	.zero		1


	//   ....[35]....
        /*1868*/ 	.word	0x0001a380
        /*186c*/ 	.word	0x00000003
        /*1870*/ 	.word	0x00000000
        /*1874*/ 	.short	0x010a
        /*1876*/ 	.byte	0x3f
	.zero		1


	//   ....[36]....
        /*1878*/ 	.word	0x0001a410
        /*187c*/ 	.word	0x00000003
        /*1880*/ 	.word	0x00000000
        /*1884*/ 	.short	0x010a
        /*1886*/ 	.byte	0x3f
	.zero		1


	//   ....[37]....
        /*1888*/ 	.word	0x0001a4a0
        /*188c*/ 	.word	0x00000003
        /*1890*/ 	.word	0x00000000
        /*1894*/ 	.short	0x010a
        /*1896*/ 	.byte	0x3f
	.zero		1


	//   ....[38]....
        /*1898*/ 	.word	0x0001a530
        /*189c*/ 	.word	0x00000003
        /*18a0*/ 	.word	0x00000000
        /*18a4*/ 	.short	0x010a
        /*18a6*/ 	.byte	0x3f
	.zero		1


	//   ....[39]....
        /*18a8*/ 	.word	0x0001a5c0
        /*18ac*/ 	.word	0x00000003
        /*18b0*/ 	.word	0x00000000
        /*18b4*/ 	.short	0x010a
        /*18b6*/ 	.byte	0x3f
	.zero		1


	//   ....[40]....
        /*18b8*/ 	.word	0x0001a620
        /*18bc*/ 	.word	0x00000003
        /*18c0*/ 	.word	0x00000000
        /*18c4*/ 	.short	0x010a
        /*18c6*/ 	.byte	0x3f
	.zero		1


	//   ....[41]....
        /*18c8*/ 	.word	0x0001a680
        /*18cc*/ 	.word	0x00000004
        /*18d0*/ 	.word	0x00000000
        /*18d4*/ 	.short	0x010a
        /*18d6*/ 	.byte	0x3f
	.zero		1


	//   ....[42]....
        /*18d8*/ 	.word	0x0001a750
        /*18dc*/ 	.word	0x0000000c
        /*18e0*/ 	.word	0x00000050
        /*18e4*/ 	.short	0x010a
        /*18e6*/ 	.byte	0x3f
	.zero		1


	//   ....[43]....
        /*18e8*/ 	.word	0x0001a820
        /*18ec*/ 	.word	0x00000003
        /*18f0*/ 	.word	0x00000000
        /*18f4*/ 	.short	0x010a
        /*18f6*/ 	.byte	0x3f
	.zero		1


	//   ....[44]....
        /*18f8*/ 	.word	0x0001a870
        /*18fc*/ 	.word	0x00000003
        /*1900*/ 	.word	0x00000000
        /*1904*/ 	.short	0x010a
        /*1906*/ 	.byte	0x3f
	.zero		1


	//   ....[45]....
        /*1908*/ 	.word	0x0001a8c0
        /*190c*/ 	.word	0x00000003
        /*1910*/ 	.word	0x00000000
        /*1914*/ 	.short	0x010a
        /*1916*/ 	.byte	0x3f
	.zero		1


	//   ....[46]....
        /*1918*/ 	.word	0x0001a910
        /*191c*/ 	.word	0x00000003
        /*1920*/ 	.word	0x00000000
        /*1924*/ 	.short	0x010a
        /*1926*/ 	.byte	0x3f
	.zero		1


	//   ....[47]....
        /*1928*/ 	.word	0x0001a960
        /*192c*/ 	.word	0x00000003
        /*1930*/ 	.word	0x00000000
        /*1934*/ 	.short	0x010a
        /*1936*/ 	.byte	0x3f
	.zero		1


	//   ....[48]....
        /*1938*/ 	.word	0x0001a9b0
        /*193c*/ 	.word	0x00000003
        /*1940*/ 	.word	0x00000000
        /*1944*/ 	.short	0x010a
        /*1946*/ 	.byte	0x3f
	.zero		1


	//   ....[49]....
        /*1948*/ 	.word	0x0001aa00
        /*194c*/ 	.word	0x00000003
        /*1950*/ 	.word	0x00000000
        /*1954*/ 	.short	0x010a
        /*1956*/ 	.byte	0x3f
	.zero		1


	//   ....[50]....
        /*1958*/ 	.word	0x0001aa50
        /*195c*/ 	.word	0x00000003
        /*1960*/ 	.word	0x00000000
        /*1964*/ 	.short	0x010a
        /*1966*/ 	.byte	0x3f
	.zero		1


	//   ....[51]....
        /*1968*/ 	.word	0x0001aaa0
        /*196c*/ 	.word	0x00000003
        /*1970*/ 	.word	0x00000000
        /*1974*/ 	.short	0x010a
        /*1976*/ 	.byte	0x3f
	.zero		1


	//----- nvinfo : EIATTR_NUM_MBARRIERS
	.align		4
.L_37:
        /*1978*/ 	.byte	0x03, 0x38
        /*197a*/ 	.short	0x0016


	//----- nvinfo : EIATTR_EXIT_INSTR_OFFSETS
	.align		4
        /*197c*/ 	.byte	0x04, 0x1c
        /*197e*/ 	.short	(.L_39 - .L_38)


	//   ....[0]....
.L_38:
        /*1980*/ 	.word	0x00000bd0


	//   ....[1]....
        /*1984*/ 	.word	0x000014f0


	//   ....[2]....
        /*1988*/ 	.word	0x00018b30


	//   ....[3]....
        /*198c*/ 	.word	0x00019180


	//   ....[4]....
        /*1990*/ 	.word	0x0001a610


	//----- nvinfo : EIATTR_MAX_THREADS
	.align		4
.L_39:
        /*1994*/ 	.byte	0x04, 0x05
        /*1996*/ 	.short	(.L_41 - .L_40)
.L_40:
        /*1998*/ 	.word	0x00000180
        /*199c*/ 	.word	0x00000001
        /*19a0*/ 	.word	0x00000001


	//----- nvinfo : EIATTR_CRS_STACK_SIZE
	.align		4
.L_41:
        /*19a4*/ 	.byte	0x04, 0x1e
        /*19a6*/ 	.short	(.L_43 - .L_42)
.L_42:
        /*19a8*/ 	.word	0x00000000


	//----- nvinfo : EIATTR_CBANK_PARAM_SIZE
	.align		4
.L_43:
        /*19ac*/ 	.byte	0x03, 0x19
        /*19ae*/ 	.short	0x0470


	//----- nvinfo : EIATTR_PARAM_CBANK
	.align		4
        /*19b0*/ 	.byte	0x04, 0x0a
        /*19b2*/ 	.short	(.L_45 - .L_44)
	.align		4
.L_44:
        /*19b4*/ 	.word	index@(.nv.constant0._ZN7cutlass13device_kernelINS_4gemm6kernel13GemmUniversalIN4cute5tupleIJiiiiEEENS1_10collective13CollectiveMmaINS1_34MainloopSm90TmaGmmaWarpSpecializedILi10ENS5_IJNS4_1CILi2EEENSA_ILi1EEESC_EEENS1_35KernelTmaWarpSpecializedCooperativeEEENS5_IJNSA_ILi512EEENSA_ILi176EEENSA_ILi32EEEEEEaNS5_IJlSC_lEEEaSK_NS4_8TiledMMAINS4_8MMA_AtomIJNS4_4SM904GMMA26MMA_64x16x32_S32S8S8_SS_TNEEEENS4_6LayoutISD_NS5_IJSC_NSA_ILi0EEESS_EEEEENS5_IJNS4_10UnderscoreESV_SV_EEEEENS4_13SM90_TMA_LOADENS4_14ComposedLayoutINS4_7SwizzleILi1ELi4ELi3EEENS4_18smem_ptr_flag_bitsILi8EEENSR_INS5_IJNSA_ILi8EEESI_EEENS5_IJSI_SC_EEEEEEEvNS4_8identityENS4_23SM90_TMA_LOAD_MULTICASTES18_vS19_EENS_8epilogue10collective6detail29Sm90TmaWarpSpecializedAdapterINS1D_15DefaultEpilogueIaSK_SK_NS1C_6thread17LinearCombinationIaLi1EiiLNS1H_9ScaleType4KindE0ELNS_15FloatRoundStyleE2EaEENS1_15EpilogueDefaultEEEEEvvEEEEvNT_6ParamsE)
        /*19b8*/ 	.short	0x0210
        /*19ba*/ 	.short	0x0470


	//----- nvinfo : EIATTR_SW_WAR
	.align		4
.L_45:
        /*19bc*/ 	.byte	0x04, 0x36
        /*19be*/ 	.short	(.L_47 - .L_46)
.L_46:
        /*19c0*/ 	.word	0x00000008
.L_47:


//--------------------- .nv.callgraph             --------------------------
	.section	.nv.callgraph,"",@"SHT_CUDA_CALLGRAPH"
	.align	4
	.sectionentsize	8
	.align		4
        /*0000*/ 	.word	0x00000000
	.align		4
        /*0004*/ 	.word	0xffffffff
	.align		4
        /*0008*/ 	.word	index@(_ZN7cutlass13device_kernelINS_4gemm6kernel13GemmUniversalIN4cute5tupleIJiiiiEEENS1_10collective13CollectiveMmaINS1_34MainloopSm90TmaGmmaWarpSpecializedILi10ENS5_IJNS4_1CILi2EEENSA_ILi1EEESC_EEENS1_35KernelTmaWarpSpecializedCooperativeEEENS5_IJNSA_ILi512EEENSA_ILi176EEENSA_ILi32EEEEEEaNS5_IJlSC_lEEEaSK_NS4_8TiledMMAINS4_8MMA_AtomIJNS4_4SM904GMMA26MMA_64x16x32_S32S8S8_SS_TNEEEENS4_6LayoutISD_NS5_IJSC_NSA_ILi0EEESS_EEEEENS5_IJNS4_10UnderscoreESV_SV_EEEEENS4_13SM90_TMA_LOADENS4_14ComposedLayoutINS4_7SwizzleILi1ELi4ELi3EEENS4_18smem_ptr_flag_bitsILi8EEENSR_INS5_IJNSA_ILi8EEESI_EEENS5_IJSI_SC_EEEEEEEvNS4_8identityENS4_23SM90_TMA_LOAD_MULTICASTES18_vS19_EENS_8epilogue10collective6detail29Sm90TmaWarpSpecializedAdapterINS1D_15DefaultEpilogueIaSK_SK_NS1C_6thread17LinearCombinationIaLi1EiiLNS1H_9ScaleType4KindE0ELNS_15FloatRoundStyleE2EaEENS1_15EpilogueDefaultEEEEEvvEEEEvNT_6ParamsE)
	.align		4
        /*000c*/ 	.word	index@(__assertfail)
	.align		4
        /*0010*/ 	.word	0x00000000
	.align		4
        /*0014*/ 	.word	0xfffffffe
	.align		4
        /*0018*/ 	.word	0x00000000
	.align		4
        /*001c*/ 	.word	0xfffffffd
	.align		4
        /*0020*/ 	.word	0x00000000
	.align		4
        /*0024*/ 	.word	0xfffffffc


//--------------------- .nv.constant4             --------------------------
	.section	.nv.constant4,"a",@progbits
	.align	8
	.align		8
.nv.constant4:
        /*0000*/ 	.dword	__assertfail
	.align		8
        /*0008*/ 	.dword	__unnamed_1
	.align		8
        /*0010*/ 	.dword	_ZN40_INTERNAL_111b2ffc_4_k_cu_bb840cff_142814cuda3std3__45__cpo5beginE
	.align		8
        /*0018*/ 	.dword	_ZN40_INTERNAL_111b2ffc_4_k_cu_bb840cff_142814cuda3std3__45__cpo3endE
	.align		8
        /*0020*/ 	.dword	_ZN40_INTERNAL_111b2ffc_4_k_cu_bb840cff_142814cuda3std3__45__cpo6cbeginE
	.align		8
        /*0028*/ 	.dword	_ZN40_INTERNAL_111b2ffc_4_k_cu_bb840cff_142814cuda3std3__45__cpo4cendE
	.align		8
        /*0030*/ 	.dword	_ZN40_INTERNAL_111b2ffc_4_k_cu_bb840cff_142814cuda3std3__442_GLOBAL__N__111b2ffc_4_k_cu_bb840cff_142816ignoreE
	.align		8
        /*0038*/ 	.dword	_ZN40_INTERNAL_111b2ffc_4_k_cu_bb840cff_142814cuda3std3__419piecewise_constructE
	.align		8
        /*0040*/ 	.dword	_ZN40_INTERNAL_111b2ffc_4_k_cu_bb840cff_142814cuda3std3__48in_placeE
	.align		8
        /*0048*/ 	.dword	_ZN40_INTERNAL_111b2ffc_4_k_cu_bb840cff_142814cuda3std6ranges3__45__cpo4swapE
	.align		8
        /*0050*/ 	.dword	_ZN40_INTERNAL_111b2ffc_4_k_cu_bb840cff_142814cuda3std6ranges3__45__cpo9iter_moveE
	.align		8
        /*0058*/ 	.dword	_ZN40_INTERNAL_111b2ffc_4_k_cu_bb840cff_142814cute7productE
	.align		8
        /*0060*/ 	.dword	_ZN40_INTERNAL_111b2ffc_4_k_cu_bb840cff_142814cute1_E
	.align		8
        /*0068*/ 	.dword	$str$22
	.align		8
        /*0070*/ 	.dword	$str$23


//--------------------- .text._ZN7cutlass13device_kernelINS_4gemm6kernel13GemmUniversalIN4cute5tupleIJiiiiEEENS1_10collective13CollectiveMmaINS1_34MainloopSm90TmaGmmaWarpSpecializedILi10ENS5_IJNS4_1CILi2EEENSA_ILi1EEESC_EEENS1_35KernelTmaWarpSpecializedCooperativeEEENS5_IJNSA_ILi512EEENSA_ILi176EEENSA_ILi32EEEEEEaNS5_IJlSC_lEEEaSK_NS4_8TiledMMAINS4_8MMA_AtomIJNS4_4SM904GMMA26MMA_64x16x32_S32S8S8_SS_TNEEEENS4_6LayoutISD_NS5_IJSC_NSA_ILi0EEESS_EEEEENS5_IJNS4_10UnderscoreESV_SV_EEEEENS4_13SM90_TMA_LOADENS4_14ComposedLayoutINS4_7SwizzleILi1ELi4ELi3EEENS4_18smem_ptr_flag_bitsILi8EEENSR_INS5_IJNSA_ILi8EEESI_EEENS5_IJSI_SC_EEEEEEEvNS4_8identityENS4_23SM90_TMA_LOAD_MULTICASTES18_vS19_EENS_8epilogue10collective6detail29Sm90TmaWarpSpecializedAdapterINS1D_15DefaultEpilogueIaSK_SK_NS1C_6thread17LinearCombinationIaLi1EiiLNS1H_9ScaleType4KindE0ELNS_15FloatRoundStyleE2EaEENS1_15EpilogueDefaultEEEEEvvEEEEvNT_6ParamsE --------------------------
	.section	.text._ZN7cutlass13device_kernelINS_4gemm6kernel13GemmUniversalIN4cute5tupleIJiiiiEEENS1_10collective13CollectiveMmaINS1_34MainloopSm90TmaGmmaWarpSpecializedILi10ENS5_IJNS4_1CILi2EEENSA_ILi1EEESC_EEENS1_35KernelTmaWarpSpecializedCooperativeEEENS5_IJNSA_ILi512EEENSA_ILi176EEENSA_ILi32EEEEEEaNS5_IJlSC_lEEEaSK_NS4_8TiledMMAINS4_8MMA_AtomIJNS4_4SM904GMMA26MMA_64x16x32_S32S8S8_SS_TNEEEENS4_6LayoutISD_NS5_IJSC_NSA_ILi0EEESS_EEEEENS5_IJNS4_10UnderscoreESV_SV_EEEEENS4_13SM90_TMA_LOADENS4_14ComposedLayoutINS4_7SwizzleILi1ELi4ELi3EEENS4_18smem_ptr_flag_bitsILi8EEENSR_INS5_IJNSA_ILi8EEESI_EEENS5_IJSI_SC_EEEEEEEvNS4_8identityENS4_23SM90_TMA_LOAD_MULTICASTES18_vS19_EENS_8epilogue10collective6detail29Sm90TmaWarpSpecializedAdapterINS1D_15DefaultEpilogueIaSK_SK_NS1C_6thread17LinearCombinationIaLi1EiiLNS1H_9ScaleType4KindE0ELNS_15FloatRoundStyleE2EaEENS1_15EpilogueDefaultEEEEEvvEEEEvNT_6ParamsE,"ax",@progbits
	.align	128
.text._ZN7cutlass13device_kernelINS_4gemm6kernel13GemmUniversalIN4cute5tupleIJiiiiEEENS1_10collective13CollectiveMmaINS1_34MainloopSm90TmaGmmaWarpSpecializedILi10ENS5_IJNS4_1CILi2EEENSA_ILi1EEESC_EEENS1_35KernelTmaWarpSpecializedCooperativeEEENS5_IJNSA_ILi512EEENSA_ILi176EEENSA_ILi32EEEEEEaNS5_IJlSC_lEEEaSK_NS4_8TiledMMAINS4_8MMA_AtomIJNS4_4SM904GMMA26MMA_64x16x32_S32S8S8_SS_TNEEEENS4_6LayoutISD_NS5_IJSC_NSA_ILi0EEESS_EEEEENS5_IJNS4_10UnderscoreESV_SV_EEEEENS4_13SM90_TMA_LOADENS4_14ComposedLayoutINS4_7SwizzleILi1ELi4ELi3EEENS4_18smem_ptr_flag_bitsILi8EEENSR_INS5_IJNSA_ILi8EEESI_EEENS5_IJSI_SC_EEEEEEEvNS4_8identityENS4_23SM90_TMA_LOAD_MULTICASTES18_vS19_EENS_8epilogue10collective6detail29Sm90TmaWarpSpecializedAdapterINS1D_15DefaultEpilogueIaSK_SK_NS1C_6thread17LinearCombinationIaLi1EiiLNS1H_9ScaleType4KindE0ELNS_15FloatRoundStyleE2EaEENS1_15EpilogueDefaultEEEEEvvEEEEvNT_6ParamsE:
        .type           _ZN7cutlass13device_kernelINS_4gemm6kernel13GemmUniversalIN4cute5tupleIJiiiiEEENS1_10collective13CollectiveMmaINS1_34MainloopSm90TmaGmmaWarpSpecializedILi10ENS5_IJNS4_1CILi2EEENSA_ILi1EEESC_EEENS1_35KernelTmaWarpSpecializedCooperativeEEENS5_IJNSA_ILi512EEENSA_ILi176EEENSA_ILi32EEEEEEaNS5_IJlSC_lEEEaSK_NS4_8TiledMMAINS4_8MMA_AtomIJNS4_4SM904GMMA26MMA_64x16x32_S32S8S8_SS_TNEEEENS4_6LayoutISD_NS5_IJSC_NSA_ILi0EEESS_EEEEENS5_IJNS4_10UnderscoreESV_SV_EEEEENS4_13SM90_TMA_LOADENS4_14ComposedLayoutINS4_7SwizzleILi1ELi4ELi3EEENS4_18smem_ptr_flag_bitsILi8EEENSR_INS5_IJNSA_ILi8EEESI_EEENS5_IJSI_SC_EEEEEEEvNS4_8identityENS4_23SM90_TMA_LOAD_MULTICASTES18_vS19_EENS_8epilogue10collective6detail29Sm90TmaWarpSpecializedAdapterINS1D_15DefaultEpilogueIaSK_SK_NS1C_6thread17LinearCombinationIaLi1EiiLNS1H_9ScaleType4KindE0ELNS_15FloatRoundStyleE2EaEENS1_15EpilogueDefaultEEEEEvvEEEEvNT_6ParamsE,@function
        .size           _ZN7cutlass13device_kernelINS_4gemm6kernel13GemmUniversalIN4cute5tupleIJiiiiEEENS1_10collective13CollectiveMmaINS1_34MainloopSm90TmaGmmaWarpSpecializedILi10ENS5_IJNS4_1CILi2EEENSA_ILi1EEESC_EEENS1_35KernelTmaWarpSpecializedCooperativeEEENS5_IJNSA_ILi512EEENSA_ILi176EEENSA_ILi32EEEEEEaNS5_IJlSC_lEEEaSK_NS4_8TiledMMAINS4_8MMA_AtomIJNS4_4SM904GMMA26MMA_64x16x32_S32S8S8_SS_TNEEEENS4_6LayoutISD_NS5_IJSC_NSA_ILi0EEESS_EEEEENS5_IJNS4_10UnderscoreESV_SV_EEEEENS4_13SM90_TMA_LOADENS4_14ComposedLayoutINS4_7SwizzleILi1ELi4ELi3EEENS4_18smem_ptr_flag_bitsILi8EEENSR_INS5_IJNSA_ILi8EEESI_EEENS5_IJSI_SC_EEEEEEEvNS4_8identityENS4_23SM90_TMA_LOAD_MULTICASTES18_vS19_EENS_8epilogue10collective6detail29Sm90TmaWarpSpecializedAdapterINS1D_15DefaultEpilogueIaSK_SK_NS1C_6thread17LinearCombinationIaLi1EiiLNS1H_9ScaleType4KindE0ELNS_15FloatRoundStyleE2EaEENS1_15EpilogueDefaultEEEEEvvEEEEvNT_6ParamsE,(.L_x_152 - _ZN7cutlass13device_kernelINS_4gemm6kernel13GemmUniversalIN4cute5tupleIJiiiiEEENS1_10collective13CollectiveMmaINS1_34MainloopSm90TmaGmmaWarpSpecializedILi10ENS5_IJNS4_1CILi2EEENSA_ILi1EEESC_EEENS1_35KernelTmaWarpSpecializedCooperativeEEENS5_IJNSA_ILi512EEENSA_ILi176EEENSA_ILi32EEEEEEaNS5_IJlSC_lEEEaSK_NS4_8TiledMMAINS4_8MMA_AtomIJNS4_4SM904GMMA26MMA_64x16x32_S32S8S8_SS_TNEEEENS4_6LayoutISD_NS5_IJSC_NSA_ILi0EEESS_EEEEENS5_IJNS4_10UnderscoreESV_SV_EEEEENS4_13SM90_TMA_LOADENS4_14ComposedLayoutINS4_7SwizzleILi1ELi4ELi3EEENS4_18smem_ptr_flag_bitsILi8EEENSR_INS5_IJNSA_ILi8EEESI_EEENS5_IJSI_SC_EEEEEEEvNS4_8identityENS4_23SM90_TMA_LOAD_MULTICASTES18_vS19_EENS_8epilogue10collective6detail29Sm90TmaWarpSpecializedAdapterINS1D_15DefaultEpilogueIaSK_SK_NS1C_6thread17LinearCombinationIaLi1EiiLNS1H_9ScaleType4KindE0ELNS_15FloatRoundStyleE2EaEENS1_15EpilogueDefaultEEEEEvvEEEEvNT_6ParamsE)
        .other          _ZN7cutlass13device_kernelINS_4gemm6kernel13GemmUniversalIN4cute5tupleIJiiiiEEENS1_10collective13CollectiveMmaINS1_34MainloopSm90TmaGmmaWarpSpecializedILi10ENS5_IJNS4_1CILi2EEENSA_ILi1EEESC_EEENS1_35KernelTmaWarpSpecializedCooperativeEEENS5_IJNSA_ILi512EEENSA_ILi176EEENSA_ILi32EEEEEEaNS5_IJlSC_lEEEaSK_NS4_8TiledMMAINS4_8MMA_AtomIJNS4_4SM904GMMA26MMA_64x16x32_S32S8S8_SS_TNEEEENS4_6LayoutISD_NS5_IJSC_NSA_ILi0EEESS_EEEEENS5_IJNS4_10UnderscoreESV_SV_EEEEENS4_13SM90_TMA_LOADENS4_14ComposedLayoutINS4_7SwizzleILi1ELi4ELi3EEENS4_18smem_ptr_flag_bitsILi8EEENSR_INS5_IJNSA_ILi8EEESI_EEENS5_IJSI_SC_EEEEEEEvNS4_8identityENS4_23SM90_TMA_LOAD_MULTICASTES18_vS19_EENS_8epilogue10collective6detail29Sm90TmaWarpSpecializedAdapterINS1D_15DefaultEpilogueIaSK_SK_NS1C_6thread17LinearCombinationIaLi1EiiLNS1H_9ScaleType4KindE0ELNS_15FloatRoundStyleE2EaEENS1_15EpilogueDefaultEEEEEvvEEEEvNT_6ParamsE,@"STO_CUDA_ENTRY STV_DEFAULT"
_ZN7cutlass13device_kernelINS_4gemm6kernel13GemmUniversalIN4cute5tupleIJiiiiEEENS1_10collective13CollectiveMmaINS1_34MainloopSm90TmaGmmaWarpSpecializedILi10ENS5_IJNS4_1CILi2EEENSA_ILi1EEESC_EEENS1_35KernelTmaWarpSpecializedCooperativeEEENS5_IJNSA_ILi512EEENSA_ILi176EEENSA_ILi32EEEEEEaNS5_IJlSC_lEEEaSK_NS4_8TiledMMAINS4_8MMA_AtomIJNS4_4SM904GMMA26MMA_64x16x32_S32S8S8_SS_TNEEEENS4_6LayoutISD_NS5_IJSC_NSA_ILi0EEESS_EEEEENS5_IJNS4_10UnderscoreESV_SV_EEEEENS4_13SM90_TMA_LOADENS4_14ComposedLayoutINS4_7SwizzleILi1ELi4ELi3EEENS4_18smem_ptr_flag_bitsILi8EEENSR_INS5_IJNSA_ILi8EEESI_EEENS5_IJSI_SC_EEEEEEEvNS4_8identityENS4_23SM90_TMA_LOAD_MULTICASTES18_vS19_EENS_8epilogue10collective6detail29Sm90TmaWarpSpecializedAdapterINS1D_15DefaultEpilogueIaSK_SK_NS1C_6thread17LinearCombinationIaLi1EiiLNS1H_9ScaleType4KindE0ELNS_15FloatRoundStyleE2EaEENS1_15EpilogueDefaultEEEEEvvEEEEvNT_6ParamsE:
[----:B------:R-:W0:Y:S02]  /*0000*/  LDC R1, c[0x0][0x28] ;  /* 0x00000a00ff017b82 */ /* 0x000e240000000800 */
[----:B0-----:R-:W-:Y:S01]  /*0010*/  VIADD R1, R1, 0xfffffc68 ;  /* 0xfffffc6801017836 */ /* 0x001fe20000000000 */
[----:B------:R-:W0:Y:S01]  /*0020*/  S2R R4, SR_TID.X ;  /* 0x0000000000047919 */ /* 0x000e220000002100 */
[----:B------:R-:W-:Y:S01]  /*0030*/  ELECT P0, URZ, PT ;  /* 0x00000000003f782f */ /* 0x000fe20003800000 */
[----:B------:R-:W-:Y:S01]  /*0040*/  BSSY B0, `(.L_x_0) ;  /* 0x0000015000007945 */ /* 0x000fe20003800000 */
[--C-:B0-----:R-:W-:Y:S02]  /*0050*/  SHF.R.U32.HI R0, RZ, 0x5, R4.reuse ;  /* 0x00000005ff007819 */ /* 0x101fe40000011604 */
[----:B------:R-:W-:-:S03]  /*0060*/  SHF.R.U32.HI R2, RZ, 0x7, R4 ;  /* 0x00000007ff027819 */ /* 0x000fc60000011604 */
[----:B------:R-:W0:Y:S04]  /*0070*/  SHFL.IDX PT, R3, R0, RZ, 0x1f ;  /* 0x00001fff00037589 */ /* 0x000e2800000e0000 */
[----:B------:R-:W1:Y:S01]  /*0080*/  SHFL.IDX PT, R2, R2, RZ, 0x1f ;  /* 0x00001fff02027589 */ /* 0x000e6200000e0000 */
[----:B0-----:R-:W-:Y:S02]  /*0090*/  R2UR UR9, R3 ;  /* 0x00000000030972ca */ /* 0x001fe400000e0000 */
[----:B-1----:R-:W-:-:S11]  /*00a0*/  R2UR UR5, R2 ;  /* 0x00000000020572ca */ /* 0x002fd600000e0000 */
[----:B------:R-:W-:Y:S02]  /*00b0*/  USHF.R.S32.HI UR4, URZ, 0x1f, UR9 ;  /* 0x0000001f3f047899 */ /* 0x000fe40008011409 */
[----:B------:R-:W-:Y:S02]  /*00c0*/  ISETP.NE.OR P0, PT, RZ, UR9, !P0 ;  /* 0x00000009ff007c0c */ /* 0x000fe4000c705670 */
[----:B------:R-:W-:-:S04]  /*00d0*/  ULEA.HI UR4, UR4, UR9, URZ, 0x2 ;  /* 0x0000000904047291 */ /* 0x000fc8000f8f103f */
[----:B------:R-:W-:-:S04]  /*00e0*/  ULOP3.LUT UR4, UR4, 0xfffffffc, URZ, 0xc0, !UPT ;  /* 0xfffffffc04047892 */ /* 0x000fc8000f8ec03f */
[----:B------:R-:W-:-:S03]  /*00f0*/  UIADD3 UR9, UR9, -UR4, URZ ;  /* 0x8000000409097290 */ /* 0x000fc6000fffe03f */
[----:B------:R-:W-:Y:S09]  /*0100*/  @P0 BRA `(.L_x_1) ;  /* 0x0000000000200947 */ /* 0x000ff20003800000 */
[----:B------:R-:W-:Y:S02]  /*0110*/  ULDC.64 UR6, c[0x0][0x198] ;  /* 0x0000660000067ab9 */ /* 0x000fe40000000a00 */
[----:B------:R-:W-:Y:S02]  /*0120*/  UIADD3 UR10, UP0, UR6, 0xf0, URZ ;  /* 0x000000f0060a7890 */ /* 0x000fe4000ff1e03f */
[----:B------:R-:W-:Y:S02]  /*0130*/  UIADD3 UR6, UP1, UR6, 0x1f0, URZ ;  /* 0x000001f006067890 */ /* 0x000fe4000ff3e03f */
[----:B------:R-:W-:Y:S02]  /*0140*/  UIADD3.X UR11, URZ, UR7, URZ, UP0, !UPT ;  /* 0x000000073f0b7290 */ /* 0x000fe400087fe43f */
[----:B------:R-:W-:-:S07]  /*0150*/  UIADD3.X UR7, URZ, UR7, URZ, UP1, !UPT ;  /* 0x000000073f077290 */ /* 0x000fce0008ffe43f */
[----:B------:R0:W-:Y:S02]  /*0160*/  UTMACCTL.PF [UR10] ;  /* 0x000000000a0079b9 */ /* 0x0001e40008040000 */
[----:B------:R0:W-:Y:S02]  /*0170*/  UTMACCTL.PF [UR6] ;  /* 0x00000000060079b9 */ /* 0x0001e40008040000 */
[----:B0-----:R-:W-:Y:S01]  /*0180*/  NOP ;  /* 0x0000000000007918 */ /* 0x001fe20000000000 */
.L_x_1:
[----:B------:R-:W-:Y:S05]  /*0190*/  BSYNC B0 ;  /* 0x0000000000007941 */ /* 0x000fea0003800000 */
.L_x_0:
[----:B------:R-:W0:Y:S01]  /*01a0*/  SHFL.IDX PT, R2, R0, RZ, 0x1f ;  /* 0x00001fff00027589 */ /* 0x000e2200000e0000 */
[----:B------:R-:W-:Y:S01]  /*01b0*/  UISETP.NE.AND UP0, UPT, UR9, 0x3, UPT ;  /* 0x000000030900788c */ /* 0x000fe2000bf05270 */
[----:B------:R-:W-:Y:S01]  /*01c0*/  ISETP.NE.AND P1, PT, RZ, UR5, PT ;  /* 0x00000005ff007c0c */ /* 0x000fe2000bf25270 */
[----:B------:R-:W-:Y:S02]  /*01d0*/  UIADD3 UR16, UR5, -0x1, URZ ;  /* 0xffffffff05107890 */ /* 0x000fe4000fffe03f */
[----:B------:R-:W-:Y:S02]  /*01e0*/  UISETP.EQ.OR UP0, UPT, UR9, URZ, !UP0 ;  /* 0x0000003f0900728c */ /* 0x000fe4000c702670 */
[----:B------:R-:W-:Y:S02]  /*01f0*/  UISETP.GE.U32.AND UP1, UPT, UR16, 0x2, UPT ;  /* 0x000000021000788c */ /* 0x000fe4000bf26070 */
[----:B------:R-:W-:-:S04]  /*0200*/  UISETP.EQ.AND UP0, UPT, UR5, URZ, UP0 ;  /* 0x0000003f0500728c */ /* 0x000fc80008702270 */
[----:B------:R-:W-:-:S04]  /*0210*/  USEL UR60, URZ, 0x1, !UP0 ;  /* 0x000000013f3c7887 */ /* 0x000fc8000c000000 */
[----:B------:R-:W-:Y:S01]  /*0220*/  USEL UR60, UR60, 0x2, UP1 ;  /* 0x000000023c3c7887 */ /* 0x000fe20008800000 */
[----:B0-----:R-:W-:-:S13]  /*0230*/  ISETP.NE.AND P0, PT, R2, RZ, PT ;  /* 0x000000ff0200720c */ /* 0x001fda0003f05270 */
[----:B------:R-:W-:Y:S05]  /*0240*/  @P0 BRA `(.L_x_2) ;  /* 0x0000000000940947 */ /* 0x000fea0003800000 */
[----:B------:R-:W-:Y:S01]  /*0250*/  ELECT P0, URZ, PT ;  /* 0x00000000003f782f */ /* 0x000fe20003800000 */
[----:B------:R-:W-:-:S12]  /*0260*/  BSSY B0, `(.L_x_2) ;  /* 0x0000023000007945 */ /* 0x000fd80003800000 */
[----:B------:R-:W-:Y:S05]  /*0270*/  @!P0 BRA `(.L_x_3) ;  /* 0x0000000000848947 */ /* 0x000fea0003800000 */
[----:B------:R-:W0:Y:S01]  /*0280*/  S2UR UR8, SR_CgaCtaId ;  /* 0x00000000000879c3 */ /* 0x000e220000008800 */
[----:B------:R-:W-:Y:S01]  /*0290*/  UMOV UR4, 0x400 ;  /* 0x0000040000047882 */ /* 0x000fe20000000000 */
[----:B------:R-:W-:Y:S01]  /*02a0*/  UMOV UR5, 0x1 ;  /* 0x0000000100057882 */ /* 0x000fe20000000000 */
[----:B------:R-:W-:Y:S02]  /*02b0*/  UMOV UR6, 0x4 ;  /* 0x0000000400067882 */ /* 0x000fe40000000000 */
[----:B------:R-:W-:-:S04]  /*02c0*/  UIADD3 UR6, -UR6, 0x100000, URZ ;  /* 0x0010000006067890 */ /* 0x000fc8000fffe13f */
[----:B------:R-:W-:Y:S02]  /*02d0*/  USHF.L.U32 UR7, UR6, 0xb, URZ ;  /* 0x0000000b06077899 */ /* 0x000fe4000800063f */
[----:B------:R-:W-:Y:S02]  /*02e0*/  USHF.L.U32 UR6, UR6, 0x1, URZ ;  /* 0x0000000106067899 */ /* 0x000fe4000800063f */
[----:B0-----:R-:W-:Y:S02]  /*02f0*/  ULEA UR8, UR8, UR4, 0x18 ;  /* 0x0000000408087291 */ /* 0x001fe4000f8ec03f */
[----:B------:R-:W-:-:S04]  /*0300*/  UIADD3 UR4, -UR5, 0x100000, URZ ;  /* 0x0010000005047890 */ /* 0x000fc8000fffe13f */
[----:B------:R-:W-:Y:S02]  /*0310*/  USHF.L.U32 UR5, UR4, 0xb, URZ ;  /* 0x0000000b04057899 */ /* 0x000fe4000800063f */
[----:B------:R-:W-:Y:S01]  /*0320*/  USHF.L.U32 UR4, UR4, 0x1, URZ ;  /* 0x0000000104047899 */ /* 0x000fe2000800063f */
[----:B------:R-:W0:Y:S11]  /*0330*/  FENCE.VIEW.ASYNC.S ;  /* 0x00000000000073c6 */ /* 0x000e360000000000 */
[----:B0-----:R0:W1:Y:S01]  /*0340*/  SYNCS.EXCH.64 URZ, [UR8], UR4 ;  /* 0x00000004083f75b2 */ /* 0x0010620008000100 */
[----:B------:R0:W2:Y:S01]  /*0350*/  SYNCS.EXCH.64 URZ, [UR8+0x50], UR6 ;  /* 0x00005006083f75b2 */ /* 0x0000a20008000100 */
[----:B------:R0:W3:Y:S01]  /*0360*/  SYNCS.EXCH.64 URZ, [UR8+0x8], UR4 ;  /* 0x00000804083f75b2 */ /* 0x0000e20008000100 */
[----:B------:R0:W4:Y:S01]  /*0370*/  SYNCS.EXCH.64 URZ, [UR8+0x58], UR6 ;  /* 0x00005806083f75b2 */ /* 0x0001220008000100 */
[----:B------:R0:W0:Y:S01]  /*0380*/  SYNCS.EXCH.64 URZ, [UR8+0x10], UR4 ;  /* 0x00001004083f75b2 */ /* 0x0000220008000100 */
        /* <DEDUP_REMOVED lines=15> */
[----:B------:R-:W-:Y:S01]  /*0480*/  NOP ;  /* 0x0000000000007918 */ /* 0x000fe20000000000 */
.L_x_3:
[----:B0-----:R-:W-:Y:S05]  /*0490*/  BSYNC B0 ;  /* 0x0000000000007941 */ /* 0x001fea0003800000 */
.L_x_2:
[----:B------:R-:W0:Y:S01]  /*04a0*/  S2UR UR13, SR_CTAID.X ;  /* 0x00000000000d79c3 */ /* 0x000e220000002500 */
[----:B------:R-:W-:Y:S01]  /*04b0*/  SHF.R.S32.HI R3, RZ, 0x1f, R4 ;  /* 0x0000001fff037819 */ /* 0x000fe20000011404 */
[----:B------:R5:W1:Y:S01]  /*04c0*/  SHFL.IDX PT, R6, R0, RZ, 0x1f ;  /* 0x00001fff00067589 */ /* 0x000a6200000e0000 */
[----:B------:R-:W-:Y:S01]  /*04d0*/  ULDC UR4, c[0x0][0x150] ;  /* 0x0000540000047ab9 */ /* 0x000fe20000000800 */
[----:B------:R-:W-:Y:S02]  /*04e0*/  ELECT P0, URZ, PT ;  /* 0x00000000003f782f */ /* 0x000fe40003800000 */
[----:B------:R-:W-:Y:S01]  /*04f0*/  LEA.HI R3, R3, R4, RZ, 0x7 ;  /* 0x0000000403037211 */ /* 0x000fe200078f38ff */
[----:B------:R-:W-:Y:S01]  /*0500*/  ULDC UR5, c[0x0][0x154] ;  /* 0x0000550000057ab9 */ /* 0x000fe20000000800 */
[----:B------:R-:W-:Y:S01]  /*0510*/  SHF.R.S32.HI R7, RZ, 0x1f, R2 ;  /* 0x0000001fff077819 */ /* 0x000fe20000011402 */
[----:B------:R-:W2:Y:S01]  /*0520*/  S2UR UR10, SR_CTAID.Y ;  /* 0x00000000000a79c3 */ /* 0x000ea20000002600 */
[----:B------:R-:W-:Y:S01]  /*0530*/  LOP3.LUT R3, R3, 0xffffff80, RZ, 0xc0, !PT ;  /* 0xffffff8003037812 */ /* 0x000fe200078ec0ff */
[----:B------:R-:W-:Y:S01]  /*0540*/  ULDC UR8, c[0x0][0x144] ;  /* 0x0000510000087ab9 */ /* 0x000fe20000000800 */
[----:B------:R-:W-:Y:S01]  /*0550*/  LEA.HI R7, R7, R2, RZ, 0x2 ;  /* 0x0000000207077211 */ /* 0x000fe200078f10ff */
[----:B------:R-:W-:Y:S01]  /*0560*/  NOP ;  /* 0x0000000000007918 */ /* 0x000fe20000000000 */
[----:B------:R-:W-:Y:S01]  /*0570*/  NOP ;  /* 0x0000000000007918 */ /* 0x000fe20000000000 */
[----:B------:R-:W-:Y:S01]  /*0580*/  IMAD.IADD R3, R4, 0x1, -R3 ;  /* 0x0000000104037824 */ /* 0x000fe200078e0a03 */
[----:B------:R-:W-:Y:S01]  /*0590*/  LOP3.LUT R7, R7, 0x3ffffffc, RZ, 0xc0, !PT ;  /* 0x3ffffffc07077812 */ /* 0x000fe200078ec0ff */
[----:B------:R-:W-:-:S03]  /*05a0*/  ULDC UR11, c[0x0][0x148] ;  /* 0x00005200000b7ab9 */ /* 0x000fc60000000800 */
[----:B------:R-:W-:Y:S01]  /*05b0*/  SHF.R.S32.HI R4, RZ, 0x1f, R3 ;  /* 0x0000001fff047819 */ /* 0x000fe20000011403 */
[----:B------:R-:W-:-:S03]  /*05c0*/  IMAD.IADD R2, R2, 0x1, -R7 ;  /* 0x0000000102027824 */ /* 0x000fc600078e0a07 */
[----:B------:R-:W-:Y:S02]  /*05d0*/  LEA.HI R4, R4, R3, RZ, 0x3 ;  /* 0x0000000304047211 */ /* 0x000fe400078f18ff */
[----:B0-----:R-:W-:Y:S02]  /*05e0*/  I2FP.F32.U32 R5, UR13 ;  /* 0x0000000d00057c45 */ /* 0x001fe40008201000 */
[--C-:B-----5:R-:W-:Y:S02]  /*05f0*/  SHF.R.S32.HI R0, RZ, 0x3, R4.reuse ;  /* 0x00000003ff007819 */ /* 0x120fe40000011404 */
[----:B-1----:R-:W-:Y:S01]  /*0600*/  ISETP.NE.OR P0, PT, R6, RZ, !P0 ;  /* 0x000000ff0600720c */ /* 0x002fe20004705670 */
[----:B------:R-:W-:Y:S01]  /*0610*/  FMUL R8, R5, UR4 ;  /* 0x0000000405087c20 */ /* 0x000fe20008400000 */
[----:B------:R-:W-:-:S04]  /*0620*/  SHF.R.S32.HI R5, RZ, 0x1f, R4 ;  /* 0x0000001fff057819 */ /* 0x000fc80000011404 */
[----:B------:R-:W-:Y:S01]  /*0630*/  LEA.HI R5, R5, R0, RZ, 0x2 ;  /* 0x0000000005057211 */ /* 0x000fe200078f10ff */
[----:B------:R-:W0:Y:S03]  /*0640*/  F2I.U32.TRUNC.NTZ R8, R8 ;  /* 0x0000000800087305 */ /* 0x000e26000020f000 */
[----:B------:R-:W-:-:S03]  /*0650*/  LOP3.LUT R5, R5, 0xfffffffc, RZ, 0xc0, !PT ;  /* 0xfffffffc05057812 */ /* 0x000fc600078ec0ff */
[----:B------:R-:W-:Y:S01]  /*0660*/  VOTEU.ALL UP0, P0 ;  /* 0x00000000003f7886 */ /* 0x000fe20000000000 */
[----:B------:R-:W-:Y:S01]  /*0670*/  VOTEU.ALL UP1, P0 ;  /* 0x00000000003f7886 */ /* 0x000fe20000020000 */
[----:B------:R-:W-:Y:S01]  /*0680*/  IMAD.IADD R5, R0, 0x1, -R5 ;  /* 0x0000000100057824 */ /* 0x000fe200078e0a05 */
[----:B--2---:R-:W-:Y:S02]  /*0690*/  I2FP.F32.U32 R0, UR10 ;  /* 0x0000000a00007c45 */ /* 0x004fe40008201000 */
[----:B------:R-:W1:Y:S01]  /*06a0*/  @!UP0 S2UR UR7, SR_CgaCtaId ;  /* 0x00000000000789c3 */ /* 0x000e620000008800 */
[----:B------:R-:W-:Y:S01]  /*06b0*/  IMAD R2, R2, 0x4, R5 ;  /* 0x0000000402027824 */ /* 0x000fe200078e0205 */
[----:B------:R-:W-:Y:S01]  /*06c0*/  @!UP0 UMOV UR6, 0x400 ;  /* 0x0000040000068882 */ /* 0x000fe20000000000 */
[----:B------:R-:W-:Y:S01]  /*06d0*/  FMUL R4, R0, UR5 ;  /* 0x0000000500047c20 */ /* 0x000fe20008400000 */
[----:B0-----:R-:W-:Y:S02]  /*06e0*/  R2UR UR4, R8 ;  /* 0x00000000080472ca */ /* 0x001fe400000e0000 */
[----:B------:R-:W-:-:S03]  /*06f0*/  LEA.HI R0, R2, R2, RZ, 0x1 ;  /* 0x0000000202007211 */ /* 0x000fc600078f08ff */
[----:B------:R-:W0:Y:S01]  /*0700*/  F2I.U32.TRUNC.NTZ R4, R4 ;  /* 0x0000000400047305 */ /* 0x000e22000020f000 */
[----:B------:R-:W-:-:S05]  /*0710*/  LOP3.LUT R5, R0, 0xfffffffe, RZ, 0xc0, !PT ;  /* 0xfffffffe00057812 */ /* 0x000fca00078ec0ff */
[----:B------:R-:W-:Y:S02]  /*0720*/  IMAD.IADD R5, R2, 0x1, -R5 ;  /* 0x0000000102057824 */ /* 0x000fe400078e0a05 */
[----:B------:R-:W-:-:S04]  /*0730*/  UIADD3 UR4, -UR4, URZ, URZ ;  /* 0x0000003f04047290 */ /* 0x000fc8000fffe13f */
[----:B------:R-:W-:Y:S01]  /*0740*/  UIMAD UR8, UR8, UR4, UR13 ;  /* 0x00000004080872a4 */ /* 0x000fe2000f8e020d */
[----:B0-----:R-:W-:Y:S02]  /*0750*/  R2UR UR12, R4 ;  /* 0x00000000040c72ca */ /* 0x001fe400000e0000 */
[----:B------:R-:W-:Y:S01]  /*0760*/  UMOV UR4, 0x20 ;  /* 0x0000002000047882 */ /* 0x000fe20000000000 */
[----:B-1----:R-:W-:Y:S02]  /*0770*/  @!UP0 ULEA UR6, UR7, UR6, 0x18 ;  /* 0x0000000607068291 */ /* 0x002fe4000f8ec03f */
[----:B------:R-:W-:Y:S01]  /*0780*/  ISETP.NE.AND P3, PT, R5, UR8, PT ;  /* 0x0000000805007c0c */ /* 0x000fe2000bf65270 */
[----:B------:R-:W-:-:S04]  /*0790*/  @!UP0 UIADD3 UR4, -UR4, 0x100000, URZ ;  /* 0x0010000004048890 */ /* 0x000fc8000fffe13f */
[----:B------:R-:W-:Y:S02]  /*07a0*/  @!UP0 USHF.L.U32 UR5, UR4, 0xb, URZ ;  /* 0x0000000b04058899 */ /* 0x000fe4000800063f */
[----:B------:R-:W-:Y:S01]  /*07b0*/  @!UP0 USHF.L.U32 UR4, UR4, 0x1, URZ ;  /* 0x0000000104048899 */ /* 0x000fe2000800063f */
[C---:B------:R-:W-:Y:S01]  /*07c0*/  IMAD.SHL.U32 R5, R2.reuse, 0x4, RZ ;  /* 0x0000000402057824 */ /* 0x040fe200078e00ff */
[----:B------:R-:W-:Y:S01]  /*07d0*/  VOTEU.ALL UP0, P0 ;  /* 0x00000000003f7886 */ /* 0x000fe20000000000 */
[----:B------:R-:W0:Y:S01]  /*07e0*/  LDC R4, c[0x0][0x140] ;  /* 0x00005000ff047b82 */ /* 0x000e220000000800 */
[----:B------:R-:W-:Y:S02]  /*07f0*/  LOP3.LUT P0, RZ, R3, 0x7, RZ, 0xc0, !PT ;  /* 0x0000000703ff7812 */ /* 0x000fe4000780c0ff */
[----:B------:R-:W-:Y:S01]  /*0800*/  LOP3.LUT R9, R2, 0xc, R5, 0x78, !PT ;  /* 0x0000000c02097812 */ /* 0x000fe200078e7805 */
[----:B------:R-:W-:-:S03]  /*0810*/  UIADD3 UR12, -UR12, URZ, URZ ;  /* 0x0000003f0c0c7290 */ /* 0x000fc6000fffe13f */
[C---:B------:R-:W-:Y:S01]  /*0820*/  ISETP.LT.U32.AND P0, PT, R9.reuse, 0x2, !P0 ;  /* 0x000000020900780c */ /* 0x040fe20004701070 */
[----:B------:R1:W-:Y:S04]  /*0830*/  STL [R1+0x24c], R9 ;  /* 0x00024c0901007387 */ /* 0x0003e80000100800 */
[----:B------:R-:W2:Y:S02]  /*0840*/  FENCE.VIEW.ASYNC.S ;  /* 0x00000000000073c6 */ /* 0x000ea40000000000 */
[----:B--2---:R-:W2:Y:S01]  /*0850*/  @!UP0 SYNCS.EXCH.64 URZ, [UR6+0xb0], UR4 ;  /* 0x0000b004063f85b2 */ /* 0x004ea20008000100 */
[----:B------:R-:W-:Y:S02]  /*0860*/  @P3 LEA.HI R0, R9, R9, RZ, 0x1 ;  /* 0x0000000909003211 */ /* 0x000fe400078f08ff */
[----:B------:R-:W-:-:S02]  /*0870*/  SEL R3, RZ, 0x1, !P0 ;  /* 0x00000001ff037807 */ /* 0x000fc40004000000 */
[----:B------:R-:W-:Y:S02]  /*0880*/  @P3 SHF.R.S32.HI R0, RZ, 0x1, R0 ;  /* 0x00000001ff003819 */ /* 0x000fe40000011400 */
[----:B0-----:R-:W-:Y:S01]  /*0890*/  ISETP.EQ.U32.AND P2, PT, R4, 0x1, PT ;  /* 0x000000010400780c */ /* 0x001fe20003f42070 */
[----:B------:R0:W1:Y:S01]  /*08a0*/  @!UP1 SYNCS.EXCH.64 URZ, [UR6+0xb8], UR4 ;  /* 0x0000b804063f95b2 */ /* 0x0000620008000100 */
[----:B------:R-:W-:Y:S01]  /*08b0*/  NOP ;  /* 0x0000000000007918 */ /* 0x000fe20000000000 */
[----:B0-----:R-:W-:-:S06]  /*08c0*/  UIMAD UR4, UR11, UR12, UR10 ;  /* 0x0000000c0b0472a4 */ /* 0x001fcc000f8e020a */
[----:B------:R-:W-:Y:S01]  /*08d0*/  @P3 ISETP.NE.AND P4, PT, R0, UR4, PT ;  /* 0x0000000400003c0c */ /* 0x000fe2000bf85270 */
[----:B------:R-:W-:-:S03]  /*08e0*/  IMAD.MOV.U32 R0, RZ, RZ, 0x1 ;  /* 0x00000001ff007424 */ /* 0x000fc600078e00ff */
[----:B------:R-:W-:-:S04]  /*08f0*/  @P3 SEL R0, RZ, 0x1, P4 ;  /* 0x00000001ff003807 */ /* 0x000fc80002000000 */
[----:B------:R-:W-:-:S05]  /*0900*/  LOP3.LUT R0, R0, R3, RZ, 0xc0, !PT ;  /* 0x0000000300007212 */ /* 0x000fca00078ec0ff */
[----:B------:R0:W-:Y:S01]  /*0910*/  STL [R1+0x248], R0 ;  /* 0x0002480001007387 */ /* 0x0001e20000100800 */
[----:B--2---:R-:W-:Y:S05]  /*0920*/  @!P2 BRA `(.L_x_4) ;  /* 0x000000000008a947 */ /* 0x004fea0003800000 */
[----:B-1-34-:R-:W-:Y:S01]  /*0930*/  UCGABAR_ARV ;  /* 0x00000000000079c7 */ /* 0x01afe20008000000 */
[----:B------:R-:W-:Y:S05]  /*0940*/  BRA `(.L_x_5) ;  /* 0x0000000000047947 */ /* 0x000fea0003800000 */
.L_x_4:
[----:B-1-34-:R-:W-:Y:S01]  /*0950*/  NOP ;  /* 0x0000000000007918 */ /* 0x01afe20000000000 */
.L_x_5:
[----:B------:R-:W-:Y:S01]  /*0960*/  ULDC UR4, c[0x0][0x65c] ;  /* 0x0001970000047ab9 */ /* 0x000fe20000000800 */
[----:B------:R-:W-:Y:S01]  /*0970*/  UMOV UR5, URZ ;  /* 0x0000003f00057c82 */ /* 0x000fe20008000000 */
[----:B------:R-:W-:-:S03]  /*0980*/  UISETP.NE.AND UP0, UPT, UR4, 0x1, UPT ;  /* 0x000000010400788c */ /* 0x000fc6000bf05270 */
[----:B------:R-:W-:Y:S01]  /*0990*/  UMOV UR4, UR13 ;  /* 0x0000000d00047c82 */ /* 0x000fe20008000000 */
[----:B------:R-:W-:Y:S02]  /*09a0*/  UP2UR UR15, UPR, URZ, 0x1 ;  /* 0x000000013f0f7883 */ /* 0x000fe40008000000 */
[----:B------:R-:W-:Y:S02]  /*09b0*/  PLOP3.LUT P0, PT, PT, PT, UP0, 0x80, 0x0 ;  /* 0x000000000000781c */ /* 0x000fe40003f0f008 */
[----:B------:R-:W-:Y:S02]  /*09c0*/  PLOP3.LUT P3, PT, PT, PT, UP0, 0x80, 0x0 ;  /* 0x000000000000781c */ /* 0x000fe40003f6f008 */
[----:B------:R-:W-:Y:S01]  /*09d0*/  IMAD.U32 R6, RZ, RZ, UR15 ;  /* 0x0000000fff067e24 */ /* 0x000fe2000f8e00ff */
[----:B------:R-:W-:Y:S01]  /*09e0*/  @UP0 ULDC UR14, c[0x0][0x10] ;  /* 0x00000400000e0ab9 */ /* 0x000fe20000000800 */
[----:B------:R-:W-:Y:S01]  /*09f0*/  @UP0 UMOV UR6, UR10 ;  /* 0x0000000a00060c82 */ /* 0x000fe20008000000 */
[----:B------:R-:W-:Y:S01]  /*0a00*/  @UP0 UMOV UR7, URZ ;  /* 0x0000003f00070c82 */ /* 0x000fe20008000000 */
[----:B------:R-:W-:Y:S01]  /*0a10*/  PLOP3.LUT P5, PT, PT, PT, UP0, 0x80, 0x0 ;  /* 0x000000000000781c */ /* 0x000fe20003faf008 */
[----:B------:R-:W-:Y:S01]  /*0a20*/  @UP0 UIMAD.WIDE.U32 UR14, UR13, UR14, UR6 ;  /* 0x0000000e0d0e02a5 */ /* 0x000fe2000f8e0006 */
[----:B------:R-:W-:Y:S01]  /*0a30*/  PLOP3.LUT P4, PT, PT, PT, UP0, 0x80, 0x0 ;  /* 0x000000000000781c */ /* 0x000fe20003f8f008 */
[----:B------:R1:W-:Y:S01]  /*0a40*/  STL [R1+0x274], R6 ;  /* 0x0002740601007387 */ /* 0x0003e20000100800 */
[----:B------:R-:W-:Y:S01]  /*0a50*/  @!UP0 ULDC UR7, c[0x0][0xc] ;  /* 0x0000030000078ab9 */ /* 0x000fe20000000800 */
[----:B------:R-:W-:Y:S01]  /*0a60*/  @UP0 UMOV UR6, URZ ;  /* 0x0000003f00060c82 */ /* 0x000fe20008000000 */
[----:B------:R-:W-:Y:S01]  /*0a70*/  @!UP0 UIMAD.WIDE.U32 UR4, UR10, UR7, UR4 ;  /* 0x000000070a0482a5 */ /* 0x000fe2000f8e0004 */
[----:B------:R-:W-:Y:S01]  /*0a80*/  IMAD.U32 R2, RZ, RZ, UR14 ;  /* 0x0000000eff027e24 */ /* 0x000fe2000f8e00ff */
[----:B------:R-:W-:-:S02]  /*0a90*/  @UP0 UIADD3 UR6, UR15, UR6, URZ ;  /* 0x000000060f060290 */ /* 0x000fc4000fffe03f */
[----:B------:R-:W-:Y:S02]  /*0aa0*/  IMAD.U32 R3, RZ, RZ, UR15 ;  /* 0x0000000fff037e24 */ /* 0x000fe4000f8e00ff */
[----:B------:R-:W-:Y:S02]  /*0ab0*/  @P0 IMAD.MOV.U32 R8, RZ, RZ, R2 ;  /* 0x000000ffff080224 */ /* 0x000fe400078e0002 */
[----:B------:R-:W-:Y:S02]  /*0ac0*/  IMAD.U32 R5, RZ, RZ, UR5 ;  /* 0x00000005ff057e24 */ /* 0x000fe4000f8e00ff */
[----:B------:R-:W-:Y:S02]  /*0ad0*/  IMAD.U32 R2, RZ, RZ, UR4 ;  /* 0x00000004ff027e24 */ /* 0x000fe4000f8e00ff */
[----:B------:R-:W-:Y:S02]  /*0ae0*/  @P3 IMAD.U32 R7, RZ, RZ, UR6 ;  /* 0x00000006ff073e24 */ /* 0x000fe4000f8e00ff */
[----:B------:R-:W-:-:S02]  /*0af0*/  @!P5 IMAD.MOV.U32 R7, RZ, RZ, R5 ;  /* 0x000000ffff07d224 */ /* 0x000fc400078e0005 */
[----:B------:R-:W-:Y:S02]  /*0b00*/  @!P4 IMAD.MOV.U32 R8, RZ, RZ, R2 ;  /* 0x000000ffff08c224 */ /* 0x000fe400078e0002 */
[----:B------:R-:W-:Y:S01]  /*0b10*/  IMAD.U32 R3, RZ, RZ, UR5 ;  /* 0x00000005ff037e24 */ /* 0x000fe2000f8e00ff */
[----:B------:R1:W-:Y:S01]  /*0b20*/  STL [R1+0x258], R7 ;  /* 0x0002580701007387 */ /* 0x0003e20000100800 */
[----:B------:R-:W-:-:S03]  /*0b30*/  IMAD.U32 R4, RZ, RZ, UR4 ;  /* 0x00000004ff047e24 */ /* 0x000fc6000f8e00ff */
[----:B------:R1:W-:Y:S01]  /*0b40*/  STL [R1+0x25c], R8 ;  /* 0x00025c0801007387 */ /* 0x0003e20000100800 */
[----:B------:R-:W-:Y:S05]  /*0b50*/  @!P2 BRA `(.L_x_6) ;  /* 0x00000000000ca947 */ /* 0x000fea0003800000 */
[----:B------:R-:W-:Y:S01]  /*0b60*/  UCGABAR_WAIT ;  /* 0x0000000000007dc7 */ /* 0x000fe20008000000 */
[----:B------:R-:W-:Y:S01]  /*0b70*/  CCTL.IVALL ;  /* 0x00000000ff00798f */ /* 0x000fe20002000000 */
[----:B------:R-:W-:Y:S05]  /*0b80*/  BRA `(.L_x_7) ;  /* 0x0000000000047947 */ /* 0x000fea0003800000 */
.L_x_6:
[----:B------:R-:W-:Y:S06]  /*0b90*/  BAR.SYNC.DEFER_BLOCKING 0x0 ;  /* 0x0000000000007b1d */ /* 0x000fec0000010000 */
.L_x_7:
[----:B------:R-:W-:Y:S05]  /*0ba0*/  @!P1 BRA `(.L_x_8) ;  /* 0x0000017c00e49947 */ /* 0x000fea0003800000 */
[----:B------:R-:W-:-:S06]  /*0bb0*/  UISETP.GT.U32.AND UP0, UPT, UR16, 0x1, UPT ;  /* 0x000000011000788c */ /* 0x000fcc000bf04070 */
[----:B------:R-:W-:-:S13]  /*0bc0*/  PLOP3.LUT P0, PT, PT, PT, UP0, 0x80, 0x0 ;  /* 0x000000000000781c */ /* 0x000fda0003f0f008 */
[----:B------:R-:W-:Y:S05]  /*0bd0*/  @P0 EXIT ;  /* 0x000000000000094d */ /* 0x000fea0003800000 */
[----:B------:R-:W-:Y:S01]  /*0be0*/  ULDC.64 UR4, c[0x0][0x650] ;  /* 0x0001940000047ab9 */ /* 0x000fe20000000a00 */
[----:B0-----:R-:W-:Y:S02]  /*0bf0*/  PRMT R0, RZ, 0x7610, R0 ;  /* 0x00007610ff007816 */ /* 0x001fe40000000000 */
[----:B------:R-:W-:Y:S01]  /*0c00*/  ISETP.GE.U32.AND P0, PT, R8, UR4, PT ;  /* 0x0000000408007c0c */ /* 0x000fe2000bf06070 */
[----:B------:R-:W-:Y:S02]  /*0c10*/  UMOV UR4, 0xffffffff ;  /* 0xffffffff00047882 */ /* 0x000fe40000000000 */
[----:B------:R-:W-:Y:S01]  /*0c20*/  IMAD.U32 R2, RZ, RZ, UR4 ;  /* 0x00000004ff027e24 */ /* 0x000fe2000f8e00ff */
[----:B------:R-:W-:Y:S01]  /*0c30*/  ISETP.GE.U32.AND.EX P0, PT, R7, UR5, PT, P0 ;  /* 0x0000000507007c0c */ /* 0x000fe2000bf06100 */
[----:B------:R-:W-:Y:S01]  /*0c40*/  UMOV UR5, 0xffffffff ;  /* 0xffffffff00057882 */ /* 0x000fe20000000000 */
[----:B------:R-:W-:Y:S02]  /*0c50*/  IMAD.U32 R23, RZ, RZ, UR4 ;  /* 0x00000004ff177e24 */ /* 0x000fe4000f8e00ff */
[----:B------:R0:W-:Y:S01]  /*0c60*/  STL [R1+0x268], R2 ;  /* 0x0002680201007387 */ /* 0x0001e20000100800 */
[----:B------:R-:W-:-:S08]  /*0c70*/  IMAD.U32 R22, RZ, RZ, UR5 ;  /* 0x00000005ff167e24 */ /* 0x000fd0000f8e00ff */
[----:B------:R-:W-:Y:S05]  /*0c80*/  @P0 BRA `(.L_x_9) ;  /* 0x0000000400600947 */ /* 0x000fea0003800000 */
[----:B------:R-:W-:Y:S01]  /*0c90*/  ULDC.64 UR16, c[0x0][0x628] ;  /* 0x00018a0000107ab9 */ /* 0x000fe20000000a00 */
[C---:B------:R-:W-:Y:S01]  /*0ca0*/  R2UR UR19, R8.reuse ;  /* 0x00000000081372ca */ /* 0x040fe200000e0000 */
[----:B------:R-:W-:Y:S01]  /*0cb0*/  ULDC UR18, c[0x0][0x630] ;  /* 0x00018c0000127ab9 */ /* 0x000fe20000000800 */
[----:B------:R-:W-:Y:S02]  /*0cc0*/  ISETP.NE.U32.AND P0, PT, RZ, UR16, PT ;  /* 0x00000010ff007c0c */ /* 0x000fe4000bf05070 */
[----:B------:R-:W-:Y:S02]  /*0cd0*/  R2UR UR4, R8 ;  /* 0x00000000080472ca */ /* 0x000fe400000e0000 */
[----:B------:R-:W-:Y:S02]  /*0ce0*/  ISETP.NE.AND.EX P0, PT, RZ, UR17, PT, P0 ;  /* 0x00000011ff007c0c */ /* 0x000fe4000bf05300 */
[----:B------:R-:W-:-:S11]  /*0cf0*/  R2UR UR5, R7 ;  /* 0x00000000070572ca */ /* 0x000fd600000e0000 */
[----:B------:R-:W-:Y:S05]  /*0d00*/  @!P0 BRA `(.L_x_10) ;  /* 0x0000000000308947 */ /* 0x000fea0003800000 */
[----:B------:R-:W-:Y:S01]  /*0d10*/  R2UR UR4, R8 ;  /* 0x00000000080472ca */ /* 0x000fe200000e0000 */
[----:B------:R-:W-:Y:S01]  /*0d20*/  ULDC UR9, c[0x0][0x634] ;  /* 0x00018d0000097ab9 */ /* 0x000fe20000000800 */
[----:B------:R-:W-:-:S11]  /*0d30*/  R2UR UR13, R7 ;  /* 0x00000000070d72ca */ /* 0x000fd600000e0000 */
[----:B------:R-:W-:-:S04]  /*0d40*/  UIADD3 UR9, UP0, UR4, UR9, URZ ;  /* 0x0000000904097290 */ /* 0x000fc8000ff1e03f */
[----:B------:R-:W-:-:S04]  /*0d50*/  UIADD3.X UR13, URZ, UR13, URZ, UP0, !UPT ;  /* 0x0000000d3f0d7290 */ /* 0x000fc800087fe43f */
[----:B------:R-:W-:-:S04]  /*0d60*/  UIMAD.WIDE.U32 UR4, UR13, UR16, URZ ;  /* 0x000000100d0472a5 */ /* 0x000fc8000f8e003f */
[----:B------:R-:W-:Y:S02]  /*0d70*/  UIMAD.WIDE.U32 UR6, UP0, UR9, UR17, UR4 ;  /* 0x00000011090672a5 */ /* 0x000fe4000f800004 */
[----:B------:R-:W-:Y:S02]  /*0d80*/  UIMAD.WIDE.U32 UR4, UR9, UR16, URZ ;  /* 0x00000010090472a5 */ /* 0x000fe4000f8e003f */
[----:B------:R-:W-:Y:S02]  /*0d90*/  UIADD3.X UR15, URZ, URZ, URZ, UP0, !UPT ;  /* 0x0000003f3f0f7290 */ /* 0x000fe400087fe43f */
[----:B------:R-:W-:Y:S01]  /*0da0*/  UIADD3 URZ, UP0, UR5, UR6, URZ ;  /* 0x00000006053f7290 */ /* 0x000fe2000ff1e03f */
[----:B------:R-:W-:-:S03]  /*0db0*/  UMOV UR14, UR7 ;  /* 0x00000007000e7c82 */ /* 0x000fc60008000000 */
[----:B------:R-:W-:-:S12]  /*0dc0*/  UIMAD.WIDE.U32.X UR4, UR13, UR17, UR14, UP0 ;  /* 0x000000110d0472a5 */ /* 0x000fd800080e040e */
.L_x_10:
[----:B------:R-:W-:Y:S01]  /*0dd0*/  R2UR UR6, R6 ;  /* 0x00000000060672ca */ /* 0x000fe200000e0000 */
[----:B------:R-:W-:Y:S01]  /*0de0*/  USHF.R.U64 UR4, UR4, UR18, UR5 ;  /* 0x0000001204047299 */ /* 0x000fe20008001205 */
[----:B------:R-:W-:Y:S01]  /*0df0*/  R2UR UR15, R7 ;  /* 0x00000000070f72ca */ /* 0x000fe200000e0000 */
[----:B------:R-:W-:Y:S01]  /*0e00*/  USHF.R.U32.HI UR5, URZ, UR18, UR5 ;  /* 0x000000123f057299 */ /* 0x000fe20008011605 */
[----:B------:R-:W-:Y:S01]  /*0e10*/  ULDC.64 UR16, c[0x0][0x620] ;  /* 0x0001880000107ab9 */ /* 0x000fe20000000a00 */
[----:B------:R-:W-:Y:S01]  /*0e20*/  UMOV UR14, UR19 ;  /* 0x00000013000e7c82 */ /* 0x000fe20008000000 */
[----:B------:R-:W-:Y:S01]  /*0e30*/  ULDC UR13, c[0x0][0x618] ;  /* 0x00018600000d7ab9 */ /* 0x000fe20000000800 */
[----:B------:R-:W-:Y:S01]  /*0e40*/  UIMAD UR12, UR11, UR12, UR10 ;  /* 0x0000000c0b0c72a4 */ /* 0x000fe2000f8e020a */
[----:B------:R-:W-:Y:S02]  /*0e50*/  ULDC UR19, c[0x0][0x658] ;  /* 0x0001960000137ab9 */ /* 0x000fe40000000800 */
[----:B------:R-:W-:Y:S01]  /*0e60*/  ULDC UR10, c[0x0][0x608] ;  /* 0x00018200000a7ab9 */ /* 0x000fe20000000800 */
[----:B------:R-:W-:-:S02]  /*0e70*/  UMOV UR11, 0xffffffff ;  /* 0xffffffff000b7882 */ /* 0x000fc40000000000 */
[----:B------:R-:W-:Y:S02]  /*0e80*/  UISETP.NE.AND UP1, UPT, UR6, URZ, UPT ;  /* 0x0000003f0600728c */ /* 0x000fe4000bf25270 */
[----:B------:R-:W-:Y:S01]  /*0e90*/  UIADD3 UR6, UP0, URZ, -UR4, URZ ;  /* 0x800000043f067290 */ /* 0x000fe2000ff1e03f */
[----:B------:R-:W-:Y:S01]  /*0ea0*/  ULDC UR18, c[0x0][0x600] ;  /* 0x0001800000127ab9 */ /* 0x000fe20000000800 */
[----:B------:R-:W-:Y:S02]  /*0eb0*/  ULDC UR20, c[0x0][0x648] ;  /* 0x0001920000147ab9 */ /* 0x000fe40000000800 */
[----:B------:R-:W-:Y:S02]  /*0ec0*/  UIADD3.X UR5, URZ, ~UR5, URZ, UP0, !UPT ;  /* 0x800000053f057290 */ /* 0x000fe400087fe43f */
[----:B------:R-:W-:Y:S02]  /*0ed0*/  UIMAD.WIDE.U32 UR14, UR6, UR16, UR14 ;  /* 0x00000010060e72a5 */ /* 0x000fe4000f8e000e */
[----:B------:R-:W-:-:S02]  /*0ee0*/  UIMAD UR5, UR5, UR16, URZ ;  /* 0x00000010050572a4 */ /* 0x000fc4000f8e023f */
[----:B------:R-:W-:Y:S02]  /*0ef0*/  UIADD3 UR16, UR18, -0x1, URZ ;  /* 0xffffffff12107890 */ /* 0x000fe4000fffe03f */
[----:B------:R-:W-:Y:S01]  /*0f00*/  UIMAD UR5, UR6, UR17, UR5 ;  /* 0x00000011060572a4 */ /* 0x000fe2000f8e0205 */
[----:B------:R-:W-:Y:S02]  /*0f10*/  ULDC UR21, c[0x0][0x638] ;  /* 0x00018e0000157ab9 */ /* 0x000fe40000000800 */
[----:B------:R-:W-:Y:S01]  /*0f20*/  ULDC.64 UR6, c[0x0][0x640] ;  /* 0x0001900000067ab9 */ /* 0x000fe20000000a00 */
[----:B------:R-:W-:Y:S01]  /*0f30*/  UIADD3 UR9, UR15, UR5, URZ ;  /* 0x000000050f097290 */ /* 0x000fe2000fffe03f */
[----:B------:R-:W-:Y:S01]  /*0f40*/  ISETP.NE.U32.AND P0, PT, RZ, UR6, PT ;  /* 0x00000006ff007c0c */ /* 0x000fe2000bf05070 */
[----:B------:R-:W-:Y:S02]  /*0f50*/  USEL UR5, UR8, UR12, !UP1 ;  /* 0x0000000c08057287 */ /* 0x000fe4000c800000 */
[----:B------:R-:W-:Y:S01]  /*0f60*/  USHF.R.U64 UR17, UR14, UR13, UR9 ;  /* 0x0000000d0e117299 */ /* 0x000fe20008001209 */
[----:B------:R-:W-:Y:S01]  /*0f70*/  ISETP.NE.AND.EX P0, PT, RZ, UR7, PT, P0 ;  /* 0x00000007ff007c0c */ /* 0x000fe2000bf05300 */
[----:B------:R-:W-:-:S02]  /*0f80*/  USHF.R.U32.HI UR9, URZ, UR13, UR9 ;  /* 0x0000000d3f097299 */ /* 0x000fc40008011609 */
[----:B------:R-:W-:Y:S02]  /*0f90*/  USHF.L.U32 UR8, UR11, UR19, URZ ;  /* 0x000000130b087299 */ /* 0x000fe4000800063f */
[----:B------:R-:W-:Y:S02]  /*0fa0*/  USHF.R.U64 UR23, UR17, UR10, UR9 ;  /* 0x0000000a11177299 */ /* 0x000fe40008001209 */
[----:B------:R-:W-:Y:S02]  /*0fb0*/  USHF.R.U32.HI UR9, URZ, UR10, UR9 ;  /* 0x0000000a3f097299 */ /* 0x000fe40008011609 */
[----:B------:R-:W-:Y:S02]  /*0fc0*/  ULOP3.LUT UR14, URZ, UR8, URZ, 0x33, !UPT ;  /* 0x000000083f0e7292 */ /* 0x000fe4000f8e333f */
[----:B------:R-:W-:Y:S02]  /*0fd0*/  USHF.R.U64 UR24, UR23, UR19, UR9 ;  /* 0x0000001317187299 */ /* 0x000fe40008001209 */
[----:B------:R-:W-:Y:S01]  /*0fe0*/  USHF.R.U32.HI UR9, URZ, UR19, UR9 ;  /* 0x000000133f097299 */ /* 0x000fe20008011609 */
[----:B------:R-:W-:-:S04]  /*0ff0*/  UMOV UR22, 0x1 ;  /* 0x0000000100167882 */ /* 0x000fc80000000000 */
[----:B------:R-:W-:Y:S01]  /*1000*/  UMOV UR8, UR24 ;  /* 0x0000001800087c82 */ /* 0x000fe20008000000 */
[----:B------:R-:W-:Y:S06]  /*1010*/  @!P0 BRA `(.L_x_11) ;  /* 0x0000000000308947 */ /* 0x000fec0003800000 */
[----:B------:R-:W-:Y:S02]  /*1020*/  ULDC UR12, c[0x0][0x64c] ;  /* 0x00019300000c7ab9 */ /* 0x000fe40000000800 */
        /* <DEDUP_REMOVED lines=8> */
[----:B------:R-:W-:-:S07]  /*10b0*/  UIMAD.WIDE.U32.X UR6, UR15, UR7, UR12, UP0 ;  /* 0x000000070f0672a5 */ /* 0x000fce00080e040c */
[----:B------:R-:W-:Y:S01]  /*10c0*/  UMOV UR8, UR6 ;  /* 0x0000000600087c82 */ /* 0x000fe20008000000 */
[----:B------:R-:W-:-:S05]  /*10d0*/  UMOV UR9, UR7 ;  /* 0x0000000700097c82 */ /* 0x000fca0008000000 */
.L_x_11:
[----:B------:R-:W-:Y:S01]  /*10e0*/  R2UR UR6, R6 ;  /* 0x00000000060672ca */ /* 0x000fe200000e0000 */
[----:B0-----:R-:W-:Y:S01]  /*10f0*/  IMAD.U32 R2, RZ, RZ, UR4 ;  /* 0x00000004ff027e24 */ /* 0x001fe2000f8e00ff */
[----:B------:R-:W-:Y:S01]  /*1100*/  USHF.R.U64 UR7, UR8, UR20, UR9 ;  /* 0x0000001408077299 */ /* 0x000fe20008001209 */
[----:B------:R-:W-:Y:S01]  /*1110*/  IMAD.MOV.U32 R0, RZ, RZ, 0x1 ;  /* 0x00000001ff007424 */ /* 0x000fe200078e00ff */
[----:B------:R-:W-:Y:S02]  /*1120*/  ULOP3.LUT UR14, UR23, UR14, URZ, 0xc0, !UPT ;  /* 0x0000000e170e7292 */ /* 0x000fe4000f8ec03f */
[----:B------:R2:W-:Y:S01]  /*1130*/  STL [R1+0x268], R2 ;  /* 0x0002680201007387 */ /* 0x0005e20000100800 */
[----:B------:R-:W-:Y:S02]  /*1140*/  UIADD3 UR8, -UR7, URZ, URZ ;  /* 0x0000003f07087290 */ /* 0x000fe4000fffe13f */
[----:B------:R-:W-:-:S04]  /*1150*/  ULOP3.LUT UR16, UR17, UR16, URZ, 0xc0, !UPT ;  /* 0x0000001011107292 */ /* 0x000fc8000f8ec03f */
[----:B------:R-:W-:Y:S02]  /*1160*/  UISETP.NE.AND UP0, UPT, UR6, URZ, UPT ;  /* 0x0000003f0600728c */ /* 0x000fe4000bf05270 */
[----:B------:R-:W-:-:S04]  /*1170*/  USHF.L.U32 UR6, UR22, UR19, URZ ;  /* 0x0000001316067299 */ /* 0x000fc8000800063f */
[----:B------:R-:W-:Y:S02]  /*1180*/  UIMAD UR14, UR6, UR7, UR14 ;  /* 0x00000007060e72a4 */ /* 0x000fe4000f8e020e */
[----:B------:R-:W-:Y:S01]  /*1190*/  UIMAD UR6, UR8, UR21, UR24 ;  /* 0x00000015080672a4 */ /* 0x000fe2000f8e0218 */
[----:B------:R-:W-:Y:S02]  /*11a0*/  ULDC UR7, c[0x0][0x610] ;  /* 0x0001840000077ab9 */ /* 0x000fe40000000800 */
[----:B------:R-:W-:Y:S02]  /*11b0*/  UIMAD UR5, UR14, UR7, UR5 ;  /* 0x000000070e0572a4 */ /* 0x000fe4000f8e0205 */
[----:B------:R-:W-:-:S04]  /*11c0*/  UIMAD UR6, UR6, UR18, UR16 ;  /* 0x00000012060672a4 */ /* 0x000fc8000f8e0210 */
[----:B------:R-:W-:Y:S02]  /*11d0*/  USEL UR7, UR6, UR5, !UP0 ;  /* 0x0000000506077287 */ /* 0x000fe4000c000000 */
[----:B------:R-:W-:-:S04]  /*11e0*/  USEL UR5, UR5, UR6, !UP0 ;  /* 0x0000000605057287 */ /* 0x000fc8000c000000 */
[----:B------:R-:W-:Y:S02]  /*11f0*/  IMAD.U32 R22, RZ, RZ, UR7 ;  /* 0x00000007ff167e24 */ /* 0x000fe4000f8e00ff */
[----:B--2---:R-:W-:-:S07]  /*1200*/  IMAD.U32 R23, RZ, RZ, UR5 ;  /* 0x00000005ff177e24 */ /* 0x004fce000f8e00ff */
.L_x_9:
[----:B------:R-:W-:-:S08]  /*1210*/  NOP ;  /* 0x0000000000007918 */ /* 0x000fd00000000000 */
[----:B------:R-:W2:Y:S02]  /*1220*/  USETMAXREG.TRY_ALLOC.CTAPOOL UP0, 0xf0 ;  /* 0x000000f0000079c8 */ /* 0x000ea40008000600 */
[----:B--2---:R-:W-:-:S13]  /*1230*/  PLOP3.LUT P0, PT, PT, PT, UP0, 0x80, 0x0 ;  /* 0x000000000000781c */ /* 0x004fda0003f0f008 */
[----:B------:R-:W-:Y:S05]  /*1240*/  @!P0 BRA `(.L_x_9) ;  /* 0xfffffffc00f08947 */ /* 0x000fea000383ffff */
[----:B------:R-:W-:Y:S01]  /*1250*/  ULDC.64 UR4, c[0x0][0x598] ;  /* 0x0001660000047ab9 */ /* 0x000fe20000000a00 */
[----:B------:R-:W-:Y:S01]  /*1260*/  ULDC.64 UR36, c[0x0][0x208] ;  /* 0x0000820000247ab9 */ /* 0x000fe20000000a00 */
[----:B------:R-:W-:-:S04]  /*1270*/  ISETP.NE.U32.AND P0, PT, RZ, UR4, PT ;  /* 0x00000004ff007c0c */ /* 0x000fc8000bf05070 */
[----:B------:R-:W-:-:S13]  /*1280*/  ISETP.NE.AND.EX P0, PT, RZ, UR5, PT, P0 ;  /* 0x00000005ff007c0c */ /* 0x000fda000bf05300 */
[----:B------:R-:W-:Y:S05]  /*1290*/  @!P0 BRA `(.L_x_12) ;  /* 0x00000000001c8947 */ /* 0x000fea0003800000 */
[----:B0-----:R-:W0:Y:S02]  /*12a0*/  LDC.64 R2, c[0x0][0x598] ;  /* 0x00016600ff027b82 */ /* 0x001e240000000a00 */
[----:B0-----:R-:W2:Y:S02]  /*12b0*/  LDG.E.64 R2, desc[UR36][R2.64] ;  /* 0x0000002402027981 */ /* 0x001ea4000c1e1b00 */
[----:B--2---:R-:W-:-:S04]  /*12c0*/  ISETP.NE.U32.AND P0, PT, R2, RZ, PT ;  /* 0x000000ff0200720c */ /* 0x004fc80003f05070 */
[----:B------:R-:W-:-:S13]  /*12d0*/  ISETP.NE.AND.EX P0, PT, R3, RZ, PT, P0 ;  /* 0x000000ff0300720c */ /* 0x000fda0003f05300 */
[----:B------:R-:W-:Y:S05]  /*12e0*/  @!P0 BRA `(.L_x_12) ;  /* 0x0000000000088947 */ /* 0x000fea0003800000 */
[----:B------:R0:W5:Y:S01]  /*12f0*/  LD.E R17, desc[UR36][R2.64] ;  /* 0x0000002402117980 */ /* 0x000162000c101900 */
[----:B------:R-:W-:Y:S05]  /*1300*/  BRA `(.L_x_13) ;  /* 0x0000000000247947 */ /* 0x000fea0003800000 */
.L_x_12:
[----:B------:R-:W-:Y:S02]  /*1310*/  ULDC.64 UR4, c[0x0][0x588] ;  /* 0x0001620000047ab9 */ /* 0x000fe40000000a00 */
[----:B------:R-:W-:-:S04]  /*1320*/  ISETP.NE.U32.AND P0, PT, RZ, UR4, PT ;  /* 0x00000004ff007c0c */ /* 0x000fc8000bf05070 */
[----:B------:R-:W-:-:S13]  /*1330*/  ISETP.NE.AND.EX P0, PT, RZ, UR5, PT, P0 ;  /* 0x00000005ff007c0c */ /* 0x000fda000bf05300 */
[----:B------:R-:W-:Y:S05]  /*1340*/  @!P0 BRA `(.L_x_14) ;  /* 0x00000000000c8947 */ /* 0x000fea0003800000 */
[----:B0-----:R-:W0:Y:S02]  /*1350*/  LDC.64 R2, c[0x0][0x588] ;  /* 0x00016200ff027b82 */ /* 0x001e240000000a00 */
[----:B0-----:R2:W5:Y:S01]  /*1360*/  LDG.E R17, desc[UR36][R2.64] ;  /* 0x0000002402117981 */ /* 0x001562000c1e1900 */
[----:B------:R-:W-:Y:S05]  /*1370*/  BRA `(.L_x_13) ;  /* 0x0000000000087947 */ /* 0x000fea0003800000 */
.L_x_14:
[----:B------:R-:W-:Y:S02]  /*1380*/  ULDC UR4, c[0x0][0x580] ;  /* 0x0001600000047ab9 */ /* 0x000fe40000000800 */
[----:B------:R-:W-:-:S07]  /*1390*/  IMAD.U32 R17, RZ, RZ, UR4 ;  /* 0x00000004ff117e24 */ /* 0x000fce000f8e00ff */
.L_x_13:
[----:B------:R-:W-:Y:S02]  /*13a0*/  ULDC.64 UR4, c[0x0][0x5a0] ;  /* 0x0001680000047ab9 */ /* 0x000fe40000000a00 */
[----:B------:R-:W-:-:S04]  /*13b0*/  ISETP.NE.U32.AND P0, PT, RZ, UR4, PT ;  /* 0x00000004ff007c0c */ /* 0x000fc8000bf05070 */
[----:B------:R-:W-:-:S13]  /*13c0*/  ISETP.NE.AND.EX P0, PT, RZ, UR5, PT, P0 ;  /* 0x00000005ff007c0c */ /* 0x000fda000bf05300 */
[----:B------:R-:W-:Y:S05]  /*13d0*/  @!P0 BRA `(.L_x_15) ;  /* 0x00000000001c8947 */ /* 0x000fea0003800000 */
[----:B0-2---:R-:W0:Y:S02]  /*13e0*/  LDC.64 R2, c[0x0][0x5a0] ;  /* 0x00016800ff027b82 */ /* 0x005e240000000a00 */
[----:B0-----:R-:W2:Y:S02]  /*13f0*/  LDG.E.64 R2, desc[UR36][R2.64] ;  /* 0x0000002402027981 */ /* 0x001ea4000c1e1b00 */
[----:B--2---:R-:W-:-:S04]  /*1400*/  ISETP.NE.U32.AND P0, PT, R2, RZ, PT ;  /* 0x000000ff0200720c */ /* 0x004fc80003f05070 */
[----:B------:R-:W-:-:S13]  /*1410*/  ISETP.NE.AND.EX P0, PT, R3, RZ, PT, P0 ;  /* 0x000000ff0300720c */ /* 0x000fda0003f05300 */
[----:B------:R-:W-:Y:S05]  /*1420*/  @!P0 BRA `(.L_x_15) ;  /* 0x0000000000088947 */ /* 0x000fea0003800000 */
[----:B------:R0:W5:Y:S01]  /*1430*/  LD.E R18, desc[UR36][R2.64] ;  /* 0x0000002402127980 */ /* 0x000162000c101900 */
[----:B------:R-:W-:Y:S05]  /*1440*/  BRA `(.L_x_16) ;  /* 0x0000000000247947 */ /* 0x000fea0003800000 */
.L_x_15:
[----:B------:R-:W-:Y:S02]  /*1450*/  ULDC.64 UR4, c[0x0][0x590] ;  /* 0x0001640000047ab9 */ /* 0x000fe40000000a00 */
[----:B------:R-:W-:-:S04]  /*1460*/  ISETP.NE.U32.AND P0, PT, RZ, UR4, PT ;  /* 0x00000004ff007c0c */ /* 0x000fc8000bf05070 */
[----:B------:R-:W-:-:S13]  /*1470*/  ISETP.NE.AND.EX P0, PT, RZ, UR5, PT, P0 ;  /* 0x00000005ff007c0c */ /* 0x000fda000bf05300 */
[----:B------:R-:W-:Y:S05]  /*1480*/  @!P0 BRA `(.L_x_17) ;  /* 0x00000000000c8947 */ /* 0x000fea0003800000 */
[----:B------:R-:W3:Y:S02]  /*1490*/  LDC.64 R18, c[0x0][0x590] ;  /* 0x00016400ff127b82 */ /* 0x000ee40000000a00 */
[----:B---3--:R3:W5:Y:S01]  /*14a0*/  LDG.E R18, desc[UR36][R18.64] ;  /* 0x0000002412127981 */ /* 0x008762000c1e1900 */
[----:B------:R-:W-:Y:S05]  /*14b0*/  BRA `(.L_x_16) ;  /* 0x0000000000087947 */ /* 0x000fea0003800000 */
.L_x_17:
[----:B------:R-:W-:Y:S02]  /*14c0*/  ULDC UR4, c[0x0][0x584] ;  /* 0x0001610000047ab9 */ /* 0x000fe40000000800 */
[----:B------:R-:W-:-:S07]  /*14d0*/  IMAD.U32 R18, RZ, RZ, UR4 ;  /* 0x00000004ff127e24 */ /* 0x000fce000f8e00ff */
.L_x_16:
[----:B------:R-:W-:-:S13]  /*14e0*/  LOP3.LUT P0, RZ, R0, 0xff, RZ, 0xc0, !PT ;  /* 0x000000ff00ff7812 */ /* 0x000fda000780c0ff */
[----:B------:R-:W-:Y:S05]  /*14f0*/  @!P0 EXIT ;  /* 0x000000000000894d */ /* 0x000fea0003800000 */
[----:B------:R-:W-:Y:S01]  /*1500*/  ULDC UR4, c[0x0][0x28c] ;  /* 0x0000a30000047ab9 */ /* 0x000fe20000000800 */
[----:B------:R-:W-:Y:S01]  /*1510*/  ULDC.64 UR6, c[0x0][0x5c8] ;  /* 0x0001720000067ab9 */ /* 0x000fe20000000a00 */
[----:B------:R-:W-:Y:S02]  /*1520*/  UIADD3 UR4, UR4, 0x1f, URZ ;  /* 0x0000001f04047890 */ /* 0x000fe4000fffe03f */
[----:B------:R-:W-:Y:S02]  /*1530*/  USHF.L.U64.HI UR56, UR6, 0x7, UR7 ;  /* 0x0000000706387899 */ /* 0x000fe40008010207 */
[----:B------:R-:W-:Y:S02]  /*1540*/  USHF.R.S32.HI UR5, URZ, 0x1f, UR4 ;  /* 0x0000001f3f057899 */ /* 0x000fe40008011404 */
[----:B------:R-:W-:Y:S02]  /*1550*/  USHF.L.U32 UR57, UR6, 0x7, URZ ;  /* 0x0000000706397899 */ /* 0x000fe4000800063f */
[----:B------:R-:W-:-:S02]  /*1560*/  ULEA.HI UR5, UR5, UR4, URZ, 0x5 ;  /* 0x0000000405057291 */ /* 0x000fc4000f8f283f */
[----:B------:R-:W-:Y:S02]  /*1570*/  USHF.L.U64.HI UR38, UR6, 0x3, UR7 ;  /* 0x0000000306267899 */ /* 0x000fe40008010207 */
[----:B------:R-:W-:Y:S02]  /*1580*/  USHF.L.U32 UR39, UR6, 0x3, URZ ;  /* 0x0000000306277899 */ /* 0x000fe4000800063f */
[----:B------:R-:W-:Y:S02]  /*1590*/  USHF.L.U64.HI UR4, UR6, 0x8, UR7 ;  /* 0x0000000806047899 */ /* 0x000fe40008010207 */
[----:B------:R-:W-:Y:S02]  /*15a0*/  USHF.L.U32 UR6, UR6, 0x8, URZ ;  /* 0x0000000806067899 */ /* 0x000fe4000800063f */
[----:B------:R-:W-:Y:S02]  /*15b0*/  USHF.R.S32.HI UR5, URZ, 0x5, UR5 ;  /* 0x000000053f057899 */ /* 0x000fe40008011405 */
[----:B0-2---:R-:W-:Y:S01]  /*15c0*/  IMAD.U32 R2, RZ, RZ, UR4 ;  /* 0x00000004ff027e24 */ /* 0x005fe2000f8e00ff */
[----:B------:R-:W-:Y:S01]  /*15d0*/  UMOV UR4, URZ ;  /* 0x0000003f00047c82 */ /* 0x000fe20008000000 */
[----:B------:R-:W-:Y:S01]  /*15e0*/  IMAD.U32 R0, RZ, RZ, UR6 ;  /* 0x00000006ff007e24 */ /* 0x000fe2000f8e00ff */
[----:B------:R-:W-:-:S02]  /*15f0*/  UMOV UR61, URZ ;  /* 0x0000003f003d7c82 */ /* 0x000fc40008000000 */
[----:B------:R0:W-:Y:S04]  /*1600*/  STL [R1+0x260], R2 ;  /* 0x0002600201007387 */ /* 0x0001e80000100800 */
[----:B------:R2:W-:Y:S01]  /*1610*/  STL [R1+0x264], R0 ;  /* 0x0002640001007387 */ /* 0x0005e20000100800 */
[----:B0-----:R-:W-:Y:S02]  /*1620*/  IMAD.U32 R2, RZ, RZ, UR5 ;  /* 0x00000005ff027e24 */ /* 0x001fe4000f8e00ff */
[----:B--2---:R-:W-:-:S05]  /*1630*/  IMAD.U32 R0, RZ, RZ, UR4 ;  /* 0x00000004ff007e24 */ /* 0x004fca000f8e00ff */
[----:B------:R0:W-:Y:S04]  /*1640*/  STL [R1+0x26c], R0 ;  /* 0x00026c0001007387 */ /* 0x0001e80000100800 */
[----:B------:R0:W-:Y:S02]  /*1650*/  STL [R1+0x270], R2 ;  /* 0x0002700201007387 */ /* 0x0001e40000100800 */
.L_x_105:
[----:B0-----:R-:W0:Y:S01]  /*1660*/  S2R R0, SR_TID.X ;  /* 0x0000000000007919 */ /* 0x001e220000002100 */
[----:B------:R-:W2:Y:S01]  /*1670*/  S2UR UR6, SR_CgaCtaId ;  /* 0x00000000000679c3 */ /* 0x000ea20000008800 */
[----:B------:R-:W-:Y:S02]  /*1680*/  UMOV UR40, 0x400 ;  /* 0x0000040000287882 */ /* 0x000fe40000000000 */
[----:B--2---:R-:W-:Y:S01]  /*1690*/  ULEA UR40, UR6, UR40, 0x18 ;  /* 0x0000002806287291 */ /* 0x004fe2000f8ec03f */
[----:B0-----:R-:W-:-:S04]  /*16a0*/  LOP3.LUT R0, R0, 0x80, RZ, 0xc0, !PT ;  /* 0x0000008000007812 */ /* 0x001fc800078ec0ff */
[----:B------:R-:W-:-:S06]  /*16b0*/  SHF.R.U32.HI R0, RZ, 0x7, R0 ;  /* 0x00000007ff007819 */ /* 0x000fcc0000011600 */
[----:B------:R-:W0:Y:S02]  /*16c0*/  SHFL.IDX PT, R0, R0, RZ, 0x1f ;  /* 0x00001fff00007589 */ /* 0x000e2400000e0000 */
[----:B0-----:R-:W-:-:S13]  /*16d0*/  R2UR UR4, R0 ;  /* 0x00000000000472ca */ /* 0x001fda00000e0000 */
[----:B------:R-:W-:-:S04]  /*16e0*/  ULEA.HI UR5, UR4, UR4, URZ, 0x1 ;  /* 0x0000000404057291 */ /* 0x000fc8000f8f083f */
[----:B------:R-:W-:-:S04]  /*16f0*/  ULOP3.LUT UR5, UR5, 0x1ffffe, URZ, 0xc0, !UPT ;  /* 0x001ffffe05057892 */ /* 0x000fc8000f8ec03f */
[----:B------:R-:W-:-:S03]  /*1700*/  UIADD3 UR5, UR4, -UR5, URZ ;  /* 0x8000000504057290 */ /* 0x000fc6000fffe03f */
[----:B------:R-:W-:Y:S01]  /*1710*/  ULDC UR4, c[0x0][0x28c] ;  /* 0x0000a30000047ab9 */ /* 0x000fe20000000800 */
[----:B------:R-:W-:Y:S01]  /*1720*/  ULEA UR5, UR5, UR40, 0xb ;  /* 0x0000002805057291 */ /* 0x000fe2000f8e583f */
[----:B------:R-:W-:-:S03]  /*1730*/  ISETP.LT.AND P0, PT, RZ, UR4, PT ;  /* 0x00000004ff007c0c */ /* 0x000fc6000bf01270 */
[----:B------:R-:W-:-:S04]  /*1740*/  UIADD3 UR5, UR5, 0x180, URZ ;  /* 0x0000018005057890 */ /* 0x000fc8000fffe03f */
[----:B------:R-:W-:-:S04]  /*1750*/  USHF.R.U32.HI UR5, URZ, 0x4, UR5 ;  /* 0x000000043f057899 */ /* 0x000fc80008011605 */
[----:B------:R-:W-:Y:S02]  /*1760*/  ULOP3.LUT UR58, UR5, 0x3fff, URZ, 0xc0, !UPT ;  /* 0x00003fff053a7892 */ /* 0x000fe4000f8ec03f */
[----:B----4-:R-:W-:Y:S10]  /*1770*/  @P0 BRA `(.L_x_18) ;  /* 0x0000000000400947 */ /* 0x010ff40003800000 */
[----:B------:R-:W-:Y:S01]  /*1780*/  MOV R0, 0x0 ;  /* 0x0000000000007802 */ /* 0x000fe20000000f00 */
[----:B------:R-:W-:Y:S01]  /*1790*/  ULDC.64 UR4, c[0x4][0x68] ;  /* 0x01001a0000047ab9 */ /* 0x000fe20000000a00 */
[----:B------:R-:W-:Y:S01]  /*17a0*/  ULDC.64 UR6, c[0x4][0x8] ;  /* 0x0100020000067ab9 */ /* 0x000fe20000000a00 */
[----:B------:R-:W-:Y:S01]  /*17b0*/  IMAD.U32 R4, RZ, RZ, UR4 ;  /* 0x00000004ff047e24 */ /* 0x000fe2000f8e00ff */
[----:B------:R0:W2:Y:S01]  /*17c0*/  LDC.64 R2, c[0x4][R0] ;  /* 0x0100000000027b82 */ /* 0x0000a20000000a00 */
[----:B------:R-:W-:Y:S01]  /*17d0*/  IMAD.U32 R5, RZ, RZ, UR5 ;  /* 0x00000005ff057e24 */ /* 0x000fe2000f8e00ff */
[----:B------:R-:W-:Y:S01]  /*17e0*/  ULDC.64 UR4, c[0x4][0x70] ;  /* 0x01001c0000047ab9 */ /* 0x000fe20000000a00 */
[----:B------:R-:W-:Y:S02]  /*17f0*/  IMAD.U32 R10, RZ, RZ, UR6 ;  /* 0x00000006ff0a7e24 */ /* 0x000fe4000f8e00ff */
[----:B-1----:R-:W-:Y:S02]  /*1800*/  IMAD.U32 R6, RZ, RZ, UR4 ;  /* 0x00000004ff067e24 */ /* 0x002fe4000f8e00ff */
[----:B------:R-:W-:-:S02]  /*1810*/  IMAD.U32 R7, RZ, RZ, UR5 ;  /* 0x00000005ff077e24 */ /* 0x000fc4000f8e00ff */
[----:B------:R-:W-:Y:S02]  /*1820*/  IMAD.U32 R11, RZ, RZ, UR7 ;  /* 0x00000007ff0b7e24 */ /* 0x000fe4000f8e00ff */
[----:B------:R-:W-:Y:S02]  /*1830*/  IMAD.MOV.U32 R8, RZ, RZ, 0x1e1 ;  /* 0x000001e1ff087424 */ /* 0x000fe400078e00ff */
[----:B------:R-:W-:Y:S02]  /*1840*/  IMAD.MOV.U32 R12, RZ, RZ, 0x1 ;  /* 0x00000001ff0c7424 */ /* 0x000fe400078e00ff */
[----:B0-----:R-:W-:-:S07]  /*1850*/  IMAD.MOV.U32 R13, RZ, RZ, RZ ;  /* 0x000000ffff0d7224 */ /* 0x001fce00078e00ff */
[----:B------:R-:W-:-:S07]  /*1860*/  LEPC R20, `(.L_x_18) ;  /* 0x000000001014794e */ /* 0x000fce0000000000 */
[----:B--23-5:R-:W-:Y:S05]  /*1870*/  CALL.ABS.NOINC R2 ;  /* 0x0000000002007343 */ /* 0x02cfea0003c00000 */
.L_x_18:
[----:B------:R-:W-:-:S06]  /*1880*/  ULOP3.LUT UR4, UR60, 0x1, URZ, 0xfc, !UPT ;  /* 0x000000013c047892 */ /* 0x000fcc000f8efc3f */
[----:B------:R-:W-:-:S05]  /*1890*/  IMAD.U32 R0, RZ, RZ, UR4 ;  /* 0x00000004ff007e24 */ /* 0x000fca000f8e00ff */
[----:B------:R-:W-:-:S13]  /*18a0*/  ISETP.NE.AND P0, PT, R0, 0x3, PT ;  /* 0x000000030000780c */ /* 0x000fda0003f05270 */
[----:B------:R-:W-:Y:S05]  /*18b0*/  @!P0 BRA `(.L_x_19) ;  /* 0x0000000000048947 */ /* 0x000fea0003800000 */
[----:B------:R-:W-:Y:S01]  /*18c0*/  BPT.TRAP 0x1 ;  /* 0x000000040000795c */ /* 0x000fe20000300000 */
.L_x_19:
[----:B------:R-:W2:Y:S01]  /*18d0*/  LDL R0, [R1+0x26c] ;  /* 0x00026c0001007983 */ /* 0x000ea20000100800 */
[----:B------:R-:W-:-:S05]  /*18e0*/  IMAD.U32 R3, RZ, RZ, UR61 ;  /* 0x0000003dff037e24 */ /* 0x000fca000f8e00ff */
[----:B------:R-:W-:Y:S02]  /*18f0*/  LEA R3, R3, UR40, 0x3 ;  /* 0x0000002803037c11 */ /* 0x000fe4000f8e18ff */
[----:B--2---:R-:W-:-:S13]  /*1900*/  R2UR UR4, R0 ;  /* 0x00000000000472ca */ /* 0x004fda00000e0000 */
[----:B------:R-:W-:-:S05]  /*1910*/  IMAD.U32 R0, RZ, RZ, UR4 ;  /* 0x00000004ff007e24 */ /* 0x000fca000f8e00ff */
[----:B------:R-:W-:-:S04]  /*1920*/  SHF.L.U32 R0, R0, 0x1f, RZ ;  /* 0x0000001f00007819 */ /* 0x000fc800000006ff */
[----:B------:R0:W2:Y:S01]  /*1930*/  SYNCS.PHASECHK.TRANS64.TRYWAIT P1, [R3+URZ], R0 ;  /* 0x00000000030075a7 */ /* 0x0000a2000802017f */
[----:B------:R-:W-:Y:S05]  /*1940*/  @!P0 BRA `(.L_x_20) ;  /* 0x0000000000048947 */ /* 0x000fea0003800000 */
[----:B------:R-:W-:Y:S01]  /*1950*/  BPT.TRAP 0x1 ;  /* 0x000000040000795c */ /* 0x000fe20000300000 */
.L_x_20:
[----:B--2---:R-:W-:Y:S05]  /*1960*/  @P1 BRA `(.L_x_21) ;  /* 0x0000000000081947 */ /* 0x004fea0003800000 */
[----:B------:R-:W2:Y:S02]  /*1970*/  SYNCS.PHASECHK.TRANS64.TRYWAIT P1, [R3+URZ], R0 ;  /* 0x00000000030075a7 */ /* 0x000ea4000802017f */
[----:B--2---:R-:W-:Y:S05]  /*1980*/  @!P1 BRA `(.L_x_22) ;  /* 0x0000018c00249947 */ /* 0x004fea0003800000 */
.L_x_21:
[----:B------:R-:W4:Y:S02]  /*1990*/  LDL R2, [R1+0x270] ;  /* 0x0002700001027983 */ /* 0x000f240000100800 */
[----:B----4-:R-:W-:-:S13]  /*19a0*/  R2UR UR5, R2 ;  /* 0x00000000020572ca */ /* 0x010fda00000e0000 */
[----:B------:R-:W-:-:S04]  /*19b0*/  UISETP.LT.AND UP0, UPT, UR5, 0x1, UPT ;  /* 0x000000010500788c */ /* 0x000fc8000bf01270 */
[----:B------:R-:W-:-:S06]  /*19c0*/  USEL UR4, UR5, 0x1, UP0 ;  /* 0x0000000105047887 */ /* 0x000fcc0008000000 */
[----:B------:R-:W-:-:S05]  /*19d0*/  IMAD.U32 R2, RZ, RZ, UR4 ;  /* 0x00000004ff027e24 */ /* 0x000fca000f8e00ff */
[----:B------:R-:W-:Y:S01]  /*19e0*/  IADD3 R2, -R2, UR5, RZ ;  /* 0x0000000502027c10 */ /* 0x000fe2000fffe1ff */
[----:B------:R-:W-:Y:S05]  /*19f0*/  WARPSYNC.ALL ;  /* 0x0000000000007948 */ /* 0x000fea0003800000 */
[----:B------:R-:W-:Y:S01]  /*1a00*/  ISETP.GE.AND P1, PT, R2, 0x1, PT ;  /* 0x000000010200780c */ /* 0x000fe20003f26270 */
[----:B------:R-:W-:Y:S01]  /*1a10*/  UIADD3 UR40, UR40, 0x28180, URZ ;  /* 0x0002818028287890 */ /* 0x000fe2000fffe03f */
[----:B------:R-:W-:Y:S01]  /*1a20*/  WARPGROUP.ARRIVE ;  /* 0x00000000000079c5 */ /* 0x000fe20000000000 */
[----:B------:R-:W-:Y:S02]  /*1a30*/  ULOP3.LUT UR58, UR58, 0x10000, URZ, 0xfc, !UPT ;  /* 0x000100003a3a7892 */ /* 0x000fe4000f8efc3f */
[----:B------:R-:W-:-:S02]  /*1a40*/  USHF.R.U32.HI UR40, URZ, 0x4, UR40 ;  /* 0x000000043f287899 */ /* 0x000fc40008011628 */
[----:B------:R-:W-:Y:S02]  /*1a50*/  ULEA UR52, UR61, UR58, 0xa ;  /* 0x0000003a3d347291 */ /* 0x000fe4000f8e503f */
[----:B------:R-:W-:Y:S01]  /*1a60*/  ULOP3.LUT UR40, UR40, 0x3fff, URZ, 0xc0, !UPT ;  /* 0x00003fff28287892 */ /* 0x000fe2000f8ec03f */
[----:B------:R-:W-:Y:S01]  /*1a70*/  UMOV UR21, 0xc0000010 ;  /* 0xc000001000157882 */ /* 0x000fe20000000000 */
[----:B------:R-:W-:Y:S02]  /*1a80*/  UMOV UR23, 0xc0000010 ;  /* 0xc000001000177882 */ /* 0x000fe40000000000 */
[----:B------:R-:W-:Y:S01]  /*1a90*/  ULOP3.LUT UR59, UR40, 0x10000, URZ, 0xfc, !UPT ;  /* 0x00010000283b7892 */ /* 0x000fe2000f8efc3f */
[----:B------:R-:W-:Y:S01]  /*1aa0*/  UMOV UR20, UR52 ;  /* 0x0000003400147c82 */ /* 0x000fe20008000000 */
[----:B------:R-:W-:Y:S02]  /*1ab0*/  UMOV UR13, UR21 ;  /* 0x00000015000d7c82 */ /* 0x000fe40008000000 */
[----:B------:R-:W-:Y:S01]  /*1ac0*/  UIMAD UR22, UR61, 0x160, UR59 ;  /* 0x000001603d1678a4 */ /* 0x000fe2000f8e023b */
[----:B------:R-:W-:Y:S01]  /*1ad0*/  UMOV UR12, UR20 ;  /* 0x00000014000c7c82 */ /* 0x000fe20008000000 */
[----:B------:R-:W-:-:S02]  /*1ae0*/  UMOV UR15, 0xc0000010 ;  /* 0xc0000010000f7882 */ /* 0x000fc40000000000 */
[----:B------:R-:W-:Y:S02]  /*1af0*/  UIADD3 UR14, UR22, 0x20, URZ ;  /* 0x00000020160e7890 */ /* 0x000fe4000fffe03f */
[----:B------:R-:W-:Y:S01]  /*1b00*/  UIADD3 UR6, UR22, 0x40, URZ ;  /* 0x0000004016067890 */ /* 0x000fe2000fffe03f */
[----:B------:R-:W-:Y:S02]  /*1b10*/  UMOV UR4, UR20 ;  /* 0x0000001400047c82 */ /* 0x000fe40008000000 */
[----:B------:R-:W-:Y:S01]  /*1b20*/  IGMMA.64x16x32.S8.S8 R24, gdesc[UR20], RZ, !UPT, gsb0 ;  /* 0x00600000141879f1 */ /* 0x000fe2000c0410ff */
[----:B------:R-:W-:Y:S01]  /*1b30*/  UMOV UR5, UR21 ;  /* 0x0000001500057c82 */ /* 0x000fe20008000000 */
[----:B------:R-:W-:Y:S01]  /*1b40*/  UMOV UR7, 0xc0000010 ;  /* 0xc000001000077882 */ /* 0x000fe20000000000 */
[----:B------:R-:W-:Y:S01]  /*1b50*/  UIADD3 UR10, UR22, 0x60, URZ ;  /* 0x00000060160a7890 */ /* 0x000fe2000fffe03f */
[----:B------:R-:W-:Y:S01]  /*1b60*/  UMOV UR8, UR20 ;  /* 0x0000001400087c82 */ /* 0x000fe20008000000 */
        /* <DEDUP_REMOVED lines=30> */
[----:B------:R-:W-:-:S02]  /*1d50*/  WARPGROUP.DEPBAR.LE gsb0, 0x0 ;  /* 0x00008000000079c5 */ /* 0x000fc40000010000 */
[----:B------:R-:W-:Y:S04]  /*1d60*/  STL.64 [R1+0x220], R24 ;  /* 0x0002201801007387 */ /* 0x000fe80000100a00 */
[----:B------:R-:W-:Y:S04]  /*1d70*/  STL.64 [R1+0x228], R26 ;  /* 0x0002281a01007387 */ /* 0x000fe80000100a00 */
[----:B------:R-:W-:Y:S04]  /*1d80*/  STL.64 [R1+0x230], R28 ;  /* 0x0002301c01007387 */ /* 0x000fe80000100a00 */
[----:B------:R4:W-:Y:S02]  /*1d90*/  STL.64 [R1+0x238], R30 ;  /* 0x0002381e01007387 */ /* 0x0009e40000100a00 */
[----:B----4-:R-:W-:-:S06]  /*1da0*/  WARPGROUP.ARRIVE ;  /* 0x00000000000079c5 */ /* 0x010fcc0000000000 */
[----:B------:R-:W-:Y:S03]  /*1db0*/  IGMMA.64x16x32.S8.S8 R24, gdesc[UR12], RZ, !UPT, gsb0 ;  /* 0x006000000c1879f1 */ /* 0x000fe6000c0410ff */
[----:B------:R-:W-:Y:S02]  /*1dc0*/  WARPGROUP.DEPBAR.LE gsb0, 0x0 ;  /* 0x00008000000079c5 */ /* 0x000fe40000010000 */
[----:B------:R-:W-:Y:S04]  /*1dd0*/  STL.64 [R1+0x1a0], R24 ;  /* 0x0001a01801007387 */ /* 0x000fe80000100a00 */
[----:B------:R-:W-:Y:S04]  /*1de0*/  STL.64 [R1+0x1a8], R26 ;  /* 0x0001a81a01007387 */ /* 0x000fe80000100a00 */
[----:B------:R-:W-:Y:S04]  /*1df0*/  STL.64 [R1+0x1b0], R28 ;  /* 0x0001b01c01007387 */ /* 0x000fe80000100a00 */
[----:B------:R4:W-:Y:S02]  /*1e00*/  STL.64 [R1+0x1b8], R30 ;  /* 0x0001b81e01007387 */ /* 0x0009e40000100a00 */
[----:B----4-:R-:W-:-:S06]  /*1e10*/  WARPGROUP.ARRIVE ;  /* 0x00000000000079c5 */ /* 0x010fcc0000000000 */
[----:B------:R-:W-:Y:S01]  /*1e20*/  IGMMA.64x16x32.S8.S8 R24, gdesc[UR4], RZ, !UPT, gsb0 ;  /* 0x00600000041879f1 */ /* 0x000fe2000c0410ff */
[----:B------:R-:W-:Y:S02]  /*1e30*/  UIADD3 UR4, UR52, 0x100, URZ ;  /* 0x0000010034047890 */ /* 0x000fe4000fffe03f */
[----:B------:R-:W-:Y:S02]  /*1e40*/  WARPGROUP.DEPBAR.LE gsb0, 0x0 ;  /* 0x00008000000079c5 */ /* 0x000fe40000010000 */
        /* <DEDUP_REMOVED lines=14> */
[----:B------:R-:W-:Y:S01]  /*1f30*/  WARPGROUP.ARRIVE ;  /* 0x00000000000079c5 */ /* 0x000fe20000000000 */
[----:B------:R-:W-:Y:S04]  /*1f40*/  STL.64 [R1+0x20], R24 ;  /* 0x0000201801007387 */ /* 0x000fe80000100a00 */
[----:B------:R-:W-:Y:S01]  /*1f50*/  STL.64 [R1+0x28], R26 ;  /* 0x0000281a01007387 */ /* 0x000fe20000100a00 */
[----:B------:R-:W-:Y:S03]  /*1f60*/  IGMMA.64x16x32.S8.S8 R208, gdesc[UR16], RZ, !UPT, gsb0 ;  /* 0x0060000010d079f1 */ /* 0x000fe6000c0410ff */
[----:B------:R-:W-:Y:S04]  /*1f70*/  STL.64 [R1+0x30], R28 ;  /* 0x0000301c01007387 */ /* 0x000fe80000100a00 */
[----:B------:R4:W-:Y:S01]  /*1f80*/  STL.64 [R1+0x38], R30 ;  /* 0x0000381e01007387 */ /* 0x0009e20000100a00 */
[----:B------:R-:W-:-:S02]  /*1f90*/  WARPGROUP.DEPBAR.LE gsb0, 0x0 ;  /* 0x00008000000079c5 */ /* 0x000fc40000010000 */
[----:B------:R-:W-:Y:S01]  /*1fa0*/  WARPGROUP.ARRIVE ;  /* 0x00000000000079c5 */ /* 0x000fe20000000000 */
[----:B------:R-:W-:Y:S04]  /*1fb0*/  STL.64 [R1+0x290], R214 ;  /* 0x000290d601007387 */ /* 0x000fe80000100a00 */
[----:B------:R-:W-:Y:S01]  /*1fc0*/  STL.64 [R1+0x288], R212 ;  /* 0x000288d401007387 */ /* 0x000fe20000100a00 */
[----:B------:R-:W-:Y:S03]  /*1fd0*/  IGMMA.64x16x32.S8.S8 R176, gdesc[UR28], RZ, !UPT, gsb0 ;  /* 0x006000001cb079f1 */ /* 0x000fe6000c0410ff */
[----:B------:R-:W-:Y:S04]  /*1fe0*/  STL.64 [R1+0x280], R210 ;  /* 0x000280d201007387 */ /* 0x000fe80000100a00 */
[----:B------:R-:W-:Y:S01]  /*1ff0*/  STL.64 [R1+0x278], R208 ;  /* 0x000278d001007387 */ /* 0x000fe20000100a00 */
[----:B------:R-:W-:-:S02]  /*2000*/  WARPGROUP.DEPBAR.LE gsb0, 0x0 ;  /* 0x00008000000079c5 */ /* 0x000fc40000010000 */
[----:B------:R-:W-:-:S06]  /*2010*/  WARPGROUP.ARRIVE ;  /* 0x00000000000079c5 */ /* 0x000fcc0000000000 */
[----:B------:R-:W-:Y:S03]  /*2020*/  IGMMA.64x16x32.S8.S8 R144, gdesc[UR32], RZ, !UPT, gsb0 ;  /* 0x00600000209079f1 */ /* 0x000fe6000c0410ff */
[----:B------:R-:W-:Y:S02]  /*2030*/  WARPGROUP.DEPBAR.LE gsb0, 0x0 ;  /* 0x00008000000079c5 */ /* 0x000fe40000010000 */
[----:B------:R-:W-:-:S06]  /*2040*/  WARPGROUP.ARRIVE ;  /* 0x00000000000079c5 */ /* 0x000fcc0000000000 */
[----:B------:R-:W-:Y:S03]  /*2050*/  IGMMA.64x16x32.S8.S8 R112, gdesc[UR40], RZ, !UPT, gsb0 ;  /* 0x00600000287079f1 */ /* 0x000fe6000c0410ff */
[----:B------:R-:W-:Y:S02]  /*2060*/  WARPGROUP.DEPBAR.LE gsb0, 0x0 ;  /* 0x00008000000079c5 */ /* 0x000fe40000010000 */
[----:B------:R-:W-:-:S06]  /*2070*/  WARPGROUP.ARRIVE ;  /* 0x00000000000079c5 */ /* 0x000fcc0000000000 */
[----:B------:R-:W-:Y:S03]  /*2080*/  IGMMA.64x16x32.S8.S8 R80, gdesc[UR44], RZ, !UPT, gsb0 ;  /* 0x006000002c5079f1 */ /* 0x000fe6000c0410ff */
[----:B------:R-:W-:Y:S02]  /*2090*/  WARPGROUP.DEPBAR.LE gsb0, 0x0 ;  /* 0x00008000000079c5 */ /* 0x000fe40000010000 */
[----:B------:R-:W-:-:S06]  /*20a0*/  WARPGROUP.ARRIVE ;  /* 0x00000000000079c5 */ /* 0x000fcc0000000000 */
[----:B------:R-:W-:Y:S01]  /*20b0*/  IGMMA.64x16x32.S8.S8 R48, gdesc[UR48], RZ, !UPT, gsb0 ;  /* 0x00600000303079f1 */ /* 0x000fe2000c0410ff */
[----:B------:R-:W-:Y:S01]  /*20c0*/  UMOV UR48, UR4 ;  /* 0x0000000400307c82 */ /* 0x000fe20008000000 */
[----:B------:R-:W-:Y:S01]  /*20d0*/  UMOV UR49, 0xc0000010 ;  /* 0xc000001000317882 */ /* 0x000fe20000000000 */
[----:B------:R-:W-:Y:S01]  /*20e0*/  UMOV UR44, UR48 ;  /* 0x00000030002c7c82 */ /* 0x000fe20008000000 */
        /* <DEDUP_REMOVED lines=38> */
[----:B----4-:R-:W-:-:S06]  /*2350*/  WARPGROUP.ARRIVE ;  /* 0x00000000000079c5 */ /* 0x010fcc0000000000 */
[----:B------:R-:W-:Y:S03]  /*2360*/  IGMMA.64x16x32.S8.S8 R24, gdesc[UR24], RZ, !UPT, gsb0 ;  /* 0x00600000181879f1 */ /* 0x000fe6000c0410ff */
[----:B------:R-:W-:Y:S02]  /*2370*/  WARPGROUP.DEPBAR.LE gsb0, 0x0 ;  /* 0x00008000000079c5 */ /* 0x000fe40000010000 */
[----:B------:R-:W-:Y:S04]  /*2380*/  STL.64 [R1], R24 ;  /* 0x0000001801007387 */ /* 0x000fe80000100a00 */
        /* <DEDUP_REMOVED lines=13> */
[----:B------:R-:W-:Y:S01]  /*2460*/  UIADD3 UR52, UR52, 0x300, URZ ;  /* 0x0000030034347890 */ /* 0x000fe2000fffe03f */
        /* <DEDUP_REMOVED lines=112> */
[----:B----4-:R-:W-:-:S06]  /*2b70*/  WARPGROUP.ARRIVE ;  /* 0x00000000000079c5 */ /* 0x010fcc0000000000 */
        /* <DEDUP_REMOVED lines=47> */
[----:B------:R4:W-:Y:S04]  /*2e70*/  STL.64 [R1+0x1d8], R214 ;  /* 0x0001d8d601007387 */ /* 0x0009e80000100a00 */
[----:B----4-:R4:W5:Y:S04]  /*2e80*/  LDL.LU.64 R214, [R1+0x290] ;  /* 0x0002900001d67983 */ /* 0x0109680000300a00 */
[----:B------:R4:W5:Y:S04]  /*2e90*/  LDL.LU.64 R212, [R1+0x288] ;  /* 0x0002880001d47983 */ /* 0x0009680000300a00 */
[----:B------:R4:W5:Y:S04]  /*2ea0*/  LDL.LU.64 R210, [R1+0x280] ;  /* 0x0002800001d27983 */ /* 0x0009680000300a00 */
[----:B------:R4:W5:Y:S01]  /*2eb0*/  LDL.LU.64 R208, [R1+0x278] ;  /* 0x0002780001d07983 */ /* 0x0009620000300a00 */
[----:B------:R-:W-:Y:S05]  /*2ec0*/  @!P1 BRA `(.L_x_23) ;  /* 0x0000001c00f89947 */ /* 0x000fea0003800000 */
[----:B0-2---:R-:W2:Y:S01]  /*2ed0*/  LDL R0, [R1+0x26c] ;  /* 0x00026c0001007983 */ /* 0x005ea20000100800 */
[----:B------:R-:W-:Y:S02]  /*2ee0*/  UIADD3 UR52, UR61, 0x1, URZ ;  /* 0x000000013d347890 */ /* 0x000fe4000fffe03f */
[----:B------:R-:W-:Y:S02]  /*2ef0*/  UMOV UR54, UR61 ;  /* 0x0000003d00367c82 */ /* 0x000fe40008000000 */
[----:B------:R-:W-:-:S04]  /*2f00*/  UISETP.NE.AND UP0, UPT, UR52, 0xa, UPT ;  /* 0x0000000a3400788c */ /* 0x000fc8000bf05270 */
[----:B------:R-:W-:Y:S02]  /*2f10*/  USEL UR4, URZ, 0x1, UP0 ;  /* 0x000000013f047887 */ /* 0x000fe40008000000 */
[----:B------:R-:W-:Y:S01]  /*2f20*/  USEL UR52, UR52, URZ, UP0 ;  /* 0x0000003f34347287 */ /* 0x000fe20008000000 */
[----:B--2---:R-:W-:-:S13]  /*2f30*/  R2UR UR5, R0 ;  /* 0x00000000000572ca */ /* 0x004fda00000e0000 */
[----:B------:R-:W-:-:S06]  /*2f40*/  ULOP3.LUT UR4, UR5, UR4, URZ, 0x3c, !UPT ;  /* 0x0000000405047292 */ /* 0x000fcc000f8e3c3f */
[----:B------:R-:W-:-:S07]  /*2f50*/  IMAD.U32 R0, RZ, RZ, UR4 ;  /* 0x00000004ff007e24 */ /* 0x000fce000f8e00ff */
.L_x_30:
[----:B0----5:R-:W-:Y:S05]  /*2f60*/  @!P0 BRA `(.L_x_24) ;  /* 0x0000000000048947 */ /* 0x021fea0003800000 */
[----:B------:R-:W-:Y:S01]  /*2f70*/  BPT.TRAP 0x1 ;  /* 0x000000040000795c */ /* 0x000fe20000300000 */
.L_x_24:
[----:B------:R-:W0:Y:S01]  /*2f80*/  S2UR UR4, SR_CgaCtaId ;  /* 0x00000000000479c3 */ /* 0x000e220000008800 */
[----:B------:R-:W-:Y:S01]  /*2f90*/  UMOV UR55, 0x400 ;  /* 0x0000040000377882 */ /* 0x000fe20000000000 */
[----:B------:R-:W-:Y:S01]  /*2fa0*/  SHF.L.U32 R3, R0, 0x1f, RZ ;  /* 0x0000001f00037819 */ /* 0x000fe200000006ff */
[----:B0-----:R-:W-:-:S04]  /*2fb0*/  ULEA UR55, UR4, UR55, 0x18 ;  /* 0x0000003704377291 */ /* 0x001fc8000f8ec03f */
[----:B------:R-:W-:-:S09]  /*2fc0*/  ULEA UR4, UR52, UR55, 0x3 ;  /* 0x0000003734047291 */ /* 0x000fd2000f8e183f */
[----:B------:R0:W2:Y:S01]  /*2fd0*/  SYNCS.PHASECHK.TRANS64.TRYWAIT P1, [UR4], R3 ;  /* 0x00000003ff0075a7 */ /* 0x0000a20008020144 */
[----:B------:R-:W-:Y:S05]  /*2fe0*/  @!P0 BRA `(.L_x_25) ;  /* 0x0000000000048947 */ /* 0x000fea0003800000 */
[----:B------:R-:W-:Y:S01]  /*2ff0*/  BPT.TRAP 0x1 ;  /* 0x000000040000795c */ /* 0x000fe20000300000 */
.L_x_25:
[----:B--2---:R-:W-:Y:S05]  /*3000*/  @P1 BRA `(.L_x_26) ;  /* 0x0000000000081947 */ /* 0x004fea0003800000 */
[----:B------:R-:W2:Y:S02]  /*3010*/  SYNCS.PHASECHK.TRANS64.TRYWAIT P1, [UR4], R3 ;  /* 0x00000003ff0075a7 */ /* 0x000ea40008020144 */
[----:B--2---:R-:W-:Y:S05]  /*3020*/  @!P1 BRA `(.L_x_27) ;  /* 0x0000017400909947 */ /* 0x004fea0003800000 */
.L_x_26:
[----:B------:R-:W-:Y:S04]  /*3030*/  STL.64 [R1+0x390], R94 ;  /* 0x0003905e01007387 */ /* 0x000fe80000100a00 */
[----:B------:R-:W-:Y:S04]  /*3040*/  STL.64 [R1+0x388], R92 ;  /* 0x0003885c01007387 */ /* 0x000fe80000100a00 */
[----:B------:R-:W-:Y:S04]  /*3050*/  STL.64 [R1+0x380], R90 ;  /* 0x0003805a01007387 */ /* 0x000fe80000100a00 */
[----:B------:R0:W-:Y:S04]  /*3060*/  STL.64 [R1+0x378], R88 ;  /* 0x0003785801007387 */ /* 0x0001e80000100a00 */
[----:B0-----:R-:W2:Y:S04]  /*3070*/  LDL.LU.64 R88, [R1+0x220] ;  /* 0x0002200001587983 */ /* 0x001ea80000300a00 */
[----:B------:R-:W2:Y:S04]  /*3080*/  LDL.LU.64 R90, [R1+0x228] ;  /* 0x00022800015a7983 */ /* 0x000ea80000300a00 */
[----:B------:R-:W2:Y:S04]  /*3090*/  LDL.LU.64 R92, [R1+0x230] ;  /* 0x00023000015c7983 */ /* 0x000ea80000300a00 */
[----:B------:R-:W2:Y:S04]  /*30a0*/  LDL.LU.64 R94, [R1+0x238] ;  /* 0x00023800015e7983 */ /* 0x000ea80000300a00 */
[----:B------:R-:W-:Y:S04]  /*30b0*/  STL.64 [R1+0x370], R126 ;  /* 0x0003707e01007387 */ /* 0x000fe80000100a00 */
[----:B------:R-:W-:Y:S04]  /*30c0*/  STL.64 [R1+0x368], R124 ;  /* 0x0003687c01007387 */ /* 0x000fe80000100a00 */
[----:B------:R-:W-:Y:S04]  /*30d0*/  STL.64 [R1+0x360], R122 ;  /* 0x0003607a01007387 */ /* 0x000fe80000100a00 */
[----:B------:R0:W-:Y:S04]  /*30e0*/  STL.64 [R1+0x358], R120 ;  /* 0x0003587801007387 */ /* 0x0001e80000100a00 */
[----:B0-----:R-:W3:Y:S04]  /*30f0*/  LDL.LU.64 R120, [R1+0x1a0] ;  /* 0x0001a00001787983 */ /* 0x001ee80000300a00 */
[----:B------:R-:W3:Y:S04]  /*3100*/  LDL.LU.64 R122, [R1+0x1a8] ;  /* 0x0001a800017a7983 */ /* 0x000ee80000300a00 */
[----:B------:R-:W3:Y:S04]  /*3110*/  LDL.LU.64 R124, [R1+0x1b0] ;  /* 0x0001b000017c7983 */ /* 0x000ee80000300a00 */
[----:B------:R-:W3:Y:S04]  /*3120*/  LDL.LU.64 R126, [R1+0x1b8] ;  /* 0x0001b800017e7983 */ /* 0x000ee80000300a00 */
[----:B------:R-:W-:Y:S04]  /*3130*/  STL.64 [R1+0x350], R158 ;  /* 0x0003509e01007387 */ /* 0x000fe80000100a00 */
[----:B------:R-:W-:Y:S04]  /*3140*/  STL.64 [R1+0x348], R156 ;  /* 0x0003489c01007387 */ /* 0x000fe80000100a00 */
[----:B------:R-:W-:Y:S04]  /*3150*/  STL.64 [R1+0x340], R154 ;  /* 0x0003409a01007387 */ /* 0x000fe80000100a00 */
[----:B------:R0:W-:Y:S04]  /*3160*/  STL.64 [R1+0x338], R152 ;  /* 0x0003389801007387 */ /* 0x0001e80000100a00 */
[----:B0-----:R-:W4:Y:S04]  /*3170*/  LDL.LU.64 R152, [R1+0x120] ;  /* 0x0001200001987983 */ /* 0x001f280000300a00 */
[----:B------:R-:W4:Y:S04]  /*3180*/  LDL.LU.64 R154, [R1+0x128] ;  /* 0x00012800019a7983 */ /* 0x000f280000300a00 */
[----:B------:R-:W4:Y:S04]  /*3190*/  LDL.LU.64 R156, [R1+0x130] ;  /* 0x00013000019c7983 */ /* 0x000f280000300a00 */
[----:B------:R-:W4:Y:S04]  /*31a0*/  LDL.LU.64 R158, [R1+0x138] ;  /* 0x00013800019e7983 */ /* 0x000f280000300a00 */
        /* <DEDUP_REMOVED lines=15> */
[----:B------:R-:W4:Y:S01]  /*32a0*/  LDL.LU.64 R222, [R1+0xb8] ;  /* 0x0000b80001de7983 */ /* 0x000f220000300a00 */
[----:B------:R-:W-:-:S02]  /*32b0*/  ULEA UR53, UR52, UR58, 0xa ;  /* 0x0000003a34357291 */ /* 0x000fc4000f8e503f */
[----:B------:R-:W-:Y:S01]  /*32c0*/  UIMAD UR6, UR52, 0x160, UR59 ;  /* 0x00000160340678a4 */ /* 0x000fe2000f8e023b */
[----:B------:R-:W-:Y:S01]  /*32d0*/  UMOV UR5, 0xc0000010 ;  /* 0xc000001000057882 */ /* 0x000fe20000000000 */
[----:B------:R-:W-:Y:S02]  /*32e0*/  UMOV UR7, 0xc0000010 ;  /* 0xc000001000077882 */ /* 0x000fe40000000000 */
[----:B------:R-:W-:Y:S01]  /*32f0*/  UIADD3 UR10, UR6, 0x20, URZ ;  /* 0x00000020060a7890 */ /* 0x000fe2000fffe03f */
[----:B------:R-:W-:Y:S01]  /*3300*/  UMOV UR4, UR53 ;  /* 0x0000003500047c82 */ /* 0x000fe20008000000 */
[----:B------:R-:W-:Y:S01]  /*3310*/  UMOV UR9, UR5 ;  /* 0x0000000500097c82 */ /* 0x000fe20008000000 */
[----:B------:R-:W-:Y:S01]  /*3320*/  UMOV UR8, UR4 ;  /* 0x0000000400087c82 */ /* 0x000fe20008000000 */
[----:B------:R-:W-:Y:S01]  /*3330*/  UMOV UR11, 0xc0000010 ;  /* 0xc0000010000b7882 */ /* 0x000fe20000000000 */
[----:B------:R-:W-:Y:S01]  /*3340*/  UIADD3 UR14, UR6, 0x40, URZ ;  /* 0x00000040060e7890 */ /* 0x000fe2000fffe03f */
[----:B------:R-:W-:Y:S01]  /*3350*/  UMOV UR12, UR4 ;  /* 0x00000004000c7c82 */ /* 0x000fe20008000000 */
[----:B------:R-:W-:Y:S01]  /*3360*/  UMOV UR13, UR5 ;  /* 0x00000005000d7c82 */ /* 0x000fe20008000000 */
[----:B------:R-:W-:Y:S01]  /*3370*/  UMOV UR15, 0xc0000010 ;  /* 0xc0000010000f7882 */ /* 0x000fe20000000000 */
[----:B--2---:R-:W-:-:S06]  /*3380*/  WARPGROUP.ARRIVE ;  /* 0x00000000000079c5 */ /* 0x004fcc0000000000 */
[----:B------:R-:W-:Y:S03]  /*3390*/  IGMMA.64x16x32.S8.S8 R88, gdesc[UR4], R88, gsb0 ;  /* 0x00600000045879f1 */ /* 0x000fe60008041058 */
[----:B------:R-:W-:Y:S02]  /*33a0*/  WARPGROUP.DEPBAR.LE gsb0, 0x0 ;  /* 0x00008000000079c5 */ /* 0x000fe40000010000 */
[----:B---3--:R-:W-:Y:S01]  /*33b0*/  WARPGROUP.ARRIVE ;  /* 0x00000000000079c5 */ /* 0x008fe20000000000 */
[----:B------:R-:W-:Y:S01]  /*33c0*/  UIADD3 UR18, UR6, 0x60, URZ ;  /* 0x0000006006127890 */ /* 0x000fe2000fffe03f */
[----:B------:R-:W-:Y:S04]  /*33d0*/  STL.64 [R1+0x220], R88 ;  /* 0x0002205801007387 */ /* 0x000fe80000100a00 */
[----:B------:R-:W-:Y:S01]  /*33e0*/  IGMMA.64x16x32.S8.S8 R120, gdesc[UR8], R120, gsb0 ;  /* 0x00600000087879f1 */ /* 0x000fe20008041078 */
[----:B------:R-:W-:Y:S01]  /*33f0*/  UMOV UR16, UR4 ;  /* 0x0000000400107c82 */ /* 0x000fe20008000000 */
[----:B------:R-:W-:Y:S01]  /*3400*/  UMOV UR17, UR5 ;  /* 0x0000000500117c82 */ /* 0x000fe20008000000 */
[----:B------:R-:W-:Y:S01]  /*3410*/  UMOV UR19, 0xc0000010 ;  /* 0xc000001000137882 */ /* 0x000fe20000000000 */
[----:B------:R-:W-:Y:S01]  /*3420*/  UIADD3 UR22, UR6, 0x80, URZ ;  /* 0x0000008006167890 */ /* 0x000fe2000fffe03f */
[----:B------:R-:W-:Y:S01]  /*3430*/  STL.64 [R1+0x228], R90 ;  /* 0x0002285a01007387 */ /* 0x000fe20000100a00 */
        /* <DEDUP_REMOVED lines=9> */
[----:B------:R0:W-:Y:S01]  /*34d0*/  STL.64 [R1+0x238], R94 ;  /* 0x0002385e01007387 */ /* 0x0001e20000100a00 */
        /* <DEDUP_REMOVED lines=12> */
[----:B0-----:R-:W2:Y:S01]  /*35a0*/  LDL.LU.64 R94, [R1+0x390] ;  /* 0x00039000015e7983 */ /* 0x001ea20000300a00 */
[----:B------:R-:W-:Y:S01]  /*35b0*/  UMOV UR44, UR4 ;  /* 0x00000004002c7c82 */ /* 0x000fe20008000000 */
[----:B------:R-:W-:Y:S01]  /*35c0*/  UMOV UR45, UR5 ;  /* 0x00000005002d7c82 */ /* 0x000fe20008000000 */
[----:B------:R-:W-:Y:S01]  /*35d0*/  UMOV UR47, 0xc0000010 ;  /* 0xc0000010002f7882 */ /* 0x000fe20000000000 */
[----:B------:R-:W-:Y:S01]  /*35e0*/  UIADD3 UR50, UR6, 0x140, URZ ;  /* 0x0000014006327890 */ /* 0x000fe2000fffe03f */
[----:B------:R-:W2:Y:S01]  /*35f0*/  LDL.LU.64 R92, [R1+0x388] ;  /* 0x00038800015c7983 */ /* 0x000ea20000300a00 */
[----:B------:R-:W-:Y:S01]  /*3600*/  UMOV UR48, UR4 ;  /* 0x0000000400307c82 */ /* 0x000fe20008000000 */
[----:B------:R-:W-:Y:S01]  /*3610*/  UMOV UR49, UR5 ;  /* 0x0000000500317c82 */ /* 0x000fe20008000000 */
[----:B------:R-:W-:Y:S01]  /*3620*/  UMOV UR51, 0xc0000010 ;  /* 0xc000001000337882 */ /* 0x000fe20000000000 */
[----:B------:R-:W-:Y:S01]  /*3630*/  UIADD3 UR8, UR53, 0x100, URZ ;  /* 0x0000010035087890 */ /* 0x000fe2000fffe03f */
[----:B------:R-:W2:Y:S04]  /*3640*/  LDL.LU.64 R90, [R1+0x380] ;  /* 0x00038000015a7983 */ /* 0x000ea80000300a00 */
[----:B------:R-:W2:Y:S01]  /*3650*/  LDL.LU.64 R88, [R1+0x378] ;  /* 0x0003780001587983 */ /* 0x000ea20000300a00 */
[----:B------:R-:W-:-:S02]  /*3660*/  WARPGROUP.DEPBAR.LE gsb0, 0x0 ;  /* 0x00008000000079c5 */ /* 0x000fc40000010000 */
[----:B----4-:R-:W-:Y:S01]  /*3670*/  WARPGROUP.ARRIVE ;  /* 0x00000000000079c5 */ /* 0x010fe20000000000 */
[----:B------:R-:W-:Y:S04]  /*3680*/  STL.64 [R1+0x1a0], R120 ;  /* 0x0001a07801007387 */ /* 0x000fe80000100a00 */
[----:B------:R-:W-:Y:S01]  /*3690*/  STL.64 [R1+0x1a8], R122 ;  /* 0x0001a87a01007387 */ /* 0x000fe20000100a00 */
[----:B------:R-:W-:Y:S03]  /*36a0*/  IGMMA.64x16x32.S8.S8 R152, gdesc[UR12], R152, gsb0 ;  /* 0x006000000c9879f1 */ /* 0x000fe60008041098 */
[----:B------:R-:W-:Y:S04]  /*36b0*/  STL.64 [R1+0x1b0], R124 ;  /* 0x0001b07c01007387 */ /* 0x000fe80000100a00 */
[----:B------:R0:W-:Y:S04]  /*36c0*/  STL.64 [R1+0x1b8], R126 ;  /* 0x0001b87e01007387 */ /* 0x0001e80000100a00 */
[----:B0-----:R-:W3:Y:S04]  /*36d0*/  LDL.LU.64 R126, [R1+0x370] ;  /* 0x00037000017e7983 */ /* 0x001ee80000300a00 */
[----:B------:R-:W3:Y:S04]  /*36e0*/  LDL.LU.64 R124, [R1+0x368] ;  /* 0x00036800017c7983 */ /* 0x000ee80000300a00 */
[----:B------:R-:W3:Y:S04]  /*36f0*/  LDL.LU.64 R122, [R1+0x360] ;  /* 0x00036000017a7983 */ /* 0x000ee80000300a00 */
[----:B------:R-:W3:Y:S01]  /*3700*/  LDL.LU.64 R120, [R1+0x358] ;  /* 0x0003580001787983 */ /* 0x000ee20000300a00 */
[----:B------:R-:W-:-:S02]  /*3710*/  WARPGROUP.DEPBAR.LE gsb0, 0x0 ;  /* 0x00008000000079c5 */ /* 0x000fc40000010000 */
[----:B------:R-:W-:Y:S01]  /*3720*/  WARPGROUP.ARRIVE ;  /* 0x00000000000079c5 */ /* 0x000fe20000000000 */
[----:B------:R-:W-:Y:S04]  /*3730*/  STL.64 [R1+0x120], R152 ;  /* 0x0001209801007387 */ /* 0x000fe80000100a00 */
[----:B------:R-:W-:Y:S01]  /*3740*/  STL.64 [R1+0x128], R154 ;  /* 0x0001289a01007387 */ /* 0x000fe20000100a00 */
[----:B------:R-:W-:Y:S03]  /*3750*/  IGMMA.64x16x32.S8.S8 R216, gdesc[UR16], R216, gsb0 ;  /* 0x0060000010d879f1 */ /* 0x000fe600080410d8 */
[----:B------:R-:W-:Y:S04]  /*3760*/  STL.64 [R1+0x130], R156 ;  /* 0x0001309c01007387 */ /* 0x000fe80000100a00 */
[----:B------:R0:W-:Y:S04]  /*3770*/  STL.64 [R1+0x138], R158 ;  /* 0x0001389e01007387 */ /* 0x0001e80000100a00 */
[----:B0-----:R-:W4:Y:S04]  /*3780*/  LDL.LU.64 R158, [R1+0x350] ;  /* 0x00035000019e7983 */ /* 0x001f280000300a00 */
[----:B------:R-:W4:Y:S04]  /*3790*/  LDL.LU.64 R156, [R1+0x348] ;  /* 0x00034800019c7983 */ /* 0x000f280000300a00 */
[----:B------:R-:W4:Y:S04]  /*37a0*/  LDL.LU.64 R154, [R1+0x340] ;  /* 0x00034000019a7983 */ /* 0x000f280000300a00 */
[----:B------:R-:W4:Y:S01]  /*37b0*/  LDL.LU.64 R152, [R1+0x338] ;  /* 0x0003380001987983 */ /* 0x000f220000300a00 */
[----:B------:R-:W-:-:S02]  /*37c0*/  WARPGROUP.DEPBAR.LE gsb0, 0x0 ;  /* 0x00008000000079c5 */ /* 0x000fc40000010000 */
[----:B------:R-:W-:Y:S01]  /*37d0*/  WARPGROUP.ARRIVE ;  /* 0x00000000000079c5 */ /* 0x000fe20000000000 */
[----:B------:R0:W-:Y:S04]  /*37e0*/  STL.64 [R1+0xa0], R216 ;  /* 0x0000a0d801007387 */ /* 0x0001e80000100a00 */
[----:B------:R1:W-:Y:S01]  /*37f0*/  STL.64 [R1+0xa8], R218 ;  /* 0x0000a8da01007387 */ /* 0x0003e20000100a00 */
[----:B------:R-:W-:Y:S03]  /*3800*/  IGMMA.64x16x32.S8.S8 R184, gdesc[UR20], R184, gsb0 ;  /* 0x0060000014b879f1 */ /* 0x000fe600080410b8 */
[----:B------:R1:W-:Y:S04]  /*3810*/  STL.64 [R1+0xb0], R220 ;  /* 0x0000b0dc01007387 */ /* 0x0003e80000100a00 */
[----:B------:R1:W-:Y:S04]  /*3820*/  STL.64 [R1+0xb8], R222 ;  /* 0x0000b8de01007387 */ /* 0x0003e80000100a00 */
[----:B0-----:R-:W2:Y:S04]  /*3830*/  LDL.LU.64 R216, [R1+0x80] ;  /* 0x0000800001d87983 */ /* 0x001ea80000300a00 */
[----:B-1----:R-:W2:Y:S04]  /*3840*/  LDL.LU.64 R218, [R1+0x88] ;  /* 0x0000880001da7983 */ /* 0x002ea80000300a00 */
[----:B------:R-:W2:Y:S01]  /*3850*/  LDL.LU.64 R220, [R1+0x90] ;  /* 0x0000900001dc7983 */ /* 0x000ea20000300a00 */
[----:B------:R-:W-:-:S02]  /*3860*/  WARPGROUP.DEPBAR.LE gsb0, 0x0 ;  /* 0x00008000000079c5 */ /* 0x000fc40000010000 */
[----:B-----5:R-:W-:-:S06]  /*3870*/  WARPGROUP.ARRIVE ;  /* 0x00000000000079c5 */ /* 0x020fcc0000000000 */
[----:B------:R-:W-:Y:S03]  /*3880*/  IGMMA.64x16x32.S8.S8 R208, gdesc[UR24], R208, gsb0 ;  /* 0x0060000018d079f1 */ /* 0x000fe600080410d0 */
[----:B------:R-:W-:Y:S02]  /*3890*/  WARPGROUP.DEPBAR.LE gsb0, 0x0 ;  /* 0x00008000000079c5 */ /* 0x000fe40000010000 */
[----:B------:R-:W-:-:S06]  /*38a0*/  WARPGROUP.ARRIVE ;  /* 0x00000000000079c5 */ /* 0x000fcc0000000000 */
        /* <DEDUP_REMOVED lines=12> */
[----:B------:R-:W-:Y:S01]  /*3970*/  IGMMA.64x16x32.S8.S8 R48, gdesc[UR48], R48, gsb0 ;  /* 0x00600000303079f1 */ /* 0x000fe20008041030 */
[----:B------:R-:W-:Y:S01]  /*3980*/  UMOV UR48, UR8 ;  /* 0x0000000800307c82 */ /* 0x000fe20008000000 */
[----:B------:R-:W-:Y:S01]  /*3990*/  UMOV UR49, 0xc0000010 ;  /* 0xc000001000317882 */ /* 0x000fe20000000000 */
[----:B------:R0:W-:Y:S04]  /*39a0*/  STL.64 [R1+0x20], R184 ;  /* 0x000020b801007387 */ /* 0x0001e80000100a00 */
[----:B------:R1:W-:Y:S04]  /*39b0*/  STL.64 [R1+0x28], R186 ;  /* 0x000028ba01007387 */ /* 0x0003e80000100a00 */
[----:B------:R1:W-:Y:S01]  /*39c0*/  STL.64 [R1+0x30], R188 ;  /* 0x000030bc01007387 */ /* 0x0003e20000100a00 */
[----:B------:R-:W-:-:S02]  /*39d0*/  WARPGROUP.DEPBAR.LE gsb0, 0x0 ;  /* 0x00008000000079c5 */ /* 0x000fc40000010000 */
[----:B------:R-:W-:-:S06]  /*39e0*/  WARPGROUP.ARRIVE ;  /* 0x00000000000079c5 */ /* 0x000fcc0000000000 */
[----:B------:R-:W-:Y:S01]  /*39f0*/  IGMMA.64x16x32.S8.S8 R40, gdesc[UR48], R40, gsb0 ;  /* 0x00600000302879f1 */ /* 0x000fe20008041028 */
[----:B------:R1:W-:Y:S04]  /*3a00*/  STL.64 [R1+0x38], R190 ;  /* 0x000038be01007387 */ /* 0x0003e80000100a00 */
[----:B------:R-:W2:Y:S04]  /*3a10*/  LDL.LU.64 R222, [R1+0x98] ;  /* 0x0000980001de7983 */ /* 0x000ea80000300a00 */
[----:B0-----:R-:W3:Y:S04]  /*3a20*/  LDL.LU.64 R184, [R1+0x100] ;  /* 0x0001000001b87983 */ /* 0x001ee80000300a00 */
[----:B-1----:R-:W3:Y:S04]  /*3a30*/  LDL.LU.64 R186, [R1+0x108] ;  /* 0x0001080001ba7983 */ /* 0x002ee80000300a00 */
[----:B------:R-:W3:Y:S04]  /*3a40*/  LDL.LU.64 R188, [R1+0x110] ;  /* 0x0001100001bc7983 */ /* 0x000ee80000300a00 */
[----:B------:R-:W3:Y:S04]  /*3a50*/  LDL.LU.64 R190, [R1+0x118] ;  /* 0x0001180001be7983 */ /* 0x000ee80000300a00 */
[----:B------:R-:W-:Y:S04]  /*3a60*/  STL.64 [R1+0x290], R214 ;  /* 0x000290d601007387 */ /* 0x000fe80000100a00 */
[----:B------:R-:W-:Y:S04]  /*3a70*/  STL.64 [R1+0x288], R212 ;  /* 0x000288d401007387 */ /* 0x000fe80000100a00 */
[----:B------:R-:W-:Y:S04]  /*3a80*/  STL.64 [R1+0x280], R210 ;  /* 0x000280d201007387 */ /* 0x000fe80000100a00 */
[----:B------:R0:W-:Y:S04]  /*3a90*/  STL.64 [R1+0x278], R208 ;  /* 0x000278d001007387 */ /* 0x0001e80000100a00 */
[----:B0-----:R-:W4:Y:S04]  /*3aa0*/  LDL.LU.64 R208, [R1] ;  /* 0x0000000001d07983 */ /* 0x001f280000300a00 */
[----:B------:R-:W4:Y:S04]  /*3ab0*/  LDL.LU.64 R210, [R1+0x8] ;  /* 0x0000080001d27983 */ /* 0x000f280000300a00 */
[----:B------:R-:W4:Y:S04]  /*3ac0*/  LDL.LU.64 R212, [R1+0x10] ;  /* 0x0000100001d47983 */ /* 0x000f280000300a00 */
[----:B------:R-:W4:Y:S01]  /*3ad0*/  LDL.LU.64 R214, [R1+0x18] ;  /* 0x0000180001d67983 */ /* 0x000f220000300a00 */
[----:B------:R-:W-:-:S02]  /*3ae0*/  WARPGROUP.DEPBAR.LE gsb0, 0x0 ;  /* 0x00008000000079c5 */ /* 0x000fc40000010000 */
[----:B------:R-:W-:Y:S01]  /*3af0*/  WARPGROUP.ARRIVE ;  /* 0x00000000000079c5 */ /* 0x000fe20000000000 */
[----:B------:R-:W-:Y:S01]  /*3b00*/  UMOV UR44, UR48 ;  /* 0x00000030002c7c82 */ /* 0x000fe20008000000 */
[----:B------:R-:W-:-:S04]  /*3b10*/  UMOV UR45, UR49 ;  /* 0x00000031002d7c82 */ /* 0x000fc80008000000 */
[----:B------:R-:W-:Y:S01]  /*3b20*/  IGMMA.64x16x32.S8.S8 R72, gdesc[UR44], R72, gsb0 ;  /* 0x006000002c4879f1 */ /* 0x000fe20008041048 */
[----:B------:R-:W-:Y:S01]  /*3b30*/  UMOV UR40, UR48 ;  /* 0x0000003000287c82 */ /* 0x000fe20008000000 */
[----:B------:R-:W-:Y:S01]  /*3b40*/  UMOV UR41, UR49 ;  /* 0x0000003100297c82 */ /* 0x000fe20008000000 */
[----:B------:R-:W-:Y:S02]  /*3b50*/  WARPGROUP.DEPBAR.LE gsb0, 0x0 ;  /* 0x00008000000079c5 */ /* 0x000fe40000010000 */
[----:B------:R-:W-:-:S06]  /*3b60*/  WARPGROUP.ARRIVE ;  /* 0x00000000000079c5 */ /* 0x000fcc0000000000 */
        /* <DEDUP_REMOVED lines=19> */
[----:B----4-:R-:W-:-:S06]  /*3ca0*/  WARPGROUP.ARRIVE ;  /* 0x00000000000079c5 */ /* 0x010fcc0000000000 */
[----:B------:R-:W-:Y:S01]  /*3cb0*/  IGMMA.64x16x32.S8.S8 R208, gdesc[UR20], R208, gsb0 ;  /* 0x0060000014d079f1 */ /* 0x000fe200080410d0 */
[----:B------:R-:W-:Y:S01]  /*3cc0*/  UMOV UR16, UR48 ;  /* 0x0000003000107c82 */ /* 0x000fe20008000000 */
[----:B------:R-:W-:Y:S01]  /*3cd0*/  UMOV UR17, UR49 ;  /* 0x0000003100117c82 */ /* 0x000fe20008000000 */
[----:B------:R-:W-:Y:S02]  /*3ce0*/  WARPGROUP.DEPBAR.LE gsb0, 0x0 ;  /* 0x00008000000079c5 */ /* 0x000fe40000010000 */
[----:B--2---:R-:W-:-:S06]  /*3cf0*/  WARPGROUP.ARRIVE ;  /* 0x00000000000079c5 */ /* 0x004fcc0000000000 */
[----:B------:R-:W-:Y:S01]  /*3d00*/  IGMMA.64x16x32.S8.S8 R216, gdesc[UR16], R216, gsb0 ;  /* 0x0060000010d879f1 */ /* 0x000fe200080410d8 */
[----:B------:R-:W-:Y:S01]  /*3d10*/  UMOV UR12, UR48 ;  /* 0x00000030000c7c82 */ /* 0x000fe20008000000 */
[----:B------:R-:W-:Y:S01]  /*3d20*/  UMOV UR13, UR49 ;  /* 0x00000031000d7c82 */ /* 0x000fe20008000000 */
[----:B------:R-:W-:Y:S04]  /*3d30*/  STL.64 [R1+0x2b0], R182 ;  /* 0x0002b0b601007387 */ /* 0x000fe80000100a00 */
[----:B------:R-:W-:Y:S04]  /*3d40*/  STL.64 [R1+0x2a8], R180 ;  /* 0x0002a8b401007387 */ /* 0x000fe80000100a00 */
[----:B------:R-:W-:Y:S01]  /*3d50*/  STL.64 [R1+0x2a0], R178 ;  /* 0x0002a0b201007387 */ /* 0x000fe20000100a00 */
[----:B------:R-:W-:-:S02]  /*3d60*/  WARPGROUP.DEPBAR.LE gsb0, 0x0 ;  /* 0x00008000000079c5 */ /* 0x000fc40000010000 */
[----:B---3--:R-:W-:-:S06]  /*3d70*/  WARPGROUP.ARRIVE ;  /* 0x00000000000079c5 */ /* 0x008fcc0000000000 */
[----:B------:R-:W-:Y:S01]  /*3d80*/  IGMMA.64x16x32.S8.S8 R184, gdesc[UR12], R184, gsb0 ;  /* 0x006000000cb879f1 */ /* 0x000fe200080410b8 */
[----:B------:R-:W-:Y:S04]  /*3d90*/  STL.64 [R1+0x298], R176 ;  /* 0x000298b001007387 */ /* 0x000fe80000100a00 */
        /* <DEDUP_REMOVED lines=8> */
[----:B------:R-:W-:Y:S04]  /*3e20*/  STL.64 [R1], R208 ;  /* 0x000000d001007387 */ /* 0x000fe80000100a00 */
[----:B------:R-:W-:Y:S04]  /*3e30*/  STL.64 [R1+0x8], R210 ;  /* 0x000008d201007387 */ /* 0x000fe80000100a00 */
[----:B------:R-:W-:Y:S04]  /*3e40*/  STL.64 [R1+0x10], R212 ;  /* 0x000010d401007387 */ /* 0x000fe80000100a00 */
[----:B------:R-:W-:Y:S04]  /*3e50*/  STL.64 [R1+0x18], R214 ;  /* 0x000018d601007387 */ /* 0x000fe80000100a00 */
[----:B------:R-:W-:Y:S01]  /*3e60*/  STL.64 [R1+0x80], R216 ;  /* 0x000080d801007387 */ /* 0x000fe20000100a00 */
[----:B------:R-:W-:-:S03]  /*3e70*/  WARPGROUP.DEPBAR.LE gsb0, 0x0 ;  /* 0x00008000000079c5 */ /* 0x000fc60000010000 */
[----:B------:R-:W-:Y:S04]  /*3e80*/  STL.64 [R1+0x88], R218 ;  /* 0x000088da01007387 */ /* 0x000fe80000100a00 */
[----:B------:R-:W-:Y:S04]  /*3e90*/  STL.64 [R1+0x90], R220 ;  /* 0x000090dc01007387 */ /* 0x000fe80000100a00 */
[----:B------:R-:W-:Y:S04]  /*3ea0*/  STL.64 [R1+0x98], R222 ;  /* 0x000098de01007387 */ /* 0x000fe80000100a00 */
[----:B------:R0:W-:Y:S04]  /*3eb0*/  STL.64 [R1+0x100], R184 ;  /* 0x000100b801007387 */ /* 0x0001e80000100a00 */
[----:B------:R1:W-:Y:S04]  /*3ec0*/  STL.64 [R1+0x108], R186 ;  /* 0x000108ba01007387 */ /* 0x0003e80000100a00 */
[----:B------:R2:W-:Y:S04]  /*3ed0*/  STL.64 [R1+0x110], R188 ;  /* 0x000110bc01007387 */ /* 0x0005e80000100a00 */
[----:B------:R3:W-:Y:S04]  /*3ee0*/  STL.64 [R1+0x118], R190 ;  /* 0x000118be01007387 */ /* 0x0007e80000100a00 */
[----:B0-----:R-:W4:Y:S04]  /*3ef0*/  LDL.LU.64 R184, [R1+0x180] ;  /* 0x0001800001b87983 */ /* 0x001f280000300a00 */
[----:B-1----:R-:W4:Y:S04]  /*3f00*/  LDL.LU.64 R186, [R1+0x188] ;  /* 0x0001880001ba7983 */ /* 0x002f280000300a00 */
[----:B--2---:R-:W4:Y:S04]  /*3f10*/  LDL.LU.64 R188, [R1+0x190] ;  /* 0x0001900001bc7983 */ /* 0x004f280000300a00 */
[----:B---3--:R-:W4:Y:S04]  /*3f20*/  LDL.LU.64 R190, [R1+0x198] ;  /* 0x0001980001be7983 */ /* 0x008f280000300a00 */
[----:B------:R-:W2:Y:S04]  /*3f30*/  LDL.LU.64 R216, [R1+0x200] ;  /* 0x0002000001d87983 */ /* 0x000ea80000300a00 */
[----:B------:R-:W2:Y:S04]  /*3f40*/  LDL.LU.64 R218, [R1+0x208] ;  /* 0x0002080001da7983 */ /* 0x000ea80000300a00 */
[----:B------:R-:W2:Y:S04]  /*3f50*/  LDL.LU.64 R220, [R1+0x210] ;  /* 0x0002100001dc7983 */ /* 0x000ea80000300a00 */
[----:B------:R-:W2:Y:S04]  /*3f60*/  LDL.LU.64 R222, [R1+0x218] ;  /* 0x0002180001de7983 */ /* 0x000ea80000300a00 */
[----:B------:R-:W3:Y:S04]  /*3f70*/  LDL.LU.64 R208, [R1+0x1e0] ;  /* 0x0001e00001d07983 */ /* 0x000ee80000300a00 */
        /* <DEDUP_REMOVED lines=14> */
[----:B------:R-:W3:Y:S01]  /*4060*/  LDL.LU.64 R118, [R1+0x78] ;  /* 0x0000780001767983 */ /* 0x000ee20000300a00 */
[----:B------:R-:W-:Y:S01]  /*4070*/  UMOV UR8, UR48 ;  /* 0x0000003000087c82 */ /* 0x000fe20008000000 */
[----:B------:R-:W-:Y:S01]  /*4080*/  UMOV UR9, UR49 ;  /* 0x0000003100097c82 */ /* 0x000fe20008000000 */
[----:B------:R-:W-:Y:S01]  /*4090*/  UMOV UR4, UR48 ;  /* 0x0000003000047c82 */ /* 0x000fe20008000000 */
[----:B------:R-:W-:Y:S01]  /*40a0*/  UMOV UR5, UR49 ;  /* 0x0000003100057c82 */ /* 0x000fe20008000000 */
[----:B------:R-:W-:Y:S01]  /*40b0*/  UIADD3 UR12, UR53, 0x200, URZ ;  /* 0x00000200350c7890 */ /* 0x000fe2000fffe03f */
[----:B----4-:R-:W-:-:S06]  /*40c0*/  WARPGROUP.ARRIVE ;  /* 0x00000000000079c5 */ /* 0x010fcc0000000000 */
[----:B------:R-:W-:Y:S03]  /*40d0*/  IGMMA.64x16x32.S8.S8 R184, gdesc[UR8], R184, gsb0 ;  /* 0x0060000008b879f1 */ /* 0x000fe600080410b8 */
[----:B------:R-:W-:Y:S02]  /*40e0*/  WARPGROUP.DEPBAR.LE gsb0, 0x0 ;  /* 0x00008000000079c5 */ /* 0x000fe40000010000 */
[----:B--2---:R-:W-:-:S06]  /*40f0*/  WARPGROUP.ARRIVE ;  /* 0x00000000000079c5 */ /* 0x004fcc0000000000 */
[----:B------:R-:W-:Y:S01]  /*4100*/  IGMMA.64x16x32.S8.S8 R216, gdesc[UR4], R216, gsb0 ;  /* 0x0060000004d879f1 */ /* 0x000fe200080410d8 */
[----:B------:R-:W-:Y:S01]  /*4110*/  UMOV UR4, UR12 ;  /* 0x0000000c00047c82 */ /* 0x000fe20008000000 */
[----:B------:R-:W-:Y:S01]  /*4120*/  UMOV UR5, 0xc0000010 ;  /* 0xc000001000057882 */ /* 0x000fe20000000000 */
[----:B------:R-:W-:Y:S02]  /*4130*/  WARPGROUP.DEPBAR.LE gsb0, 0x0 ;  /* 0x00008000000079c5 */ /* 0x000fe40000010000 */
[----:B---3--:R-:W-:-:S06]  /*4140*/  WARPGROUP.ARRIVE ;  /* 0x00000000000079c5 */ /* 0x008fcc0000000000 */
        /* <DEDUP_REMOVED lines=48> */
[----:B------:R-:W-:Y:S01]  /*4450*/  STL.64 [R1+0x180], R184 ;  /* 0x000180b801007387 */ /* 0x000fe20000100a00 */
[----:B------:R-:W-:Y:S02]  /*4460*/  WARPGROUP.DEPBAR.LE gsb0, 0x0 ;  /* 0x00008000000079c5 */ /* 0x000fe40000010000 */
[----:B------:R-:W-:-:S06]  /*4470*/  WARPGROUP.ARRIVE ;  /* 0x00000000000079c5 */ /* 0x000fcc0000000000 */
[----:B------:R-:W-:Y:S01]  /*4480*/  IGMMA.64x16x32.S8.S8 R32, gdesc[UR48], R32, gsb0 ;  /* 0x00600000302079f1 */ /* 0x000fe20008041020 */
[----:B------:R-:W-:Y:S04]  /*4490*/  STL.64 [R1+0x188], R186 ;  /* 0x000188ba01007387 */ /* 0x000fe80000100a00 */
[----:B------:R-:W-:Y:S04]  /*44a0*/  STL.64 [R1+0x190], R188 ;  /* 0x000190bc01007387 */ /* 0x000fe80000100a00 */
[----:B------:R0:W-:Y:S01]  /*44b0*/  STL.64 [R1+0x198], R190 ;  /* 0x000198be01007387 */ /* 0x0001e20000100a00 */
[----:B------:R-:W-:-:S03]  /*44c0*/  UIADD3 UR53, UR53, 0x300, URZ ;  /* 0x0000030035357890 */ /* 0x000fc6000fffe03f */
[----:B0-----:R-:W2:Y:S04]  /*44d0*/  LDL.LU.64 R190, [R1+0x330] ;  /* 0x0003300001be7983 */ /* 0x001ea80000300a00 */
[----:B------:R-:W2:Y:S04]  /*44e0*/  LDL.LU.64 R188, [R1+0x328] ;  /* 0x0003280001bc7983 */ /* 0x000ea80000300a00 */
[----:B------:R-:W2:Y:S04]  /*44f0*/  LDL.LU.64 R186, [R1+0x320] ;  /* 0x0003200001ba7983 */ /* 0x000ea80000300a00 */
[----:B------:R-:W2:Y:S01]  /*4500*/  LDL.LU.64 R184, [R1+0x318] ;  /* 0x0003180001b87983 */ /* 0x000ea20000300a00 */
[----:B------:R-:W-:Y:S01]  /*4510*/  UMOV UR48, UR53 ;  /* 0x0000003500307c82 */ /* 0x000fe20008000000 */
[----:B------:R-:W-:Y:S01]  /*4520*/  UMOV UR49, 0xc0000010 ;  /* 0xc000001000317882 */ /* 0x000fe20000000000 */
[----:B------:R-:W-:-:S02]  /*4530*/  WARPGROUP.DEPBAR.LE gsb0, 0x0 ;  /* 0x00008000000079c5 */ /* 0x000fc40000010000 */
[----:B------:R-:W-:-:S06]  /*4540*/  WARPGROUP.ARRIVE ;  /* 0x00000000000079c5 */ /* 0x000fcc0000000000 */
[----:B------:R-:W-:Y:S01]  /*4550*/  IGMMA.64x16x32.S8.S8 R24, gdesc[UR48], R24, gsb0 ;  /* 0x00600000301879f1 */ /* 0x000fe20008041018 */
[----:B------:R-:W-:Y:S04]  /*4560*/  STL.64 [R1+0x200], R216 ;  /* 0x000200d801007387 */ /* 0x000fe80000100a00 */
[----:B------:R-:W-:Y:S04]  /*4570*/  STL.64 [R1+0x208], R218 ;  /* 0x000208da01007387 */ /* 0x000fe80000100a00 */
[----:B------:R-:W-:Y:S04]  /*4580*/  STL.64 [R1+0x210], R220 ;  /* 0x000210dc01007387 */ /* 0x000fe80000100a00 */
[----:B------:R0:W-:Y:S04]  /*4590*/  STL.64 [R1+0x218], R222 ;  /* 0x000218de01007387 */ /* 0x0001e80000100a00 */
[----:B0-----:R-:W3:Y:S04]  /*45a0*/  LDL.LU.64 R222, [R1+0x310] ;  /* 0x0003100001de7983 */ /* 0x001ee80000300a00 */
[----:B------:R-:W3:Y:S04]  /*45b0*/  LDL.LU.64 R220, [R1+0x308] ;  /* 0x0003080001dc7983 */ /* 0x000ee80000300a00 */
[----:B------:R-:W3:Y:S04]  /*45c0*/  LDL.LU.64 R218, [R1+0x300] ;  /* 0x0003000001da7983 */ /* 0x000ee80000300a00 */
[----:B------:R-:W3:Y:S01]  /*45d0*/  LDL.LU.64 R216, [R1+0x2f8] ;  /* 0x0002f80001d87983 */ /* 0x000ee20000300a00 */
[----:B------:R-:W-:Y:S01]  /*45e0*/  UMOV UR44, UR48 ;  /* 0x00000030002c7c82 */ /* 0x000fe20008000000 */
[----:B------:R-:W-:Y:S01]  /*45f0*/  UMOV UR45, UR49 ;  /* 0x00000031002d7c82 */ /* 0x000fe20008000000 */
[----:B------:R-:W-:-:S02]  /*4600*/  WARPGROUP.DEPBAR.LE gsb0, 0x0 ;  /* 0x00008000000079c5 */ /* 0x000fc40000010000 */
[----:B------:R-:W-:-:S06]  /*4610*/  WARPGROUP.ARRIVE ;  /* 0x00000000000079c5 */ /* 0x000fcc0000000000 */
        /* <DEDUP_REMOVED lines=13> */
[----:B------:R0:W-:Y:S04]  /*46f0*/  STL.64 [R1+0x60], R112 ;  /* 0x0000607001007387 */ /* 0x0001e80000100a00 */
[----:B------:R1:W-:Y:S04]  /*4700*/  STL.64 [R1+0x68], R114 ;  /* 0x0000687201007387 */ /* 0x0003e80000100a00 */
[----:B------:R4:W-:Y:S04]  /*4710*/  STL.64 [R1+0x70], R116 ;  /* 0x0000707401007387 */ /* 0x0009e80000100a00 */
[----:B------:R4:W-:Y:S04]  /*4720*/  STL.64 [R1+0x78], R118 ;  /* 0x0000787601007387 */ /* 0x0009e80000100a00 */
[----:B0-----:R-:W3:Y:S04]  /*4730*/  LDL.LU.64 R112, [R1+0x40] ;  /* 0x0000400001707983 */ /* 0x001ee80000300a00 */
[----:B-1----:R-:W3:Y:S04]  /*4740*/  LDL.LU.64 R114, [R1+0x48] ;  /* 0x0000480001727983 */ /* 0x002ee80000300a00 */
[----:B----4-:R-:W4:Y:S04]  /*4750*/  LDL.LU.64 R116, [R1+0x50] ;  /* 0x0000500001747983 */ /* 0x010f280000300a00 */
[----:B------:R-:W4:Y:S01]  /*4760*/  LDL.LU.64 R118, [R1+0x58] ;  /* 0x0000580001767983 */ /* 0x000f220000300a00 */
[----:B------:R-:W-:-:S02]  /*4770*/  WARPGROUP.DEPBAR.LE gsb0, 0x0 ;  /* 0x00008000000079c5 */ /* 0x000fc40000010000 */
[----:B------:R-:W-:Y:S01]  /*4780*/  WARPGROUP.ARRIVE ;  /* 0x00000000000079c5 */ /* 0x000fe20000000000 */
[----:B------:R-:W-:Y:S01]  /*4790*/  UMOV UR40, UR48 ;  /* 0x0000003000287c82 */ /* 0x000fe20008000000 */
[----:B------:R-:W-:Y:S01]  /*47a0*/  UMOV UR41, UR49 ;  /* 0x0000003100297c82 */ /* 0x000fe20008000000 */
[----:B------:R-:W4:Y:S03]  /*47b0*/  LDL.LU.64 R144, [R1+0xc0] ;  /* 0x0000c00001907983 */ /* 0x000f260000300a00 */
[----:B------:R-:W-:Y:S01]  /*47c0*/  IGMMA.64x16x32.S8.S8 R88, gdesc[UR40], R88, gsb0 ;  /* 0x00600000285879f1 */ /* 0x000fe20008041058 */
[----:B------:R-:W4:Y:S04]  /*47d0*/  LDL.LU.64 R146, [R1+0xc8] ;  /* 0x0000c80001927983 */ /* 0x000f280000300a00 */
[----:B------:R-:W4:Y:S04]  /*47e0*/  LDL.LU.64 R148, [R1+0xd0] ;  /* 0x0000d00001947983 */ /* 0x000f280000300a00 */
[----:B------:R-:W4:Y:S01]  /*47f0*/  LDL.LU.64 R150, [R1+0xd8] ;  /* 0x0000d80001967983 */ /* 0x000f220000300a00 */
[----:B------:R-:W-:Y:S01]  /*4800*/  UMOV UR32, UR48 ;  /* 0x0000003000207c82 */ /* 0x000fe20008000000 */
[----:B------:R-:W-:-:S02]  /*4810*/  UMOV UR33, UR49 ;  /* 0x0000003100217c82 */ /* 0x000fc40008000000 */
[----:B------:R-:W4:Y:S04]  /*4820*/  LDL.LU.64 R176, [R1+0x140] ;  /* 0x0001400001b07983 */ /* 0x000f280000300a00 */
        /* <DEDUP_REMOVED lines=9> */
[----:B------:R-:W-:-:S02]  /*48c0*/  WARPGROUP.DEPBAR.LE gsb0, 0x0 ;  /* 0x00008000000079c5 */ /* 0x000fc40000010000 */
[----:B------:R-:W-:-:S06]  /*48d0*/  WARPGROUP.ARRIVE ;  /* 0x00000000000079c5 */ /* 0x000fcc0000000000 */
[----:B------:R-:W-:Y:S03]  /*48e0*/  IGMMA.64x16x32.S8.S8 R120, gdesc[UR32], R120, gsb0 ;  /* 0x00600000207879f1 */ /* 0x000fe60008041078 */
[----:B------:R-:W-:Y:S02]  /*48f0*/  WARPGROUP.DEPBAR.LE gsb0, 0x0 ;  /* 0x00008000000079c5 */ /* 0x000fe40000010000 */
[----:B------:R-:W-:-:S06]  /*4900*/  WARPGROUP.ARRIVE ;  /* 0x00000000000079c5 */ /* 0x000fcc0000000000 */
        /* <DEDUP_REMOVED lines=8> */
[----:B------:R-:W-:Y:S02]  /*4990*/  WARPGROUP.DEPBAR.LE gsb0, 0x0 ;  /* 0x00008000000079c5 */ /* 0x000fe40000010000 */
[----:B---3--:R-:W-:-:S06]  /*49a0*/  WARPGROUP.ARRIVE ;  /* 0x00000000000079c5 */ /* 0x008fcc0000000000 */
        /* <DEDUP_REMOVED lines=18> */
[----:B------:R-:W-:Y:S04]  /*4ad0*/  STL.64 [R1+0x40], R112 ;  /* 0x0000407001007387 */ /* 0x000fe80000100a00 */
[----:B------:R-:W-:Y:S04]  /*4ae0*/  STL.64 [R1+0x48], R114 ;  /* 0x0000487201007387 */ /* 0x000fe80000100a00 */
[----:B------:R-:W-:Y:S01]  /*4af0*/  STL.64 [R1+0x50], R116 ;  /* 0x0000507401007387 */ /* 0x000fe20000100a00 */
[----:B------:R-:W-:-:S02]  /*4b00*/  WARPGROUP.DEPBAR.LE gsb0, 0x0 ;  /* 0x00008000000079c5 */ /* 0x000fc40000010000 */
[----:B------:R-:W-:-:S06]  /*4b10*/  WARPGROUP.ARRIVE ;  /* 0x00000000000079c5 */ /* 0x000fcc0000000000 */
[----:B------:R-:W-:Y:S01]  /*4b20*/  IGMMA.64x16x32.S8.S8 R208, gdesc[UR4], R208, gsb0 ;  /* 0x0060000004d079f1 */ /* 0x000fe200080410d0 */
[----:B------:R0:W-:Y:S04]  /*4b30*/  STL.64 [R1+0x58], R118 ;  /* 0x0000587601007387 */ /* 0x0001e80000100a00 */
[----:B0-----:R0:W5:Y:S04]  /*4b40*/  LDL.LU.64 R118, [R1+0x2f0] ;  /* 0x0002f00001767983 */ /* 0x0011680000300a00 */
[----:B------:R0:W5:Y:S04]  /*4b50*/  LDL.LU.64 R116, [R1+0x2e8] ;  /* 0x0002e80001747983 */ /* 0x0001680000300a00 */
[----:B------:R0:W5:Y:S04]  /*4b60*/  LDL.LU.64 R114, [R1+0x2e0] ;  /* 0x0002e00001727983 */ /* 0x0001680000300a00 */
[----:B------:R0:W5:Y:S04]  /*4b70*/  LDL.LU.64 R112, [R1+0x2d8] ;  /* 0x0002d80001707983 */ /* 0x0001680000300a00 */
[----:B------:R-:W-:Y:S04]  /*4b80*/  STL.64 [R1+0xc0], R144 ;  /* 0x0000c09001007387 */ /* 0x000fe80000100a00 */
[----:B------:R-:W-:Y:S04]  /*4b90*/  STL.64 [R1+0xc8], R146 ;  /* 0x0000c89201007387 */ /* 0x000fe80000100a00 */
[----:B------:R-:W-:Y:S04]  /*4ba0*/  STL.64 [R1+0xd0], R148 ;  /* 0x0000d09401007387 */ /* 0x000fe80000100a00 */
[----:B------:R1:W-:Y:S04]  /*4bb0*/  STL.64 [R1+0xd8], R150 ;  /* 0x0000d89601007387 */ /* 0x0003e80000100a00 */
[----:B-1----:R0:W5:Y:S04]  /*4bc0*/  LDL.LU.64 R150, [R1+0x2d0] ;  /* 0x0002d00001967983 */ /* 0x0021680000300a00 */
[----:B------:R0:W5:Y:S04]  /*4bd0*/  LDL.LU.64 R148, [R1+0x2c8] ;  /* 0x0002c80001947983 */ /* 0x0001680000300a00 */
[----:B------:R0:W5:Y:S04]  /*4be0*/  LDL.LU.64 R146, [R1+0x2c0] ;  /* 0x0002c00001927983 */ /* 0x0001680000300a00 */
[----:B------:R0:W5:Y:S04]  /*4bf0*/  LDL.LU.64 R144, [R1+0x2b8] ;  /* 0x0002b80001907983 */ /* 0x0001680000300a00 */
[----:B------:R-:W-:Y:S04]  /*4c00*/  STL.64 [R1+0x140], R176 ;  /* 0x000140b001007387 */ /* 0x000fe80000100a00 */
[----:B------:R-:W-:Y:S04]  /*4c10*/  STL.64 [R1+0x148], R178 ;  /* 0x000148b201007387 */ /* 0x000fe80000100a00 */
[----:B------:R-:W-:Y:S04]  /*4c20*/  STL.64 [R1+0x150], R180 ;  /* 0x000150b401007387 */ /* 0x000fe80000100a00 */
[----:B------:R1:W-:Y:S01]  /*4c30*/  STL.64 [R1+0x158], R182 ;  /* 0x000158b601007387 */ /* 0x0003e20000100a00 */
[----:B------:R-:W-:-:S03]  /*4c40*/  WARPGROUP.DEPBAR.LE gsb0, 0x0 ;  /* 0x00008000000079c5 */ /* 0x000fc60000010000 */
[----:B-1----:R0:W5:Y:S04]  /*4c50*/  LDL.LU.64 R182, [R1+0x2b0] ;  /* 0x0002b00001b67983 */ /* 0x0021680000300a00 */
        /* <DEDUP_REMOVED lines=10> */
[----:B------:R0:W5:Y:S01]  /*4d00*/  LDL.LU.64 R208, [R1+0x278] ;  /* 0x0002780001d07983 */ /* 0x0001620000300a00 */
[----:B------:R-:W-:Y:S05]  /*4d10*/  @!P0 BRA `(.L_x_28) ;  /* 0x0000000000048947 */ /* 0x000fea0003800000 */
[----:B------:R-:W-:Y:S01]  /*4d20*/  BPT.TRAP 0x1 ;  /* 0x000000040000795c */ /* 0x000fe20000300000 */
.L_x_28:
[----:B------:R-:W2:Y:S04]  /*4d30*/  LDL R3, [R1+0x248] ;  /* 0x0002480001037983 */ /* 0x000ea80000100800 */
[----:B------:R-:W3:Y:S01]  /*4d40*/  LDL R4, [R1+0x24c] ;  /* 0x00024c0001047983 */ /* 0x000ee20000100800 */
[----:B--2---:R-:W-:-:S13]  /*4d50*/  ISETP.NE.AND P1, PT, R3, RZ, PT ;  /* 0x000000ff0300720c */ /* 0x004fda0003f25270 */
[----:B------:R-:W-:-:S05]  /*4d60*/  VOTEU.ANY UP0, P1 ;  /* 0x00000000003f7886 */ /* 0x000fca0000800100 */
[----:B------:R-:W-:-:S04]  /*4d70*/  @UP0 ULEA UR55, UR54, UR55, 0x3 ;  /* 0x0000003736370291 */ /* 0x000fc8000f8e183f */
[----:B------:R-:W-:Y:S02]  /*4d80*/  @UP0 UIADD3 UR55, UR55, 0x50, URZ ;  /* 0x0000005037370890 */ /* 0x000fe4000fffe03f */
[----:B------:R-:W-:-:S04]  /*4d90*/  UISETP.GT.U32.AND UP0, UPT, UR60, 0x1, UPT ;  /* 0x000000013c00788c */ /* 0x000fc8000bf04070 */
[----:B------:R-:W-:-:S05]  /*4da0*/  IMAD.U32 R3, RZ, RZ, UR55 ;  /* 0x00000037ff037e24 */ /* 0x000fca000f8e00ff */
[----:B---3--:R-:W-:-:S04]  /*4db0*/  @P1 PRMT R3, R4, 0x654, R3 ;  /* 0x0000065404031816 */ /* 0x008fc80000000003 */
[----:B------:R1:W-:Y:S01]  /*4dc0*/  @P1 SYNCS.ARRIVE.TRANS64.RED.A1T0 RZ, [R3+URZ], RZ ;  /* 0x000000ff03ff19a7 */ /* 0x0003e2000810043f */
[----:B------:R-:W-:-:S13]  /*4dd0*/  PLOP3.LUT P1, PT, PT, PT, UP0, 0x80, 0x0 ;  /* 0x000000000000781c */ /* 0x000fda0003f2f008 */
[----:B-1----:R-:W-:Y:S05]  /*4de0*/  @P1 BRA `(.L_x_29) ;  /* 0x0000000000041947 */ /* 0x002fea0003800000 */
[----:B------:R-:W-:Y:S01]  /*4df0*/  BPT.TRAP 0x1 ;  /* 0x000000040000795c */ /* 0x000fe20000300000 */
.L_x_29:
[----:B------:R-:W-:Y:S01]  /*4e00*/  UIADD3 UR52, UR52, 0x1, URZ ;  /* 0x0000000134347890 */ /* 0x000fe2000fffe03f */
[C---:B------:R-:W-:Y:S01]  /*4e10*/  ISETP.GT.AND P1, PT, R2.reuse, 0x1, PT ;  /* 0x000000010200780c */ /* 0x040fe20003f24270 */
[----:B------:R-:W-:Y:S01]  /*4e20*/  UIADD3 UR54, UR54, 0x1, URZ ;  /* 0x0000000136367890 */ /* 0x000fe2000fffe03f */
[----:B------:R-:W-:Y:S01]  /*4e30*/  VIADD R2, R2, 0xffffffff ;  /* 0xffffffff02027836 */ /* 0x000fe20000000000 */
[----:B------:R-:W-:Y:S02]  /*4e40*/  UISETP.NE.AND UP0, UPT, UR52, 0xa, UPT ;  /* 0x0000000a3400788c */ /* 0x000fe4000bf05270 */
[----:B------:R-:W-:Y:S02]  /*4e50*/  UISETP.NE.AND UP1, UPT, UR54, 0xa, UPT ;  /* 0x0000000a3600788c */ /* 0x000fe4000bf25270 */
[----:B------:R-:W-:Y:S02]  /*4e60*/  USEL UR4, URZ, 0x1, UP0 ;  /* 0x000000013f047887 */ /* 0x000fe40008000000 */
[----:B------:R-:W-:-:S02]  /*4e70*/  USEL UR52, UR52, URZ, UP0 ;  /* 0x0000003f34347287 */ /* 0x000fc40008000000 */
[----:B------:R-:W-:Y:S02]  /*4e80*/  USEL UR54, UR54, URZ, UP1 ;  /* 0x0000003f36367287 */ /* 0x000fe40008800000 */
[----:B------:R-:W-:Y:S01]  /*4e90*/  LOP3.LUT R0, R0, UR4, RZ, 0x3c, !PT ;  /* 0x0000000400007c12 */ /* 0x000fe2000f8e3cff */
[----:B------:R-:W-:Y:S09]  /*4ea0*/  @P1 BRA `(.L_x_30) ;  /* 0xffffffe0002c1947 */ /* 0x000ff2000383ffff */
.L_x_23:
[----:B0-2---:R0:W5:Y:S01]  /*4eb0*/  LDL R3, [R1+0x270] ;  /* 0x0002700001037983 */ /* 0x0051620000100800 */
[----:B------:R-:W2:Y:S02]  /*4ec0*/  LDC R0, c[0x0][0x28c] ;  /* 0x0000a300ff007b82 */ /* 0x000ea40000000800 */
[----:B--2---:R-:W-:-:S13]  /*4ed0*/  ISETP.GE.AND P1, PT, R0, 0x1, PT ;  /* 0x000000010000780c */ /* 0x004fda0003f26270 */
[----:B0-----:R-:W-:Y:S05]  /*4ee0*/  @!P1 BRA `(.L_x_31) ;  /* 0x00000000006c9947 */ /* 0x001fea0003800000 */
[----:B------:R-:W-:Y:S05]  /*4ef0*/  @!P0 BRA `(.L_x_32) ;  /* 0x0000000000048947 */ /* 0x000fea0003800000 */
[----:B------:R-:W-:Y:S01]  /*4f00*/  BPT.TRAP 0x1 ;  /* 0x000000040000795c */ /* 0x000fe20000300000 */
.L_x_32:
[----:B------:R-:W2:Y:S01]  /*4f10*/  LDL R0, [R1+0x248] ;  /* 0x0002480001007983 */ /* 0x000ea20000100800 */
[----:B------:R-:W-:Y:S01]  /*4f20*/  BSSY B0, `(.L_x_33) ;  /* 0x0000013000007945 */ /* 0x000fe20003800000 */
[----:B--2---:R-:W-:-:S13]  /*4f30*/  ISETP.NE.AND P0, PT, R0, RZ, PT ;  /* 0x000000ff0000720c */ /* 0x004fda0003f05270 */
[----:B------:R-:W-:Y:S05]  /*4f40*/  @!P0 BRA `(.L_x_34) ;  /* 0x0000000000408947 */ /* 0x000fea0003800000 */
[----:B------:R-:W2:Y:S01]  /*4f50*/  LDL R2, [R1+0x24c] ;  /* 0x00024c0001027983 */ /* 0x000ea20000100800 */
[----:B-----5:R-:W-:Y:S01]  /*4f60*/  R2UR UR4, R3 ;  /* 0x00000000030472ca */ /* 0x020fe200000e0000 */
[----:B------:R-:W0:-:S12]  /*4f70*/  S2UR UR7, SR_CgaCtaId ;  /* 0x00000000000779c3 */ /* 0x000e180000008800 */
[----:B------:R-:W-:-:S04]  /*4f80*/  UISETP.LT.AND UP0, UPT, UR4, 0x1, UPT ;  /* 0x000000010400788c */ /* 0x000fc8000bf01270 */
[----:B------:R-:W-:-:S04]  /*4f90*/  USEL UR6, UR4, 0x1, UP0 ;  /* 0x0000000104067887 */ /* 0x000fc80008000000 */
[----:B------:R-:W-:-:S04]  /*4fa0*/  UIADD3 UR6, UR61, UR4, -UR6 ;  /* 0x000000043d067290 */ /* 0x000fc8000fffe806 */
[----:B------:R-:W-:-:S04]  /*4fb0*/  UIMAD.WIDE.U32 UR4, UR6, -0x33333333, URZ ;  /* 0xcccccccd060478a5 */ /* 0x000fc8000f8e003f */
[----:B------:R-:W-:-:S03]  /*4fc0*/  USHF.R.U32.HI UR4, URZ, 0x3, UR5 ;  /* 0x000000033f047899 */ /* 0x000fc60008011605 */
[----:B------:R-:W-:Y:S01]  /*4fd0*/  UMOV UR5, 0x400 ;  /* 0x0000040000057882 */ /* 0x000fe20000000000 */
[----:B------:R-:W-:Y:S02]  /*4fe0*/  UIMAD UR6, UR4, -0xa, UR6 ;  /* 0xfffffff6040678a4 */ /* 0x000fe4000f8e0206 */
[----:B0-----:R-:W-:-:S04]  /*4ff0*/  ULEA UR5, UR7, UR5, 0x18 ;  /* 0x0000000507057291 */ /* 0x001fc8000f8ec03f */
[----:B------:R-:W-:-:S04]  /*5000*/  ULEA UR6, UR6, UR5, 0x3 ;  /* 0x0000000506067291 */ /* 0x000fc8000f8e183f */
[----:B------:R-:W-:-:S06]  /*5010*/  UIADD3 UR6, UR6, 0x50, URZ ;  /* 0x0000005006067890 */ /* 0x000fcc000fffe03f */
[----:B------:R-:W-:-:S05]  /*5020*/  IMAD.U32 R0, RZ, RZ, UR6 ;  /* 0x00000006ff007e24 */ /* 0x000fca000f8e00ff */
[----:B--2---:R-:W-:-:S04]  /*5030*/  PRMT R0, R2, 0x654, R0 ;  /* 0x0000065402007816 */ /* 0x004fc80000000000 */
[----:B------:R0:W-:Y:S03]  /*5040*/  SYNCS.ARRIVE.TRANS64.RED.A1T0 RZ, [R0+URZ], RZ ;  /* 0x000000ff00ff79a7 */ /* 0x0001e6000810043f */
.L_x_34:
[----:B------:R-:W-:Y:S05]  /*5050*/  BSYNC B0 ;  /* 0x0000000000007941 */ /* 0x000fea0003800000 */
.L_x_33:
[----:B------:R-:W-:-:S06]  /*5060*/  UISETP.GT.U32.AND UP0, UPT, UR60, 0x1, UPT ;  /* 0x000000013c00788c */ /* 0x000fcc000bf04070 */
[----:B------:R-:W-:-:S13]  /*5070*/  PLOP3.LUT P0, PT, PT, PT, UP0, 0x80, 0x0 ;  /* 0x000000000000781c */ /* 0x000fda0003f0f008 */
[----:B------:R-:W-:Y:S05]  /*5080*/  @P0 BRA `(.L_x_31) ;  /* 0x0000000000040947 */ /* 0x000fea0003800000 */
[----:B------:R-:W-:Y:S01]  /*5090*/  BPT.TRAP 0x1 ;  /* 0x000000040000795c */ /* 0x000fe20000300000 */
.L_x_31:
[----:B------:R-:W2:Y:S01]  /*50a0*/  LDL.LU R5, [R1+0x26c] ;  /* 0x00026c0001057983 */ /* 0x000ea20000300800 */
[----:B-1----:R-:W1:Y:S01]  /*50b0*/  S2R R6, SR_TID.X ;  /* 0x0000000000067919 */ /* 0x002e620000002100 */
[----:B------:R-:W-:Y:S01]  /*50c0*/  R2UR UR4, R22 ;  /* 0x00000000160472ca */ /* 0x000fe200000e0000 */
[----:B------:R-:W-:Y:S01]  /*50d0*/  ULDC.64 UR10, c[0x0][0x5d0] ;  /* 0x00017400000a7ab9 */ /* 0x000fe20000000a00 */
[----:B------:R-:W3:Y:S01]  /*50e0*/  LDL R9, [R1+0x268] ;  /* 0x0002680001097983 */ /* 0x000ee20000100800 */
[----:B------:R-:W-:Y:S01]  /*50f0*/  R2UR UR7, R23 ;  /* 0x00000000170772ca */ /* 0x000fe200000e0000 */
[----:B------:R-:W-:Y:S01]  /*5100*/  IMAD.MOV.U32 R7, RZ, RZ, -0x2 ;  /* 0xfffffffeff077424 */ /* 0x000fe200078e00ff */
[----:B-----5:R-:W-:-:S08]  /*5110*/  R2UR UR5, R3 ;  /* 0x00000000030572ca */ /* 0x020fd000000e0000 */
[----:B------:R-:W-:-:S03]  /*5120*/  UIMAD UR6, UR4, 0xb0, URZ ;  /* 0x000000b0040678a4 */ /* 0x000fc6000f8e023f */
[----:B------:R-:W-:-:S03]  /*5130*/  UIMAD.WIDE UR8, UR7, 0x200, URZ ;  /* 0x00000200070878a5 */ /* 0x000fc6000f8e023f */
[----:B------:R-:W-:Y:S01]  /*5140*/  IMAD.U32 R20, RZ, RZ, UR6 ;  /* 0x00000006ff147e24 */ /* 0x000fe2000f8e00ff */
[----:B------:R-:W-:Y:S02]  /*5150*/  USHF.L.U32 UR7, UR7, 0x9, URZ ;  /* 0x0000000907077899 */ /* 0x000fe4000800063f */
[----:B------:R-:W-:Y:S02]  /*5160*/  UIADD3 UR61, UR5, UR61, URZ ;  /* 0x0000003d053d7290 */ /* 0x000fe4000fffe03f */
[----:B------:R-:W-:Y:S02]  /*5170*/  UISETP.GE.U32.AND UP2, UPT, UR5, 0xa, UPT ;  /* 0x0000000a0500788c */ /* 0x000fe4000bf46070 */
[----:B------:R-:W-:-:S04]  /*5180*/  UISETP.GT.U32.AND UP1, UPT, UR61, 0x9, UPT ;  /* 0x000000093d00788c */ /* 0x000fc8000bf24070 */
[----:B------:R-:W-:Y:S01]  /*5190*/  UISETP.LT.U32.AND UP1, UPT, UR5, 0xa, UP1 ;  /* 0x0000000a0500788c */ /* 0x000fe20008f21070 */
[--C-:B-1----:R-:W-:Y:S01]  /*51a0*/  SHF.R.U32.HI R2, RZ, 0x7, R6.reuse ;  /* 0x00000007ff027819 */ /* 0x102fe20000011606 */
[----:B------:R-:W-:Y:S01]  /*51b0*/  IMAD.SHL.U32 R21, R6, 0x2, RZ ;  /* 0x0000000206157824 */ /* 0x000fe200078e00ff */
[----:B0-----:R-:W-:Y:S02]  /*51c0*/  SHF.R.U32.HI R0, RZ, 0x2, R6 ;  /* 0x00000002ff007819 */ /* 0x001fe40000011606 */
[----:B------:R-:W-:Y:S02]  /*51d0*/  LOP3.LUT R2, R2, 0x1, RZ, 0xc0, !PT ;  /* 0x0000000102027812 */ /* 0x000fe400078ec0ff */
[----:B------:R-:W-:Y:S02]  /*51e0*/  LOP3.LUT R4, R6, 0x60, RZ, 0xc0, !PT ;  /* 0x0000006006047812 */ /* 0x000fe400078ec0ff */
[----:B------:R-:W-:Y:S01]  /*51f0*/  LOP3.LUT R0, R0, 0x7, RZ, 0xc0, !PT ;  /* 0x0000000700007812 */ /* 0x000fe200078ec0ff */
[----:B------:R-:W-:Y:S01]  /*5200*/  IMAD.SHL.U32 R3, R2, 0x40, RZ ;  /* 0x0000004002037824 */ /* 0x000fe200078e00ff */
[----:B------:R-:W-:-:S02]  /*5210*/  SHF.R.U32.HI R4, RZ, 0x1, R4 ;  /* 0x00000001ff047819 */ /* 0x000fc40000011604 */
[----:B------:R-:W-:Y:S02]  /*5220*/  LOP3.LUT R20, R20, 0x6, R21, 0xf8, !PT ;  /* 0x0000000614147812 */ /* 0x000fe400078ef815 */
[--C-:B------:R-:W-:Y:S02]  /*5230*/  LOP3.LUT R3, R3, 0x40, R0.reuse, 0xe2, !PT ;  /* 0x0000004003037812 */ /* 0x100fe400078ee200 */
[----:B------:R-:W-:Y:S02]  /*5240*/  IADD3 R0, RZ, -R4, -R0 ;  /* 0x80000004ff007210 */ /* 0x000fe40007ffe800 */
[----:B------:R-:W-:Y:S01]  /*5250*/  LOP3.LUT R3, R3, UR8, R4, 0xfe, !PT ;  /* 0x0000000803037c12 */ /* 0x000fe2000f8efe04 */
[----:B------:R-:W-:Y:S01]  /*5260*/  IMAD.U32 R4, RZ, RZ, UR10 ;  /* 0x0000000aff047e24 */ /* 0x000fe2000f8e00ff */
[----:B------:R-:W-:Y:S01]  /*5270*/  SHF.R.S32.HI R21, RZ, 0x1f, R20 ;  /* 0x0000001fff157819 */ /* 0x000fe20000011414 */
[----:B------:R-:W-:Y:S01]  /*5280*/  IMAD R0, R2, -0x40, R0 ;  /* 0xffffffc002007824 */ /* 0x000fe200078e0200 */
[----:B--2---:R-:W-:-:S02]  /*5290*/  R2UR UR12, R5 ;  /* 0x00000000050c72ca */ /* 0x004fc400000e0000 */
[----:B---3--:R-:W-:-:S13]  /*52a0*/  R2UR UR13, R9 ;  /* 0x00000000090d72ca */ /* 0x008fda00000e0000 */
[----:B------:R-:W-:Y:S02]  /*52b0*/  USHF.R.S32.HI UR14, URZ, 0x1f, UR13 ;  /* 0x0000001f3f0e7899 */ /* 0x000fe4000801140d */
[----:B------:R-:W-:Y:S02]  /*52c0*/  IMAD.WIDE.U32 R4, R4, UR13, R20 ;  /* 0x0000000d04047c25 */ /* 0x000fe4000f8e0014 */
[----:B------:R-:W-:-:S03]  /*52d0*/  UIMAD UR4, UR14, UR10, URZ ;  /* 0x0000000a0e0472a4 */ /* 0x000fc6000f8e023f */
[----:B------:R-:W-:Y:S01]  /*52e0*/  ULDC UR10, c[0x0][0x284] ;  /* 0x0000a100000a7ab9 */ /* 0x000fe20000000800 */
[----:B------:R-:W-:Y:S01]  /*52f0*/  UIMAD UR4, UR13, UR11, UR4 ;  /* 0x0000000b0d0472a4 */ /* 0x000fe2000f8e0204 */
[----:B------:R-:W-:-:S05]  /*5300*/  IMAD.U32 R12, RZ, RZ, UR10 ;  /* 0x0000000aff0c7e24 */ /* 0x000fca000f8e00ff */
[----:B------:R-:W-:Y:S01]  /*5310*/  VIADD R5, R5, UR4 ;  /* 0x0000000405057c36 */ /* 0x000fe20008000000 */
[----:B------:R-:W-:Y:S01]  /*5320*/  IADD3 R12, R12, -UR7, R0 ;  /* 0x800000070c0c7c10 */ /* 0x000fe2000fffe000 */
[----:B------:R-:W-:Y:S01]  /*5330*/  ULDC UR4, c[0x0][0x288] ;  /* 0x0000a20000047ab9 */ /* 0x000fe20000000800 */
[----:B------:R-:W-:Y:S01]  /*5340*/  LOP3.LUT R0, R6, 0x3, RZ, 0xc0, !PT ;  /* 0x0000000306007812 */ /* 0x000fe200078ec0ff */
[----:B------:R-:W-:-:S04]  /*5350*/  UISETP.GE.AND UP0, UPT, UR6, UR4, UPT ;  /* 0x000000040600728c */ /* 0x000fc8000bf06270 */
[----:B------:R-:W-:Y:S01]  /*5360*/  IMAD R0, R0, R7, UR4 ;  /* 0x0000000400007e24 */ /* 0x000fe2000f8e0207 */
[----:B------:R-:W-:Y:S02]  /*5370*/  UISETP.GE.OR UP0, UPT, UR7, UR10, UP0 ;  /* 0x0000000a0700728c */ /* 0x000fe40008706670 */
[----:B------:R-:W-:Y:S01]  /*5380*/  UIMAD.WIDE.U32 UR4, UR61, -0x33333333, URZ ;  /* 0xcccccccd3d0478a5 */ /* 0x000fe2000f8e003f */
[----:B------:R-:W-:Y:S01]  /*5390*/  VIADD R0, R0, -UR6 ;  /* 0x8000000600007c36 */ /* 0x000fe20008000000 */
[----:B------:R-:W-:Y:S02]  /*53a0*/  USEL UR7, URZ, 0x1, !UP1 ;  /* 0x000000013f077887 */ /* 0x000fe4000c800000 */
[----:B------:R-:W-:Y:S01]  /*53b0*/  USHF.R.U32.HI UR4, URZ, 0x3, UR5 ;  /* 0x000000033f047899 */ /* 0x000fe20008011605 */
[----:B------:R-:W-:Y:S01]  /*53c0*/  PLOP3.LUT P0, PT, PT, PT, UP0, 0x80, 0x0 ;  /* 0x000000000000781c */ /* 0x000fe20003f0f008 */
[----:B------:R-:W-:Y:S02]  /*53d0*/  ULOP3.LUT UR12, UR12, UR7, URZ, 0x3c, !UPT ;  /* 0x000000070c0c7292 */ /* 0x000fe4000f8e3c3f */
[----:B------:R-:W-:-:S02]  /*53e0*/  UIMAD UR61, UR4, -0xa, UR61 ;  /* 0xfffffff6043d78a4 */ /* 0x000fc4000f8e023d */
[----:B------:R-:W-:Y:S01]  /*53f0*/  @UP2 ULOP3.LUT UR12, UR12, 0x1, UR4, 0x78, !UPT ;  /* 0x000000010c0c2892 */ /* 0x000fe2000f8e7804 */
[----:B------:R-:W-:-:S05]  /*5400*/  UMOV UR7, 0xffffffff ;  /* 0xffffffff00077882 */ /* 0x000fca0000000000 */
[----:B------:R-:W-:-:S05]  /*5410*/  IMAD.U32 R2, RZ, RZ, UR12 ;  /* 0x0000000cff027e24 */ /* 0x000fca000f8e00ff */
[----:B------:R0:W-:Y:S01]  /*5420*/  STL [R1+0x26c], R2 ;  /* 0x00026c0201007387 */ /* 0x0001e20000100800 */
[----:B------:R-:W-:Y:S05]  /*5430*/  @P0 BRA `(.L_x_35) ;  /* 0x0000012c00c40947 */ /* 0x000fea0003800000 */
[----:B------:R-:W-:Y:S01]  /*5440*/  ISETP.NE.AND P0, PT, R18, RZ, PT ;  /* 0x000000ff1200720c */ /* 0x000fe20003f05270 */
[----:B------:R-:W-:Y:S01]  /*5450*/  ULDC.64 UR10, c[0x0][0x5c8] ;  /* 0x00017200000a7ab9 */ /* 0x000fe20000000a00 */
[----:B------:R-:W-:Y:S01]  /*5460*/  BSSY B0, `(.L_x_35) ;  /* 0x00012ee000007945 */ /* 0x000fe20003800000 */
[----:B------:R-:W-:Y:S01]  /*5470*/  UIMAD UR4, UR9, UR10, URZ ;  /* 0x0000000a090472a4 */ /* 0x000fe2000f8e023f */
[----:B------:R-:W-:Y:S02]  /*5480*/  IMAD.U32 R13, RZ, RZ, UR11 ;  /* 0x0000000bff0d7e24 */ /* 0x000fe4000f8e00ff */
[----:B------:R-:W-:-:S04]  /*5490*/  IMAD.WIDE.U32 R6, R3, UR10, R4 ;  /* 0x0000000a03067c25 */ /* 0x000fc8000f8e0004 */
[----:B------:R-:W-:-:S04]  /*54a0*/  IMAD R13, R3, R13, UR4 ;  /* 0x00000004030d7e24 */ /* 0x000fc8000f8e020d */
[----:B------:R-:W-:Y:S01]  /*54b0*/  IMAD.IADD R13, R7, 0x1, R13 ;  /* 0x00000001070d7824 */ /* 0x000fe200078e020d */
[----:B------:R-:W-:Y:S06]  /*54c0*/  @!P0 BRA `(.L_x_36) ;  /* 0x000000c000b08947 */ /* 0x000fec0003800000 */
[----:B------:R-:W1:Y:S01]  /*54d0*/  LDC.64 R4, c[0x0][0x5b0] ;  /* 0x00016c00ff047b82 */ /* 0x000e620000000a00 */
[----:B------:R-:W-:Y:S01]  /*54e0*/  R2UR UR5, R9 ;  /* 0x00000000090572ca */ /* 0x000fe200000e0000 */
[----:B------:R-:W-:Y:S01]  /*54f0*/  ULDC.64 UR12, c[0x0][0x5b8] ;  /* 0x00016e00000c7ab9 */ /* 0x000fe20000000a00 */
[----:B------:R-:W-:Y:S01]  /*5500*/  ISETP.GE.AND P5, PT, R12, 0x1, PT ;  /* 0x000000010c00780c */ /* 0x000fe20003fa6270 */
[----:B------:R-:W-:Y:S02]  /*5510*/  UIMAD UR4, UR14, UR12, URZ ;  /* 0x0000000c0e0472a4 */ /* 0x000fe4000f8e023f */
[----:B0-----:R-:W-:Y:S01]  /*5520*/  IMAD.U32 R2, RZ, RZ, UR12 ;  /* 0x0000000cff027e24 */ /* 0x001fe2000f8e00ff */
[----:B------:R-:W-:Y:S01]  /*5530*/  BSSY B1, `(.L_x_37) ;  /* 0x000000f000017945 */ /* 0x000fe20003800000 */
[----:B------:R-:W-:Y:S01]  /*5540*/  ISETP.LT.OR P1, PT, R0, 0x1, !P5 ;  /* 0x000000010000780c */ /* 0x000fe20006f21670 */
[----:B------:R-:W0:Y:S05]  /*5550*/  LDC.64 R14, c[0x0][0x5a8] ;  /* 0x00016a00ff0e7b82 */ /* 0x000e2a0000000a00 */
[----:B------:R-:W-:-:S02]  /*5560*/  UIMAD UR4, UR5, UR13, UR4 ;  /* 0x0000000d050472a4 */ /* 0x000fc4000f8e0204 */
[----:B------:R-:W-:-:S04]  /*5570*/  IMAD.WIDE.U32 R20, R2, UR5, R20 ;  /* 0x0000000502147c25 */ /* 0x000fc8000f8e0014 */
[----:B------:R-:W-:Y:S02]  /*5580*/  IMAD.MOV.U32 R8, RZ, RZ, R20 ;  /* 0x000000ffff087224 */ /* 0x000fe400078e0014 */
[----:B------:R-:W-:Y:S02]  /*5590*/  VIADD R9, R21, UR4 ;  /* 0x0000000415097c36 */ /* 0x000fe40008000000 */
[----:B-1----:R-:W-:Y:S02]  /*55a0*/  IMAD R22, R4, UR9, RZ ;  /* 0x0000000904167c24 */ /* 0x002fe4000f8e02ff */
[----:B------:R-:W-:-:S04]  /*55b0*/  IMAD.WIDE.U32 R10, R3, R4, R8 ;  /* 0x00000004030a7225 */ /* 0x000fc800078e0008 */
[----:B------:R-:W-:Y:S01]  /*55c0*/  IMAD R22, R3, R5, R22 ;  /* 0x0000000503167224 */ /* 0x000fe200078e0216 */
[----:B0-----:R-:W-:-:S04]  /*55d0*/  IADD3 R232, P0, R10, R14, RZ ;  /* 0x0000000e0ae87210 */ /* 0x001fc80007f1e0ff */
[----:B------:R-:W-:-:S05]  /*55e0*/  IADD3.X R233, R15, R11, R22, P0, !PT ;  /* 0x0000000b0fe97210 */ /* 0x000fca00007fe416 */
[----:B------:R0:W-:Y:S01]  /*55f0*/  STL.64 [R1+0x240], R232 ;  /* 0x000240e801007387 */ /* 0x0001e20000100a00 */
[----:B------:R-:W-:Y:S05]  /*5600*/  @P1 BRA `(.L_x_38) ;  /* 0x0000000000041947 */ /* 0x000fea0003800000 */
[----:B------:R1:W5:Y:S02]  /*5610*/  LDG.E.U8 R16, desc[UR36][R232.64] ;  /* 0x00000024e8107981 */ /* 0x000364000c1e1100 */
.L_x_38:
[----:B------:R-:W-:Y:S05]  /*5620*/  BSYNC B1 ;  /* 0x0000000000017941 */ /* 0x000fea0003800000 */
.L_x_37:
[----:B------:R-:W2:Y:S01]  /*5630*/  LDL.LU R10, [R1+0x220] ;  /* 0x00022000010a7983 */ /* 0x000ea20000300800 */
[----:B-----5:R-:W-:Y:S01]  /*5640*/  LOP3.LUT R2, R16, 0xffff, RZ, 0xc0, !PT ;  /* 0x0000ffff10027812 */ /* 0x020fe200078ec0ff */
[----:B------:R-:W-:Y:S01]  /*5650*/  ULDC.64 UR4, c[0x0][0x5c0] ;  /* 0x0001700000047ab9 */ /* 0x000fe20000000a00 */
[----:B------:R-:W-:Y:S01]  /*5660*/  ISETP.LT.OR P2, PT, R0, 0x2, !P5 ;  /* 0x000000020000780c */ /* 0x000fe20006f41670 */
[----:B------:R-:W-:Y:S01]  /*5670*/  BSSY B1, `(.L_x_39) ;  /* 0x000000b000017945 */ /* 0x000fe20003800000 */
[----:B------:R-:W-:Y:S02]  /*5680*/  PRMT R2, R2, 0x8880, RZ ;  /* 0x0000888002027816 */ /* 0x000fe400000000ff */
[----:B------:R-:W-:-:S03]  /*5690*/  IADD3 R6, P0, R6, UR4, RZ ;  /* 0x0000000406067c10 */ /* 0x000fc6000ff1e0ff */
[----:B------:R-:W-:Y:S01]  /*56a0*/  IMAD R2, R2, R18, RZ ;  /* 0x0000001202027224 */ /* 0x000fe200078e02ff */
[----:B------:R-:W-:-:S03]  /*56b0*/  IADD3.X R7, R13, UR5, RZ, P0, !PT ;  /* 0x000000050d077c10 */ /* 0x000fc600087fe4ff */
[----:B--2---:R-:W-:-:S05]  /*56c0*/  @!P1 IMAD R10, R10, R17, R2 ;  /* 0x000000110a0a9224 */ /* 0x004fca00078e0202 */
[----:B------:R2:W-:Y:S01]  /*56d0*/  @!P1 STG.E.U8 desc[UR36][R6.64], R10 ;  /* 0x0000000a06009986 */ /* 0x0005e2000c101124 */
[----:B------:R-:W-:Y:S05]  /*56e0*/  @P2 BRA `(.L_x_40) ;  /* 0x00000000000c2947 */ /* 0x000fea0003800000 */
[----:B------:R-:W3:Y:S02]  /*56f0*/  LDG.E.U8 R16, desc[UR36][R232.64+0x1] ;  /* 0x00000124e8107981 */ /* 0x000ee4000c1e1100 */
[----:B---3--:R-:W-:-:S05]  /*5700*/  PRMT R2, R16, 0x8880, RZ ;  /* 0x0000888010027816 */ /* 0x008fca00000000ff */
[----:B------:R-:W-:-:S07]  /*5710*/  IMAD R2, R2, R18, RZ ;  /* 0x0000001202027224 */ /* 0x000fce00078e02ff */
.L_x_40:
[----:B------:R-:W-:Y:S05]  /*5720*/  BSYNC B1 ;  /* 0x0000000000017941 */ /* 0x000fea0003800000 */
.L_x_39:
[----:B--2---:R-:W2:Y:S01]  /*5730*/  LDL.LU R10, [R1+0x224] ;  /* 0x00022400010a7983 */ /* 0x004ea20000300800 */
[C---:B01----:R-:W-:Y:S01]  /*5740*/  SHF.L.U64.HI R233, R4.reuse, 0x3, R5 ;  /* 0x0000000304e97819 */ /* 0x043fe20000010205 */
[----:B------:R-:W-:Y:S01]  /*5750*/  IMAD.SHL.U32 R232, R4, 0x8, RZ ;  /* 0x0000000804e87824 */ /* 0x000fe200078e00ff */
[----:B------:R-:W-:Y:S01]  /*5760*/  ISETP.GE.AND P6, PT, R12, 0x9, PT ;  /* 0x000000090c00780c */ /* 0x000fe20003fc6270 */
[----:B------:R-:W-:Y:S03]  /*5770*/  BSSY B1, `(.L_x_41) ;  /* 0x0000010000017945 */ /* 0x000fe60003800000 */
[----:B------:R-:W-:Y:S01]  /*5780*/  STL.64 [R1+0x250], R232 ;  /* 0x000250e801007387 */ /* 0x000fe20000100a00 */
[C---:B------:R-:W-:Y:S02]  /*5790*/  ISETP.LT.OR P4, PT, R0.reuse, 0x1, !P6 ;  /* 0x000000010000780c */ /* 0x040fe40007781670 */
[----:B------:R-:W-:Y:S01]  /*57a0*/  ISETP.LT.OR P0, PT, R0, 0x2, !P6 ;  /* 0x000000020000780c */ /* 0x000fe20007701670 */
[----:B--2---:R-:W-:-:S05]  /*57b0*/  @!P2 IMAD R10, R10, R17, R2 ;  /* 0x000000110a0aa224 */ /* 0x004fca00078e0202 */
[----:B------:R0:W-:Y:S02]  /*57c0*/  @!P2 STG.E.U8 desc[UR36][R6.64+0x1], R10 ;  /* 0x0000010a0600a986 */ /* 0x0001e4000c101124 */
[----:B0-----:R-:W-:-:S04]  /*57d0*/  IMAD.WIDE.U32 R10, R3, R4, R232 ;  /* 0x00000004030a7225 */ /* 0x001fc800078e00e8 */
[----:B------:R-:W-:Y:S01]  /*57e0*/  IMAD.IADD R22, R22, 0x1, R11 ;  /* 0x0000000116167824 */ /* 0x000fe200078e020b */
[----:B------:R-:W-:Y:S02]  /*57f0*/  IADD3 R234, P1, P2, R20, R14, R10 ;  /* 0x0000000e14ea7210 */ /* 0x000fe40007a3e00a */
[----:B------:R-:W-:Y:S02]  /*5800*/  @!P4 IADD3 R10, P3, R6, UR39, RZ ;  /* 0x00000027060acc10 */ /* 0x000fe4000ff7e0ff */
[----:B------:R-:W-:-:S05]  /*5810*/  IADD3.X R235, R9, R15, R22, P1, P2 ;  /* 0x0000000f09eb7210 */ /* 0x000fca0000fe4416 */
[----:B------:R0:W-:Y:S01]  /*5820*/  STL.64 [R1+0x220], R234 ;  /* 0x000220ea01007387 */ /* 0x0001e20000100a00 */
[----:B------:R-:W-:Y:S05]  /*5830*/  @P4 BRA `(.L_x_42) ;  /* 0x00000000000c4947 */ /* 0x000fea0003800000 */
[----:B------:R-:W2:Y:S02]  /*5840*/  LDG.E.U8 R16, desc[UR36][R234.64] ;  /* 0x00000024ea107981 */ /* 0x000ea4000c1e1100 */
[----:B--2---:R-:W-:-:S05]  /*5850*/  PRMT R2, R16, 0x8880, RZ ;  /* 0x0000888010027816 */ /* 0x004fca00000000ff */
[----:B------:R-:W-:-:S07]  /*5860*/  IMAD R2, R2, R18, RZ ;  /* 0x0000001202027224 */ /* 0x000fce00078e02ff */
.L_x_42:
[----:B------:R-:W-:Y:S05]  /*5870*/  BSYNC B1 ;  /* 0x0000000000017941 */ /* 0x000fea0003800000 */
.L_x_41:
[----:B------:R-:W2:Y:S01]  /*5880*/  LDL.LU R13, [R1+0x228] ;  /* 0x00022800010d7983 */ /* 0x000ea20000300800 */
[----:B------:R-:W-:Y:S01]  /*5890*/  @!P4 IADD3.X R11, R7, UR38, RZ, P3, !PT ;  /* 0x00000026070bcc10 */ /* 0x000fe20009ffe4ff */
[----:B------:R-:W-:Y:S01]  /*58a0*/  BSSY B1, `(.L_x_43) ;  /* 0x000000b000017945 */ /* 0x000fe20003800000 */
[C---:B------:R-:W-:Y:S02]  /*58b0*/  ISETP.LT.OR P2, PT, R0.reuse, 0x9, !P5 ;  /* 0x000000090000780c */ /* 0x040fe40006f41670 */
[C---:B------:R-:W-:Y:S02]  /*58c0*/  ISETP.LT.OR P3, PT, R0.reuse, 0xa, !P5 ;  /* 0x0000000a0000780c */ /* 0x040fe40006f61670 */
[----:B------:R-:W-:Y:S01]  /*58d0*/  ISETP.LT.OR P1, PT, R0, 0x9, !P6 ;  /* 0x000000090000780c */ /* 0x000fe20007721670 */
[----:B--2---:R-:W-:-:S05]  /*58e0*/  @!P4 IMAD R13, R13, R17, R2 ;  /* 0x000000110d0dc224 */ /* 0x004fca00078e0202 */
[----:B------:R1:W-:Y:S02]  /*58f0*/  @!P4 STG.E.U8 desc[UR36][R10.64], R13 ;  /* 0x0000000d0a00c986 */ /* 0x0003e4000c101124 */
[----:B-1----:R-:W-:Y:S01]  /*5900*/  @!P0 IADD3 R10, P4, R6, UR39, RZ ;  /* 0x00000027060a8c10 */ /* 0x002fe2000ff9e0ff */
[----:B------:R-:W-:-:S12]  /*5910*/  @P0 BRA `(.L_x_44) ;  /* 0x00000000000c0947 */ /* 0x000fd80003800000 */
[----:B------:R-:W2:Y:S02]  /*5920*/  LDG.E.U8 R16, desc[UR36][R234.64+0x1] ;  /* 0x00000124ea107981 */ /* 0x000ea4000c1e1100 */
[----:B--2---:R-:W-:-:S05]  /*5930*/  PRMT R2, R16, 0x8880, RZ ;  /* 0x0000888010027816 */ /* 0x004fca00000000ff */
[----:B------:R-:W-:-:S07]  /*5940*/  IMAD R2, R2, R18, RZ ;  /* 0x0000001202027224 */ /* 0x000fce00078e02ff */
.L_x_44:
[----:B------:R-:W-:Y:S05]  /*5950*/  BSYNC B1 ;  /* 0x0000000000017941 */ /* 0x000fea0003800000 */
.L_x_43:
[----:B------:R-:W2:Y:S04]  /*5960*/  LDL.LU R13, [R1+0x22c] ;  /* 0x00022c00010d7983 */ /* 0x000ea80000300800 */
[----:B------:R1:W5:Y:S01]  /*5970*/  LDL.64 R22, [R1+0x240] ;  /* 0x0002400001167983 */ /* 0x0003620000100a00 */
[----:B------:R-:W-:Y:S01]  /*5980*/  @!P0 IADD3.X R11, R7, UR38, RZ, P4, !PT ;  /* 0x00000026070b8c10 */ /* 0x000fe2000a7fe4ff */
[----:B------:R-:W-:Y:S01]  /*5990*/  BSSY B1, `(.L_x_45) ;  /* 0x0000007000017945 */ /* 0x000fe20003800000 */
[----:B--2---:R-:W-:-:S05]  /*59a0*/  @!P0 IMAD R13, R13, R17, R2 ;  /* 0x000000110d0d8224 */ /* 0x004fca00078e0202 */
[----:B------:R1:W-:Y:S01]  /*59b0*/  @!P0 STG.E.U8 desc[UR36][R10.64+0x1], R13 ;  /* 0x0000010d0a008986 */ /* 0x0003e2000c101124 */
[----:B------:R-:W-:Y:S05]  /*59c0*/  @P2 BRA `(.L_x_46) ;  /* 0x00000000000c2947 */ /* 0x000fea0003800000 */
[----:B-----5:R-:W2:Y:S02]  /*59d0*/  LDG.E.U8 R16, desc[UR36][R22.64+0x8] ;  /* 0x0000082416107981 */ /* 0x020ea4000c1e1100 */
[----:B--2---:R-:W-:-:S05]  /*59e0*/  PRMT R2, R16, 0x8880, RZ ;  /* 0x0000888010027816 */ /* 0x004fca00000000ff */
[----:B------:R-:W-:-:S07]  /*59f0*/  IMAD R2, R2, R18, RZ ;  /* 0x0000001202027224 */ /* 0x000fce00078e02ff */
.L_x_46:
[----:B------:R-:W-:Y:S05]  /*5a00*/  BSYNC B1 ;  /* 0x0000000000017941 */ /* 0x000fea0003800000 */
.L_x_45:
[----:B-1----:R-:W2:Y:S01]  /*5a10*/  LDL.LU R10, [R1+0x230] ;  /* 0x00023000010a7983 */ /* 0x002ea20000300800 */
[----:B------:R-:W-:Y:S01]  /*5a20*/  BSSY B1, `(.L_x_47) ;  /* 0x0000007000017945 */ /* 0x000fe20003800000 */
[----:B--2---:R-:W-:-:S05]  /*5a30*/  @!P2 IMAD R10, R10, R17, R2 ;  /* 0x000000110a0aa224 */ /* 0x004fca00078e0202 */
[----:B------:R1:W-:Y:S01]  /*5a40*/  @!P2 STG.E.U8 desc[UR36][R6.64+0x8], R10 ;  /* 0x0000080a0600a986 */ /* 0x0003e2000c101124 */
[----:B------:R-:W-:Y:S05]  /*5a50*/  @P3 BRA `(.L_x_48) ;  /* 0x00000000000c3947 */ /* 0x000fea0003800000 */
[----:B-----5:R-:W2:Y:S02]  /*5a60*/  LDG.E.U8 R16, desc[UR36][R22.64+0x9] ;  /* 0x0000092416107981 */ /* 0x020ea4000c1e1100 */
[----:B--2---:R-:W-:-:S05]  /*5a70*/  PRMT R2, R16, 0x8880, RZ ;  /* 0x0000888010027816 */ /* 0x004fca00000000ff */
[----:B------:R-:W-:-:S07]  /*5a80*/  IMAD R2, R2, R18, RZ ;  /* 0x0000001202027224 */ /* 0x000fce00078e02ff */
.L_x_48:
[----:B------:R-:W-:Y:S05]  /*5a90*/  BSYNC B1 ;  /* 0x0000000000017941 */ /* 0x000fea0003800000 */
.L_x_47:
[----:B-1----:R-:W2:Y:S01]  /*5aa0*/  LDL.LU R10, [R1+0x234] ;  /* 0x00023400010a7983 */ /* 0x002ea20000300800 */
[----:B------:R-:W-:Y:S01]  /*5ab0*/  BSSY B1, `(.L_x_49) ;  /* 0x0000009000017945 */ /* 0x000fe20003800000 */
        /* <DEDUP_REMOVED lines=8> */
.L_x_50:
[----:B------:R-:W-:Y:S05]  /*5b40*/  BSYNC B1 ;  /* 0x0000000000017941 */ /* 0x000fea0003800000 */
.L_x_49:
[----:B------:R-:W2:Y:S01]  /*5b50*/  LDL.LU R13, [R1+0x238] ;  /* 0x00023800010d7983 */ /* 0x000ea20000300800 */
[----:B------:R-:W-:Y:S01]  /*5b60*/  @!P1 IADD3.X R11, R7, UR38, RZ, P2, !PT ;  /* 0x00000026070b9c10 */ /* 0x000fe200097fe4ff */
[----:B------:R-:W-:Y:S01]  /*5b70*/  BSSY B1, `(.L_x_51) ;  /* 0x0000008000017945 */ /* 0x000fe20003800000 */
[----:B--2---:R-:W-:-:S05]  /*5b80*/  @!P1 IMAD R13, R13, R17, R2 ;  /* 0x000000110d0d9224 */ /* 0x004fca00078e0202 */
[----:B------:R1:W-:Y:S02]  /*5b90*/  @!P1 STG.E.U8 desc[UR36][R10.64+0x8], R13 ;  /* 0x0000080d0a009986 */ /* 0x0003e4000c101124 */
[----:B-1----:R-:W-:Y:S01]  /*5ba0*/  @!P0 IADD3 R10, P1, R6, UR39, RZ ;  /* 0x00000027060a8c10 */ /* 0x002fe2000ff3e0ff */
[----:B------:R-:W-:-:S12]  /*5bb0*/  @P0 BRA `(.L_x_52) ;  /* 0x00000000000c0947 */ /* 0x000fd80003800000 */
[----:B------:R-:W2:Y:S02]  /*5bc0*/  LDG.E.U8 R16, desc[UR36][R234.64+0x9] ;  /* 0x00000924ea107981 */ /* 0x000ea4000c1e1100 */
[----:B--2---:R-:W-:-:S05]  /*5bd0*/  PRMT R2, R16, 0x8880, RZ ;  /* 0x0000888010027816 */ /* 0x004fca00000000ff */
[----:B------:R-:W-:-:S07]  /*5be0*/  IMAD R2, R2, R18, RZ ;  /* 0x0000001202027224 */ /* 0x000fce00078e02ff */
.L_x_52:
[----:B------:R-:W-:Y:S05]  /*5bf0*/  BSYNC B1 ;  /* 0x0000000000017941 */ /* 0x000fea0003800000 */
.L_x_51:
[----:B------:R-:W2:Y:S01]  /*5c00*/  LDL.LU R13, [R1+0x23c] ;  /* 0x00023c00010d7983 */ /* 0x000ea20000300800 */
[----:B------:R-:W-:Y:S01]  /*5c10*/  @!P0 IADD3.X R11, R7, UR38, RZ, P1, !PT ;  /* 0x00000026070b8c10 */ /* 0x000fe20008ffe4ff */
[----:B------:R-:W-:Y:S01]  /*5c20*/  BSSY B1, `(.L_x_53) ;  /* 0x0000013000017945 */ /* 0x000fe20003800000 */
[----:B------:R-:W-:Y:S02]  /*5c30*/  ISETP.GE.AND P4, PT, R12, 0x81, PT ;  /* 0x000000810c00780c */ /* 0x000fe40003f86270 */
[----:B------:R-:W-:Y:S02]  /*5c40*/  LOP3.LUT R19, R19, 0xfffffffd, RZ, 0xc0, !PT ;  /* 0xfffffffd13137812 */ /* 0x000fe400078ec0ff */
[----:B------:R-:W-:-:S09]  /*5c50*/  ISETP.LT.OR P1, PT, R0, 0x1, !P4 ;  /* 0x000000010000780c */ /* 0x000fd20006721670 */
[----:B------:R-:W-:Y:S01]  /*5c60*/  @P4 LOP3.LUT R19, R19, 0x2, RZ, 0xfc, !PT ;  /* 0x0000000213134812 */ /* 0x000fe200078efcff */
[----:B--2---:R-:W-:-:S05]  /*5c70*/  @!P0 IMAD R13, R13, R17, R2 ;  /* 0x000000110d0d8224 */ /* 0x004fca00078e0202 */
[----:B------:R1:W-:Y:S01]  /*5c80*/  @!P0 STG.E.U8 desc[UR36][R10.64+0x9], R13 ;  /* 0x0000090d0a008986 */ /* 0x0003e2000c101124 */
[----:B0-----:R-:W-:-:S05]  /*5c90*/  IADD3 R234, P0, R3, 0x80, RZ ;  /* 0x0000008003ea7810 */ /* 0x001fca0007f1e0ff */
[----:B-1----:R-:W-:-:S04]  /*5ca0*/  IMAD.X R10, RZ, RZ, UR9, P0 ;  /* 0x00000009ff0a7e24 */ /* 0x002fc800080e06ff */
[-C--:B------:R-:W-:Y:S02]  /*5cb0*/  IMAD R13, R10, R4.reuse, RZ ;  /* 0x000000040a0d7224 */ /* 0x080fe400078e02ff */
[----:B------:R-:W-:-:S04]  /*5cc0*/  IMAD.WIDE.U32 R10, R234, R4, R8 ;  /* 0x00000004ea0a7225 */ /* 0x000fc800078e0008 */
[----:B------:R-:W-:Y:S01]  /*5cd0*/  IMAD R13, R234, R5, R13 ;  /* 0x00000005ea0d7224 */ /* 0x000fe200078e020d */
[----:B------:R-:W-:-:S04]  /*5ce0*/  IADD3 R236, P0, R10, R14, RZ ;  /* 0x0000000e0aec7210 */ /* 0x000fc80007f1e0ff */
[----:B------:R-:W-:Y:S02]  /*5cf0*/  IADD3.X R237, R15, R11, R13, P0, !PT ;  /* 0x0000000b0fed7210 */ /* 0x000fe400007fe40d */
[----:B------:R-:W-:Y:S01]  /*5d00*/  @!P1 IADD3 R10, P0, R6, UR57, RZ ;  /* 0x00000039060a9c10 */ /* 0x000fe2000ff1e0ff */
[----:B------:R-:W-:-:S12]  /*5d10*/  @P1 BRA `(.L_x_54) ;  /* 0x00000000000c1947 */ /* 0x000fd80003800000 */
[----:B------:R-:W2:Y:S02]  /*5d20*/  LDG.E.U8 R16, desc[UR36][R236.64] ;  /* 0x00000024ec107981 */ /* 0x000ea4000c1e1100 */
[----:B--2---:R-:W-:-:S05]  /*5d30*/  PRMT R2, R16, 0x8880, RZ ;  /* 0x0000888010027816 */ /* 0x004fca00000000ff */
[----:B------:R-:W-:-:S07]  /*5d40*/  IMAD R2, R2, R18, RZ ;  /* 0x0000001202027224 */ /* 0x000fce00078e02ff */
.L_x_54:
[----:B------:R-:W-:Y:S05]  /*5d50*/  BSYNC B1 ;  /* 0x0000000000017941 */ /* 0x000fea0003800000 */
.L_x_53:
[----:B-----5:R-:W2:Y:S01]  /*5d60*/  LDL.LU R22, [R1+0x200] ;  /* 0x0002000001167983 */ /* 0x020ea20000300800 */
[----:B------:R-:W-:Y:S01]  /*5d70*/  @!P1 IADD3.X R11, R7, UR56, RZ, P0, !PT ;  /* 0x00000038070b9c10 */ /* 0x000fe200087fe4ff */
[----:B------:R-:W-:Y:S01]  /*5d80*/  BSSY B1, `(.L_x_55) ;  /* 0x0000009000017945 */ /* 0x000fe20003800000 */
[----:B------:R-:W-:Y:S01]  /*5d90*/  ISETP.LT.OR P0, PT, R0, 0x2, !P4 ;  /* 0x000000020000780c */ /* 0x000fe20006701670 */
[----:B--2---:R-:W-:-:S05]  /*5da0*/  @!P1 IMAD R22, R22, R17, R2 ;  /* 0x0000001116169224 */ /* 0x004fca00078e0202 */
[----:B------:R0:W-:Y:S02]  /*5db0*/  @!P1 STG.E.U8 desc[UR36][R10.64], R22 ;  /* 0x000000160a009986 */ /* 0x0001e4000c101124 */
[----:B0-----:R-:W-:-:S05]  /*5dc0*/  IADD3 R10, P1, R6, UR57, RZ ;  /* 0x00000039060a7c10 */ /* 0x001fca000ff3e0ff */
[----:B------:R-:W-:Y:S08]  /*5dd0*/  @P0 BRA `(.L_x_56) ;  /* 0x00000000000c0947 */ /* 0x000ff00003800000 */
[----:B------:R-:W2:Y:S02]  /*5de0*/  LDG.E.U8 R16, desc[UR36][R236.64+0x1] ;  /* 0x00000124ec107981 */ /* 0x000ea4000c1e1100 */
[----:B--2---:R-:W-:-:S05]  /*5df0*/  PRMT R2, R16, 0x8880, RZ ;  /* 0x0000888010027816 */ /* 0x004fca00000000ff */
[----:B------:R-:W-:-:S07]  /*5e00*/  IMAD R2, R2, R18, RZ ;  /* 0x0000001202027224 */ /* 0x000fce00078e02ff */
.L_x_56:
[----:B------:R-:W-:Y:S05]  /*5e10*/  BSYNC B1 ;  /* 0x0000000000017941 */ /* 0x000fea0003800000 */
.L_x_55:
[----:B------:R-:W2:Y:S01]  /*5e20*/  LDL.LU R22, [R1+0x204] ;  /* 0x0002040001167983 */ /* 0x000ea20000300800 */
[----:B------:R-:W-:Y:S01]  /*5e30*/  IADD3.X R11, R7, UR56, RZ, P1, !PT ;  /* 0x00000038070b7c10 */ /* 0x000fe20008ffe4ff */
[----:B------:R-:W-:Y:S01]  /*5e40*/  IMAD.WIDE.U32 R234, R234, R4, R232 ;  /* 0x00000004eaea7225 */ /* 0x000fe200078e00e8 */
[----:B------:R-:W-:Y:S01]  /*5e50*/  ISETP.GE.AND P2, PT, R12, 0x89, PT ;  /* 0x000000890c00780c */ /* 0x000fe20003f46270 */
[----:B------:R-:W-:Y:S02]  /*5e60*/  BSSY B1, `(.L_x_57) ;  /* 0x0000010000017945 */ /* 0x000fe40003800000 */
[----:B------:R-:W-:Y:S01]  /*5e70*/  IMAD.IADD R13, R13, 0x1, R235 ;  /* 0x000000010d0d7824 */ /* 0x000fe200078e02eb */
[----:B------:R-:W-:-:S04]  /*5e80*/  IADD3 R234, P1, P3, R20, R14, R234 ;  /* 0x0000000e14ea7210 */ /* 0x000fc80007b3e0ea */
[----:B------:R-:W-:Y:S01]  /*5e90*/  IADD3.X R235, R9, R15, R13, P1, P3 ;  /* 0x0000000f09eb7210 */ /* 0x000fe20000fe640d */
[----:B------:R-:W-:Y:S02]  /*5ea0*/  IMAD.U32 R13, RZ, RZ, UR38 ;  /* 0x00000026ff0d7e24 */ /* 0x000fe4000f8e00ff */
[----:B--2---:R-:W-:-:S05]  /*5eb0*/  @!P0 IMAD R22, R22, R17, R2 ;  /* 0x0000001116168224 */ /* 0x004fca00078e0202 */
[----:B------:R0:W-:Y:S01]  /*5ec0*/  @!P0 STG.E.U8 desc[UR36][R10.64+0x1], R22 ;  /* 0x000001160a008986 */ /* 0x0001e2000c101124 */
[----:B------:R-:W-:Y:S01]  /*5ed0*/  ISETP.LT.OR P0, PT, R0, 0x1, !P2 ;  /* 0x000000010000780c */ /* 0x000fe20005701670 */
[----:B0-----:R-:W-:-:S12]  /*5ee0*/  IMAD.U32 R22, RZ, RZ, UR39 ;  /* 0x00000027ff167e24 */ /* 0x001fd8000f8e00ff */
[----:B------:R-:W-:-:S04]  /*5ef0*/  @!P0 IADD3 R22, P1, P3, R22, UR57, R6 ;  /* 0x0000003916168c10 */ /* 0x000fc8000fb3e006 */
[----:B------:R-:W-:Y:S02]  /*5f00*/  @!P0 IADD3.X R23, R13, UR56, R7, P1, P3 ;  /* 0x000000380d178c10 */ /* 0x000fe40008fe6407 */
[----:B------:R-:W-:Y:S01]  /*5f10*/  ISETP.LT.OR P1, PT, R0, 0x2, !P2 ;  /* 0x000000020000780c */ /* 0x000fe20005721670 */
[----:B------:R-:W-:-:S12]  /*5f20*/  @P0 BRA `(.L_x_58) ;  /* 0x00000000000c0947 */ /* 0x000fd80003800000 */
[----:B------:R-:W2:Y:S02]  /*5f30*/  LDG.E.U8 R16, desc[UR36][R234.64] ;  /* 0x00000024ea107981 */ /* 0x000ea4000c1e1100 */
[----:B--2---:R-:W-:-:S05]  /*5f40*/  PRMT R2, R16, 0x8880, RZ ;  /* 0x0000888010027816 */ /* 0x004fca00000000ff */
[----:B------:R-:W-:-:S07]  /*5f50*/  IMAD R2, R2, R18, RZ ;  /* 0x0000001202027224 */ /* 0x000fce00078e02ff */
.L_x_58:
[----:B------:R-:W-:Y:S05]  /*5f60*/  BSYNC B1 ;  /* 0x0000000000017941 */ /* 0x000fea0003800000 */
.L_x_57:
[----:B------:R-:W2:Y:S01]  /*5f70*/  LDL.LU R13, [R1+0x208] ;  /* 0x00020800010d7983 */ /* 0x000ea20000300800 */
[----:B------:R-:W-:Y:S01]  /*5f80*/  BSSY B1, `(.L_x_59) ;  /* 0x000000d000017945 */ /* 0x000fe20003800000 */
[----:B--2---:R-:W-:-:S05]  /*5f90*/  @!P0 IMAD R13, R13, R17, R2 ;  /* 0x000000110d0d8224 */ /* 0x004fca00078e0202 */
[----:B------:R0:W-:Y:S02]  /*5fa0*/  @!P0 STG.E.U8 desc[UR36][R22.64], R13 ;  /* 0x0000000d16008986 */ /* 0x0001e4000c101124 */
[----:B0-----:R-:W-:Y:S02]  /*5fb0*/  IMAD.U32 R22, RZ, RZ, UR39 ;  /* 0x00000027ff167e24 */ /* 0x001fe4000f8e00ff */
[----:B------:R-:W-:-:S03]  /*5fc0*/  IMAD.U32 R13, RZ, RZ, UR38 ;  /* 0x00000026ff0d7e24 */ /* 0x000fc6000f8e00ff */
[----:B------:R-:W-:-:S04]  /*5fd0*/  @!P1 IADD3 R22, P0, P3, R22, UR57, R6 ;  /* 0x0000003916169c10 */ /* 0x000fc8000fb1e006 */
[----:B------:R-:W-:Y:S02]  /*5fe0*/  @!P1 IADD3.X R23, R13, UR56, R7, P0, P3 ;  /* 0x000000380d179c10 */ /* 0x000fe400087e6407 */
[C---:B------:R-:W-:Y:S02]  /*5ff0*/  ISETP.LT.OR P3, PT, R0.reuse, 0x9, !P4 ;  /* 0x000000090000780c */ /* 0x040fe40006761670 */
[----:B------:R-:W-:Y:S01]  /*6000*/  ISETP.LT.OR P0, PT, R0, 0x9, !P2 ;  /* 0x000000090000780c */ /* 0x000fe20005701670 */
[----:B------:R-:W-:-:S12]  /*6010*/  @P1 BRA `(.L_x_60) ;  /* 0x00000000000c1947 */ /* 0x000fd80003800000 */
[----:B------:R-:W2:Y:S02]  /*6020*/  LDG.E.U8 R16, desc[UR36][R234.64+0x1] ;  /* 0x00000124ea107981 */ /* 0x000ea4000c1e1100 */
[----:B--2---:R-:W-:-:S05]  /*6030*/  PRMT R2, R16, 0x8880, RZ ;  /* 0x0000888010027816 */ /* 0x004fca00000000ff */
[----:B------:R-:W-:-:S07]  /*6040*/  IMAD R2, R2, R18, RZ ;  /* 0x0000001202027224 */ /* 0x000fce00078e02ff */
.L_x_60:
[----:B------:R-:W-:Y:S05]  /*6050*/  BSYNC B1 ;  /* 0x0000000000017941 */ /* 0x000fea0003800000 */
.L_x_59:
[----:B------:R-:W2:Y:S01]  /*6060*/  LDL.LU R13, [R1+0x20c] ;  /* 0x00020c00010d7983 */ /* 0x000ea20000300800 */
[----:B------:R-:W-:Y:S01]  /*6070*/  BSSY B1, `(.L_x_61) ;  /* 0x0000007000017945 */ /* 0x000fe20003800000 */
[----:B--2---:R-:W-:-:S05]  /*6080*/  @!P1 IMAD R13, R13, R17, R2 ;  /* 0x000000110d0d9224 */ /* 0x004fca00078e0202 */
[----:B------:R0:W-:Y:S01]  /*6090*/  @!P1 STG.E.U8 desc[UR36][R22.64+0x1], R13 ;  /* 0x0000010d16009986 */ /* 0x0001e2000c101124 */
[----:B------:R-:W-:Y:S05]  /*60a0*/  @P3 BRA `(.L_x_62) ;  /* 0x00000000000c3947 */ /* 0x000fea0003800000 */
[----:B------:R-:W2:Y:S02]  /*60b0*/  LDG.E.U8 R16, desc[UR36][R236.64+0x8] ;  /* 0x00000824ec107981 */ /* 0x000ea4000c1e1100 */
[----:B--2---:R-:W-:-:S05]  /*60c0*/  PRMT R2, R16, 0x8880, RZ ;  /* 0x0000888010027816 */ /* 0x004fca00000000ff */
[----:B------:R-:W-:-:S07]  /*60d0*/  IMAD R2, R2, R18, RZ ;  /* 0x0000001202027224 */ /* 0x000fce00078e02ff */
.L_x_62:
[----:B------:R-:W-:Y:S05]  /*60e0*/  BSYNC B1 ;  /* 0x0000000000017941 */ /* 0x000fea0003800000 */
.L_x_61:
[----:B0-----:R-:W2:Y:S01]  /*60f0*/  LDL.LU R13, [R1+0x210] ;  /* 0x00021000010d7983 */ /* 0x001ea20000300800 */
[----:B------:R-:W-:Y:S01]  /*6100*/  IMAD.U32 R22, RZ, RZ, UR39 ;  /* 0x00000027ff167e24 */ /* 0x000fe2000f8e00ff */
[----:B------:R-:W-:Y:S01]  /*6110*/  BSSY B1, `(.L_x_63) ;  /* 0x000000c000017945 */ /* 0x000fe20003800000 */
[----:B--2---:R-:W-:-:S05]  /*6120*/  @!P3 IMAD R13, R13, R17, R2 ;  /* 0x000000110d0db224 */ /* 0x004fca00078e0202 */
[----:B------:R0:W-:Y:S01]  /*6130*/  @!P3 STG.E.U8 desc[UR36][R10.64+0x8], R13 ;  /* 0x0000080d0a00b986 */ /* 0x0001e2000c101124 */
[----:B------:R-:W-:Y:S01]  /*6140*/  @!P0 IADD3 R22, P1, P3, R22, UR57, R6 ;  /* 0x0000003916168c10 */ /* 0x000fe2000fb3e006 */
[----:B0-----:R-:W-:-:S05]  /*6150*/  IMAD.U32 R13, RZ, RZ, UR38 ;  /* 0x00000026ff0d7e24 */ /* 0x001fca000f8e00ff */
[----:B------:R-:W-:Y:S02]  /*6160*/  @!P0 IADD3.X R23, R13, UR56, R7, P1, P3 ;  /* 0x000000380d178c10 */ /* 0x000fe40008fe6407 */
[C---:B------:R-:W-:Y:S02]  /*6170*/  ISETP.LT.OR P3, PT, R0.reuse, 0xa, !P4 ;  /* 0x0000000a0000780c */ /* 0x040fe40006761670 */
[----:B------:R-:W-:-:S11]  /*6180*/  ISETP.LT.OR P1, PT, R0, 0xa, !P2 ;  /* 0x0000000a0000780c */ /* 0x000fd60005721670 */
[----:B------:R-:W-:Y:S05]  /*6190*/  @P3 BRA `(.L_x_64) ;  /* 0x00000000000c3947 */ /* 0x000fea0003800000 */
[----:B------:R-:W2:Y:S02]  /*61a0*/  LDG.E.U8 R16, desc[UR36][R236.64+0x9] ;  /* 0x00000924ec107981 */ /* 0x000ea4000c1e1100 */
[----:B--2---:R-:W-:-:S05]  /*61b0*/  PRMT R2, R16, 0x8880, RZ ;  /* 0x0000888010027816 */ /* 0x004fca00000000ff */
[----:B------:R-:W-:-:S07]  /*61c0*/  IMAD R2, R2, R18, RZ ;  /* 0x0000001202027224 */ /* 0x000fce00078e02ff */
.L_x_64:
[----:B------:R-:W-:Y:S05]  /*61d0*/  BSYNC B1 ;  /* 0x0000000000017941 */ /* 0x000fea0003800000 */
.L_x_63:
        /* <DEDUP_REMOVED lines=8> */
.L_x_66:
[----:B------:R-:W-:Y:S05]  /*6260*/  BSYNC B1 ;  /* 0x0000000000017941 */ /* 0x000fea0003800000 */
.L_x_65:
[----:B0-----:R-:W2:Y:S01]  /*6270*/  LDL.LU R13, [R1+0x218] ;  /* 0x00021800010d7983 */ /* 0x001ea20000300800 */
[----:B------:R-:W-:Y:S01]  /*6280*/  BSSY B1, `(.L_x_67) ;  /* 0x000000b000017945 */ /* 0x000fe20003800000 */
[----:B--2---:R-:W-:-:S05]  /*6290*/  @!P0 IMAD R13, R13, R17, R2 ;  /* 0x000000110d0d8224 */ /* 0x004fca00078e0202 */
[----:B------:R0:W-:Y:S02]  /*62a0*/  @!P0 STG.E.U8 desc[UR36][R22.64+0x8], R13 ;  /* 0x0000080d16008986 */ /* 0x0001e4000c101124 */
[----:B0-----:R-:W-:Y:S02]  /*62b0*/  IMAD.U32 R22, RZ, RZ, UR39 ;  /* 0x00000027ff167e24 */ /* 0x001fe4000f8e00ff */
[----:B------:R-:W-:-:S03]  /*62c0*/  IMAD.U32 R13, RZ, RZ, UR38 ;  /* 0x00000026ff0d7e24 */ /* 0x000fc6000f8e00ff */
[----:B------:R-:W-:-:S04]  /*62d0*/  @!P1 IADD3 R22, P0, P3, R22, UR57, R6 ;  /* 0x0000003916169c10 */ /* 0x000fc8000fb1e006 */
[----:B------:R-:W-:Y:S01]  /*62e0*/  @!P1 IADD3.X R23, R13, UR56, R7, P0, P3 ;  /* 0x000000380d179c10 */ /* 0x000fe200087e6407 */
[----:B------:R-:W-:Y:S08]  /*62f0*/  @P1 BRA `(.L_x_68) ;  /* 0x00000000000c1947 */ /* 0x000ff00003800000 */
[----:B------:R-:W2:Y:S02]  /*6300*/  LDG.E.U8 R16, desc[UR36][R234.64+0x9] ;  /* 0x00000924ea107981 */ /* 0x000ea4000c1e1100 */
[----:B--2---:R-:W-:-:S05]  /*6310*/  PRMT R2, R16, 0x8880, RZ ;  /* 0x0000888010027816 */ /* 0x004fca00000000ff */
[----:B------:R-:W-:-:S07]  /*6320*/  IMAD R2, R2, R18, RZ ;  /* 0x0000001202027224 */ /* 0x000fce00078e02ff */
.L_x_68:
[----:B------:R-:W-:Y:S05]  /*6330*/  BSYNC B1 ;  /* 0x0000000000017941 */ /* 0x000fea0003800000 */
.L_x_67:
[----:B------:R-:W2:Y:S04]  /*6340*/  LDL R232, [R1+0x264] ;  /* 0x0002640001e87983 */ /* 0x000ea80000100800 */
[----:B------:R-:W3:Y:S04]  /*6350*/  LDL.LU R13, [R1+0x21c] ;  /* 0x00021c00010d7983 */ /* 0x000ee80000300800 */
[----:B------:R-:W-:Y:S01]  /*6360*/  STL [R1+0x278], R10 ;  /* 0x0002780a01007387 */ /* 0x000fe20000100800 */
[----:B--2---:R-:W-:Y:S01]  /*6370*/  R2UR UR4, R232 ;  /* 0x00000000e80472ca */ /* 0x004fe200000e0000 */
[----:B---3--:R-:W-:-:S05]  /*6380*/  @!P1 IMAD R13, R13, R17, R2 ;  /* 0x000000110d0d9224 */ /* 0x008fca00078e0202 */
[----:B------:R0:W-:Y:S01]  /*6390*/  @!P1 STG.E.U8 desc[UR36][R22.64+0x9], R13 ;  /* 0x0000090d16009986 */ /* 0x0001e2000c101124 */
[----:B------:R-:W-:Y:S02]  /*63a0*/  ISETP.GE.AND P1, PT, R12, 0x101, PT ;  /* 0x000001010c00780c */ /* 0x000fe40003f26270 */
[----:B0-----:R-:W-:-:S05]  /*63b0*/  IADD3 R13, P0, R3, 0x100, RZ ;  /* 0x00000100030d7810 */ /* 0x001fca0007f1e0ff */
[----:B------:R-:W-:Y:S01]  /*63c0*/  IMAD.X R22, RZ, RZ, UR9, P0 ;  /* 0x00000009ff167e24 */ /* 0x000fe200080e06ff */
[----:B------:R-:W-:-:S03]  /*63d0*/  ISETP.LT.OR P0, PT, R0, 0x1, !P1 ;  /* 0x000000010000780c */ /* 0x000fc60004f01670 */
[-C--:B------:R-:W-:Y:S02]  /*63e0*/  IMAD R232, R22, R4.reuse, RZ ;  /* 0x0000000416e87224 */ /* 0x080fe400078e02ff */
[----:B------:R-:W-:-:S04]  /*63f0*/  IMAD.WIDE.U32 R22, R13, R4, R8 ;  /* 0x000000040d167225 */ /* 0x000fc800078e0008 */
[----:B------:R-:W-:Y:S01]  /*6400*/  IMAD R10, R13, R5, R232 ;  /* 0x000000050d0a7224 */ /* 0x000fe200078e02e8 */
[----:B------:R-:W-:-:S04]  /*6410*/  IADD3 R232, P3, R22, R14, RZ ;  /* 0x0000000e16e87210 */ /* 0x000fc80007f7e0ff */
[----:B------:R0:W-:Y:S01]  /*6420*/  STL [R1+0x200], R10 ;  /* 0x0002000a01007387 */ /* 0x0001e20000100800 */
[----:B------:R-:W-:-:S03]  /*6430*/  IADD3.X R233, R15, R23, R10, P3, !PT ;  /* 0x000000170fe97210 */ /* 0x000fc60001ffe40a */
[----:B0-----:R0:W5:Y:S01]  /*6440*/  LDL.LU R10, [R1+0x278] ;  /* 0x00027800010a7983 */ /* 0x0011620000300800 */
[----:B------:R-:W-:Y:S01]  /*6450*/  @!P0 IADD3 R22, P3, R6, UR4, RZ ;  /* 0x0000000406168c10 */ /* 0x000fe2000ff7e0ff */
[----:B------:R-:W-:Y:S04]  /*6460*/  BSSY B1, `(.L_x_69) ;  /* 0x0000005000017945 */ /* 0x000fe80003800000 */
[----:B------:R-:W-:Y:S08]  /*6470*/  @P0 BRA `(.L_x_70) ;  /* 0x00000000000c0947 */ /* 0x000ff00003800000 */
[----:B------:R-:W2:Y:S02]  /*6480*/  LDG.E.U8 R16, desc[UR36][R232.64] ;  /* 0x00000024e8107981 */ /* 0x000ea4000c1e1100 */
[----:B--2---:R-:W-:-:S05]  /*6490*/  PRMT R2, R16, 0x8880, RZ ;  /* 0x0000888010027816 */ /* 0x004fca00000000ff */
[----:B------:R-:W-:-:S07]  /*64a0*/  IMAD R2, R2, R18, RZ ;  /* 0x0000001202027224 */ /* 0x000fce00078e02ff */
.L_x_70:
[----:B------:R-:W-:Y:S05]  /*64b0*/  BSYNC B1 ;  /* 0x0000000000017941 */ /* 0x000fea0003800000 */
.L_x_69:
[----:B------:R-:W2:Y:S04]  /*64c0*/  LDL R21, [R1+0x260] ;  /* 0x0002600001157983 */ /* 0x000ea80000100800 */
[----:B------:R-:W3:Y:S04]  /*64d0*/  LDL.LU R23, [R1+0x1e0] ;  /* 0x0001e00001177983 */ /* 0x000ee80000300800 */
[----:B------:R-:W-:Y:S04]  /*64e0*/  STL [R1+0x280], R16 ;  /* 0x0002801001007387 */ /* 0x000fe80000100800 */
[----:B-----5:R1:W-:Y:S04]  /*64f0*/  STL.64 [R1+0x278], R10 ;  /* 0x0002780a01007387 */ /* 0x0203e80000100a00 */
[----:B-1----:R-:W4:Y:S01]  /*6500*/  LDL.LU.64 R10, [R1+0x250] ;  /* 0x00025000010a7983 */ /* 0x002f220000300a00 */
[----:B--2---:R-:W-:Y:S01]  /*6510*/  R2UR UR4, R21 ;  /* 0x00000000150472ca */ /* 0x004fe200000e0000 */
[----:B---3--:R-:W-:-:S12]  /*6520*/  @!P0 IMAD R21, R23, R17, R2 ;  /* 0x0000001117158224 */ /* 0x008fd800078e0202 */
[----:B------:R-:W-:-:S05]  /*6530*/  @!P0 IADD3.X R23, R7, UR4, RZ, P3, !PT ;  /* 0x0000000407178c10 */ /* 0x000fca0009ffe4ff */
[----:B------:R1:W-:Y:S01]  /*6540*/  @!P0 STG.E.U8 desc[UR36][R22.64], R21 ;  /* 0x0000001516008986 */ /* 0x0003e2000c101124 */
[----:B------:R-:W-:-:S05]  /*6550*/  IADD3 R3, P0, R3, 0x180, RZ ;  /* 0x0000018003037810 */ /* 0x000fca0007f1e0ff */
[----:B-1----:R-:W-:-:S04]  /*6560*/  IMAD.X R21, RZ, RZ, UR9, P0 ;  /* 0x00000009ff157e24 */ /* 0x002fc800080e06ff */
[----:B------:R-:W-:-:S04]  /*6570*/  IMAD R21, R21, R4, RZ ;  /* 0x0000000415157224 */ /* 0x000fc800078e02ff */
[----:B------:R-:W-:Y:S02]  /*6580*/  IMAD R16, R3, R5, R21 ;  /* 0x0000000503107224 */ /* 0x000fe400078e0215 */
[----:B------:R-:W2:Y:S01]  /*6590*/  LDL.LU R5, [R1+0x200] ;  /* 0x0002000001057983 */ /* 0x000ea20000300800 */
[----:B----4-:R-:W-:-:S03]  /*65a0*/  IMAD.WIDE.U32 R22, R13, R4, R10 ;  /* 0x000000040d167225 */ /* 0x010fc600078e000a */
[----:B------:R1:W-:Y:S01]  /*65b0*/  STL [R1+0x210], R16 ;  /* 0x0002101001007387 */ /* 0x0003e20000100800 */
[----:B------:R-:W-:Y:S01]  /*65c0*/  IMAD.WIDE.U32 R10, R3, R4, R10 ;  /* 0x00000004030a7225 */ /* 0x000fe200078e000a */
[----:B------:R-:W-:-:S03]  /*65d0*/  IADD3 R22, P0, P3, R20, R14, R22 ;  /* 0x0000000e14167210 */ /* 0x000fc60007b1e016 */
[----:B------:R-:W-:Y:S02]  /*65e0*/  IMAD.MOV.U32 R13, RZ, RZ, R16 ;  /* 0x000000ffff0d7224 */ /* 0x000fe400078e0010 */
[----:B-1----:R1:W5:Y:S01]  /*65f0*/  LDL.LU R16, [R1+0x280] ;  /* 0x0002800001107983 */ /* 0x0023620000300800 */
[----:B--2---:R-:W-:-:S05]  /*6600*/  IMAD.IADD R5, R5, 0x1, R23 ;  /* 0x0000000105057824 */ /* 0x004fca00078e0217 */
[-C--:B------:R-:W-:Y:S01]  /*6610*/  IADD3.X R23, R9, R15.reuse, R5, P0, P3 ;  /* 0x0000000f09177210 */ /* 0x080fe200007e6405 */
[----:B------:R-:W-:Y:S01]  /*6620*/  IMAD.IADD R5, R13, 0x1, R11 ;  /* 0x000000010d057824 */ /* 0x000fe200078e020b */
[----:B------:R-:W-:Y:S02]  /*6630*/  IADD3 R20, P0, P3, R20, R14, R10 ;  /* 0x0000000e14147210 */ /* 0x000fe40007b1e00a */
[----:B------:R1:W5:Y:S01]  /*6640*/  LDL.LU.64 R10, [R1+0x278] ;  /* 0x00027800010a7983 */ /* 0x0003620000300a00 */
[----:B------:R-:W-:Y:S01]  /*6650*/  ISETP.LT.OR P4, PT, R0, 0x2, !P1 ;  /* 0x000000020000780c */ /* 0x000fe20004f81670 */
[----:B------:R-:W-:Y:S01]  /*6660*/  BSSY B1, `(.L_x_71) ;  /* 0x0000007000017945 */ /* 0x000fe20003800000 */
[----:B------:R-:W-:Y:S02]  /*6670*/  IADD3.X R21, R9, R15, R5, P0, P3 ;  /* 0x0000000f09157210 */ /* 0x000fe400007e6405 */
[----:B------:R-:W-:-:S09]  /*6680*/  ISETP.GE.AND P0, PT, R12, 0x109, PT ;  /* 0x000001090c00780c */ /* 0x000fd20003f06270 */
[----:B-1----:R-:W-:Y:S05]  /*6690*/  @P4 BRA `(.L_x_72) ;  /* 0x00000000000c4947 */ /* 0x002fea0003800000 */
[----:B-----5:R-:W2:Y:S02]  /*66a0*/  LDG.E.U8 R16, desc[UR36][R232.64+0x1] ;  /* 0x00000124e8107981 */ /* 0x020ea4000c1e1100 */
[----:B--2---:R-:W-:-:S05]  /*66b0*/  PRMT R2, R16, 0x8880, RZ ;  /* 0x0000888010027816 */ /* 0x004fca00000000ff */
[----:B------:R-:W-:-:S07]  /*66c0*/  IMAD R2, R2, R18, RZ ;  /* 0x0000001202027224 */ /* 0x000fce00078e02ff */
.L_x_72:
[----:B------:R-:W-:Y:S05]  /*66d0*/  BSYNC B1 ;  /* 0x0000000000017941 */ /* 0x000fea0003800000 */
.L_x_71:
[----:B------:R-:W2:Y:S04]  /*66e0*/  LDL R13, [R1+0x264] ;  /* 0x00026400010d7983 */ /* 0x000ea80000100800 */
[----:B------:R-:W3:Y:S01]  /*66f0*/  LDL R5, [R1+0x260] ;  /* 0x0002600001057983 */ /* 0x000ee20000100800 */
[----:B------:R-:W-:Y:S02]  /*6700*/  LOP3.LUT R19, R19, 0xffffff7f, RZ, 0xc0, !PT ;  /* 0xffffff7f13137812 */ /* 0x000fe400078ec0ff */
[----:B------:R-:W-:Y:S01]  /*6710*/  ISETP.LT.OR P3, PT, R0, 0x1, !P0 ;  /* 0x000000010000780c */ /* 0x000fe20004761670 */
[----:B------:R1:W-:Y:S01]  /*6720*/  STL.64 [R1+0x278], R8 ;  /* 0x0002780801007387 */ /* 0x0003e20000100a00 */
[----:B------:R-:W-:-:S04]  /*6730*/  @P2 LOP3.LUT R19, R19, 0x80, RZ, 0xfc, !PT ;  /* 0x0000008013132812 */ /* 0x000fc800078efcff */
[----:B------:R-:W-:-:S04]  /*6740*/  LOP3.LUT R19, R19, 0xffffffbf, RZ, 0xc0, !PT ;  /* 0xffffffbf13137812 */ /* 0x000fc800078ec0ff */
[----:B------:R-:W-:Y:S02]  /*6750*/  @P1 LOP3.LUT R19, R19, 0x40, RZ, 0xfc, !PT ;  /* 0x0000004013131812 */ /* 0x000fe400078efcff */
[----:B--2---:R-:W-:Y:S01]  /*6760*/  R2UR UR5, R13 ;  /* 0x000000000d0572ca */ /* 0x004fe200000e0000 */
[----:B------:R-:W-:Y:S01]  /*6770*/  IMAD.U32 R13, RZ, RZ, UR38 ;  /* 0x00000026ff0d7e24 */ /* 0x000fe2000f8e00ff */
[----:B---3--:R-:W-:Y:S01]  /*6780*/  R2UR UR4, R5 ;  /* 0x00000000050472ca */ /* 0x008fe200000e0000 */
[----:B------:R-:W-:-:S10]  /*6790*/  IMAD.U32 R5, RZ, RZ, UR39 ;  /* 0x00000027ff057e24 */ /* 0x000fd4000f8e00ff */
[----:B-1----:R-:W-:Y:S02]  /*67a0*/  @!P3 IADD3 R8, P1, P2, R5, UR5, R6 ;  /* 0x000000050508bc10 */ /* 0x002fe4000fa3e006 */
[----:B------:R-:W2:Y:S02]  /*67b0*/  LDL.LU R5, [R1+0x1e4] ;  /* 0x0001e40001057983 */ /* 0x000ea40000300800 */
[----:B------:R-:W-:Y:S01]  /*67c0*/  @!P3 IADD3.X R9, R13, UR4, R7, P1, P2 ;  /* 0x000000040d09bc10 */ /* 0x000fe20008fe4407 */
[----:B------:R-:W-:Y:S01]  /*67d0*/  BSSY B1, `(.L_x_73) ;  /* 0x000000d000017945 */ /* 0x000fe20003800000 */
[----:B------:R-:W-:-:S03]  /*67e0*/  LOP3.LUT P2, RZ, R19, 0x80, RZ, 0xc0, !PT ;  /* 0x0000008013ff7812 */ /* 0x000fc6000784c0ff */
[----:B------:R1:W-:Y:S02]  /*67f0*/  @!P3 STL.64 [R1+0x208], R8 ;  /* 0x000208080100b387 */ /* 0x0003e40000100a00 */
[----:B-1----:R-:W-:-:S04]  /*6800*/  @!P4 IADD3 R8, P1, R6, UR5, RZ ;  /* 0x000000050608cc10 */ /* 0x002fc8000ff3e0ff */
[----:B------:R-:W-:Y:S02]  /*6810*/  @!P4 IADD3.X R9, R7, UR4, RZ, P1, !PT ;  /* 0x000000040709cc10 */ /* 0x000fe40008ffe4ff */
[----:B------:R-:W-:Y:S01]  /*6820*/  LOP3.LUT P1, RZ, R19, 0x40, RZ, 0xc0, !PT ;  /* 0x0000004013ff7812 */ /* 0x000fe2000782c0ff */
[----:B--2---:R-:W-:-:S05]  /*6830*/  @!P4 IMAD R5, R5, R17, R2 ;  /* 0x000000110505c224 */ /* 0x004fca00078e0202 */
[----:B------:R1:W-:Y:S04]  /*6840*/  @!P4 STG.E.U8 desc[UR36][R8.64+0x1], R5 ;  /* 0x000001050800c986 */ /* 0x0003e8000c101124 */
[----:B-1----:R1:W5:Y:S01]  /*6850*/  LDL.LU.64 R8, [R1+0x278] ;  /* 0x0002780001087983 */ /* 0x0023620000300a00 */
[----:B------:R-:W-:Y:S05]  /*6860*/  @P3 BRA `(.L_x_74) ;  /* 0x00000000000c3947 */ /* 0x000fea0003800000 */
[----:B-----5:R-:W2:Y:S02]  /*6870*/  LDG.E.U8 R16, desc[UR36][R22.64] ;  /* 0x0000002416107981 */ /* 0x020ea4000c1e1100 */
[----:B--2---:R-:W-:-:S05]  /*6880*/  PRMT R2, R16, 0x8880, RZ ;  /* 0x0000888010027816 */ /* 0x004fca00000000ff */
[----:B------:R-:W-:-:S07]  /*6890*/  IMAD R2, R2, R18, RZ ;  /* 0x0000001202027224 */ /* 0x000fce00078e02ff */
.L_x_74:
[----:B------:R-:W-:Y:S05]  /*68a0*/  BSYNC B1 ;  /* 0x0000000000017941 */ /* 0x000fea0003800000 */
.L_x_73:
[----:B------:R-:W2:Y:S04]  /*68b0*/  LDL R13, [R1+0x264] ;  /* 0x00026400010d7983 */ /* 0x000ea80000100800 */
[----:B------:R-:W3:Y:S01]  /*68c0*/  LDL R5, [R1+0x260] ;  /* 0x0002600001057983 */ /* 0x000ee20000100800 */
[----:B------:R-:W-:Y:S02]  /*68d0*/  LOP3.LUT R19, R19, 0xffffff7f, RZ, 0xc0, !PT ;  /* 0xffffff7f13137812 */ /* 0x000fe400078ec0ff */
[----:B------:R-:W-:Y:S01]  /*68e0*/  ISETP.LT.OR P4, PT, R0, 0x2, !P0 ;  /* 0x000000020000780c */ /* 0x000fe20004781670 */
[----:B-----5:R-:W-:Y:S01]  /*68f0*/  STL.64 [R1+0x280], R10 ;  /* 0x0002800a01007387 */ /* 0x020fe20000100a00 */
[----:B------:R-:W-:-:S03]  /*6900*/  @P2 LOP3.LUT R19, R19, 0x80, RZ, 0xfc, !PT ;  /* 0x0000008013132812 */ /* 0x000fc600078efcff */
[----:B------:R4:W-:Y:S01]  /*6910*/  STL.64 [R1+0x278], R8 ;  /* 0x0002780801007387 */ /* 0x0009e20000100a00 */
[----:B------:R-:W-:-:S04]  /*6920*/  LOP3.LUT R19, R19, 0xffffffbf, RZ, 0xc0, !PT ;  /* 0xffffffbf13137812 */ /* 0x000fc800078ec0ff */
[----:B------:R-:W-:Y:S01]  /*6930*/  @P1 LOP3.LUT R19, R19, 0x40, RZ, 0xfc, !PT ;  /* 0x0000004013131812 */ /* 0x000fe200078efcff */
[----:B----4-:R-:W4:Y:S01]  /*6940*/  LDL.LU.64 R8, [R1+0x208] ;  /* 0x0002080001087983 */ /* 0x010f220000300a00 */
[----:B--2---:R-:W-:Y:S01]  /*6950*/  R2UR UR5, R13 ;  /* 0x000000000d0572ca */ /* 0x004fe200000e0000 */
[----:B------:R-:W-:Y:S01]  /*6960*/  IMAD.U32 R13, RZ, RZ, UR38 ;  /* 0x00000026ff0d7e24 */ /* 0x000fe2000f8e00ff */
[----:B---3--:R-:W-:Y:S01]  /*6970*/  R2UR UR4, R5 ;  /* 0x00000000050472ca */ /* 0x008fe200000e0000 */
[----:B------:R-:W-:-:S10]  /*6980*/  IMAD.U32 R5, RZ, RZ, UR39 ;  /* 0x00000027ff057e24 */ /* 0x000fd4000f8e00ff */
[----:B------:R-:W-:Y:S02]  /*6990*/  @!P4 IADD3 R10, P1, P2, R5, UR5, R6 ;  /* 0x00000005050acc10 */ /* 0x000fe4000fa3e006 */
[----:B------:R-:W2:Y:S02]  /*69a0*/  LDL.LU R5, [R1+0x1e8] ;  /* 0x0001e80001057983 */ /* 0x000ea40000300800 */
[----:B------:R-:W-:-:S05]  /*69b0*/  @!P4 IADD3.X R11, R13, UR4, R7, P1, P2 ;  /* 0x000000040d0bcc10 */ /* 0x000fca0008fe4407 */
[----:B------:R3:W-:Y:S04]  /*69c0*/  @!P4 STL.64 [R1+0x1e0], R10 ;  /* 0x0001e00a0100c387 */ /* 0x0007e80000100a00 */
[----:B---3--:R3:W5:Y:S01]  /*69d0*/  LDL.LU.64 R10, [R1+0x280] ;  /* 0x00028000010a7983 */ /* 0x0087620000300a00 */
[----:B------:R-:W-:Y:S01]  /*69e0*/  BSSY B1, `(.L_x_75) ;  /* 0x000000a000017945 */ /* 0x000fe20003800000 */
[C---:B------:R-:W-:Y:S02]  /*69f0*/  LOP3.LUT P2, RZ, R19.reuse, 0x80, RZ, 0xc0, !PT ;  /* 0x0000008013ff7812 */ /* 0x040fe4000784c0ff */
[----:B------:R-:W-:Y:S01]  /*6a00*/  LOP3.LUT P1, RZ, R19, 0x40, RZ, 0xc0, !PT ;  /* 0x0000004013ff7812 */ /* 0x000fe2000782c0ff */
[----:B--2---:R-:W-:-:S05]  /*6a10*/  @!P3 IMAD R5, R5, R17, R2 ;  /* 0x000000110505b224 */ /* 0x004fca00078e0202 */
[----:B----4-:R2:W-:Y:S04]  /*6a20*/  @!P3 STG.E.U8 desc[UR36][R8.64], R5 ;  /* 0x000000050800b986 */ /* 0x0105e8000c101124 */
[----:B--2---:R3:W5:Y:S01]  /*6a30*/  LDL.LU.64 R8, [R1+0x278] ;  /* 0x0002780001087983 */ /* 0x0047620000300a00 */
[----:B------:R-:W-:Y:S05]  /*6a40*/  @P4 BRA `(.L_x_76) ;  /* 0x00000000000c4947 */ /* 0x000fea0003800000 */
[----:B------:R-:W2:Y:S02]  /*6a50*/  LDG.E.U8 R16, desc[UR36][R22.64+0x1] ;  /* 0x0000012416107981 */ /* 0x000ea4000c1e1100 */
[----:B--2---:R-:W-:-:S05]  /*6a60*/  PRMT R2, R16, 0x8880, RZ ;  /* 0x0000888010027816 */ /* 0x004fca00000000ff */
[----:B------:R-:W-:-:S07]  /*6a70*/  IMAD R2, R2, R18, RZ ;  /* 0x0000001202027224 */ /* 0x000fce00078e02ff */
.L_x_76:
[----:B------:R-:W-:Y:S05]  /*6a80*/  BSYNC B1 ;  /* 0x0000000000017941 */ /* 0x000fea0003800000 */
.L_x_75:
[----:B------:R2:W-:Y:S04]  /*6a90*/  STL [R1+0x280], R3 ;  /* 0x0002800301007387 */ /* 0x0005e80000100800 */
[----:B--2---:R-:W2:Y:S04]  /*6aa0*/  LDL R3, [R1+0x264] ;  /* 0x0002640001037983 */ /* 0x004ea80000100800 */
[----:B------:R-:W4:Y:S04]  /*6ab0*/  LDL.LU R5, [R1+0x1ec] ;  /* 0x0001ec0001057983 */ /* 0x000f280000300800 */
[----:B-----5:R0:W-:Y:S04]  /*6ac0*/  STL.64 [R1+0x278], R8 ;  /* 0x0002780801007387 */ /* 0x0201e80000100a00 */
[----:B------:R-:W3:Y:S04]  /*6ad0*/  LDL R13, [R1+0x260] ;  /* 0x00026000010d7983 */ /* 0x000ee80000100800 */
[----:B0-----:R-:W3:Y:S01]  /*6ae0*/  LDL.64 R8, [R1+0x1e0] ;  /* 0x0001e00001087983 */ /* 0x001ee20000100a00 */
[----:B------:R-:W-:-:S02]  /*6af0*/  ISETP.LT.OR P3, PT, R0, 0x9, !P1 ;  /* 0x000000090000780c */ /* 0x000fc40004f61670 */
[----:B--2---:R-:W-:Y:S02]  /*6b00*/  R2UR UR5, R3 ;  /* 0x00000000030572ca */ /* 0x004fe400000e0000 */
[----:B------:R0:W5:Y:S01]  /*6b10*/  LDL.LU R3, [R1+0x280] ;  /* 0x0002800001037983 */ /* 0x0001620000300800 */
[----:B----4-:R-:W-:Y:S01]  /*6b20*/  @!P4 IMAD R5, R5, R17, R2 ;  /* 0x000000110505c224 */ /* 0x010fe200078e0202 */
[----:B---3--:R-:W-:-:S04]  /*6b30*/  R2UR UR4, R13 ;  /* 0x000000000d0472ca */ /* 0x008fc800000e0000 */
[----:B------:R2:W-:Y:S05]  /*6b40*/  @!P4 STG.E.U8 desc[UR36][R8.64+0x1], R5 ;  /* 0x000001050800c986 */ /* 0x0005ea000c101124 */
[----:B--2---:R-:W-:-:S04]  /*6b50*/  @!P3 IADD3 R8, P4, R6, UR5, RZ ;  /* 0x000000050608bc10 */ /* 0x004fc8000ff9e0ff */
[----:B------:R-:W-:-:S05]  /*6b60*/  @!P3 IADD3.X R9, R7, UR4, RZ, P4, !PT ;  /* 0x000000040709bc10 */ /* 0x000fca000a7fe4ff */
[----:B------:R2:W-:Y:S04]  /*6b70*/  @!P3 STL.64 [R1+0x1e0], R8 ;  /* 0x0001e0080100b387 */ /* 0x0005e80000100a00 */
[----:B--2---:R0:W5:Y:S01]  /*6b80*/  LDL.LU.64 R8, [R1+0x278] ;  /* 0x0002780001087983 */ /* 0x0041620000300a00 */
[----:B------:R-:W-:Y:S04]  /*6b90*/  BSSY B1, `(.L_x_77) ;  /* 0x0000005000017945 */ /* 0x000fe80003800000 */
[----:B------:R-:W-:Y:S05]  /*6ba0*/  @P3 BRA `(.L_x_78) ;  /* 0x00000000000c3947 */ /* 0x000fea0003800000 */
[----:B------:R-:W2:Y:S02]  /*6bb0*/  LDG.E.U8 R16, desc[UR36][R232.64+0x8] ;  /* 0x00000824e8107981 */ /* 0x000ea4000c1e1100 */
[----:B--2---:R-:W-:-:S05]  /*6bc0*/  PRMT R2, R16, 0x8880, RZ ;  /* 0x0000888010027816 */ /* 0x004fca00000000ff */
[----:B------:R-:W-:-:S07]  /*6bd0*/  IMAD R2, R2, R18, RZ ;  /* 0x0000001202027224 */ /* 0x000fce00078e02ff */
.L_x_78:
[----:B------:R-:W-:Y:S05]  /*6be0*/  BSYNC B1 ;  /* 0x0000000000017941 */ /* 0x000fea0003800000 */
.L_x_77:
[----:B------:R-:W2:Y:S04]  /*6bf0*/  LDL.LU R5, [R1+0x1f0] ;  /* 0x0001f00001057983 */ /* 0x000ea80000300800 */
[----:B------:R3:W-:Y:S04]  /*6c00*/  STL.64 [R1+0x278], R6 ;  /* 0x0002780601007387 */ /* 0x0007e80000100a00 */
[----:B---3--:R-:W3:Y:S01]  /*6c10*/  LDL.LU.64 R6, [R1+0x1e0] ;  /* 0x0001e00001067983 */ /* 0x008ee20000300a00 */
[----:B--2---:R-:W-:-:S05]  /*6c20*/  @!P3 IMAD R5, R5, R17, R2 ;  /* 0x000000110505b224 */ /* 0x004fca00078e0202 */
[----:B---3--:R2:W-:Y:S04]  /*6c30*/  @!P3 STG.E.U8 desc[UR36][R6.64+0x8], R5 ;  /* 0x000008050600b986 */ /* 0x0085e8000c101124 */
[----:B--2---:R2:W5:Y:S01]  /*6c40*/  LDL.LU.64 R6, [R1+0x278] ;  /* 0x0002780001067983 */ /* 0x0045620000300a00 */
[----:B------:R-:W-:Y:S01]  /*6c50*/  ISETP.LT.OR P4, PT, R0, 0xa, !P1 ;  /* 0x0000000a0000780c */ /* 0x000fe20004f81670 */
[----:B------:R-:W-:-:S12]  /*6c60*/  BSSY B1, `(.L_x_79) ;  /* 0x0000005000017945 */ /* 0x000fd80003800000 */
[----:B--2---:R-:W-:Y:S05]  /*6c70*/  @P4 BRA `(.L_x_80) ;  /* 0x00000000000c4947 */ /* 0x004fea0003800000 */
[----:B------:R-:W2:Y:S02]  /*6c80*/  LDG.E.U8 R16, desc[UR36][R232.64+0x9] ;  /* 0x00000924e8107981 */ /* 0x000ea4000c1e1100 */
[----:B--2---:R-:W-:-:S05]  /*6c90*/  PRMT R2, R16, 0x8880, RZ ;  /* 0x0000888010027816 */ /* 0x004fca00000000ff */
[----:B------:R-:W-:-:S07]  /*6ca0*/  IMAD R2, R2, R18, RZ ;  /* 0x0000001202027224 */ /* 0x000fce00078e02ff */
.L_x_80:
[----:B------:R-:W-:Y:S05]  /*6cb0*/  BSYNC B1 ;  /* 0x0000000000017941 */ /* 0x000fea0003800000 */
.L_x_79:
[----:B------:R-:W2:Y:S01]  /*6cc0*/  LDL R5, [R1+0x264] ;  /* 0x0002640001057983 */ /* 0x000ea20000100800 */
[----:B------:R-:W-:Y:S02]  /*6cd0*/  LOP3.LUT R19, R19, 0xffffff7f, RZ, 0xc0, !PT ;  /* 0xffffff7f13137812 */ /* 0x000fe400078ec0ff */
[----:B------:R-:W-:Y:S01]  /*6ce0*/  ISETP.LT.OR P3, PT, R0, 0x9, !P0 ;  /* 0x000000090000780c */ /* 0x000fe20004761670 */
[----:B-----5:R3:W-:Y:S01]  /*6cf0*/  STL.64 [R1+0x278], R8 ;  /* 0x0002780801007387 */ /* 0x0207e20000100a00 */
[----:B------:R-:W-:Y:S02]  /*6d00*/  @P2 LOP3.LUT R19, R19, 0x80, RZ, 0xfc, !PT ;  /* 0x0000008013132812 */ /* 0x000fe400078efcff */
[----:B------:R-:W-:Y:S01]  /*6d10*/  R2UR UR4, R13 ;  /* 0x000000000d0472ca */ /* 0x000fe200000e0000 */
[----:B------:R-:W-:Y:S01]  /*6d20*/  IMAD.U32 R13, RZ, RZ, UR38 ;  /* 0x00000026ff0d7e24 */ /* 0x000fe2000f8e00ff */
[----:B------:R-:W-:-:S04]  /*6d30*/  LOP3.LUT R19, R19, 0xffffffbf, RZ, 0xc0, !PT ;  /* 0xffffffbf13137812 */ /* 0x000fc800078ec0ff */
[----:B------:R-:W-:Y:S02]  /*6d40*/  @P1 LOP3.LUT R19, R19, 0x40, RZ, 0xfc, !PT ;  /* 0x0000004013131812 */ /* 0x000fe400078efcff */
[----:B--2---:R-:W-:Y:S01]  /*6d50*/  R2UR UR5, R5 ;  /* 0x00000000050572ca */ /* 0x004fe200000e0000 */
[----:B------:R-:W-:-:S12]  /*6d60*/  IMAD.U32 R5, RZ, RZ, UR39 ;  /* 0x00000027ff057e24 */ /* 0x000fd8000f8e00ff */
[----:B---3--:R-:W-:Y:S02]  /*6d70*/  @!P3 IADD3 R8, P1, P2, R5, UR5, R6 ;  /* 0x000000050508bc10 */ /* 0x008fe4000fa3e006 */
[----:B------:R-:W2:Y:S02]  /*6d80*/  LDL.LU R5, [R1+0x1f4] ;  /* 0x0001f40001057983 */ /* 0x000ea40000300800 */
[----:B------:R-:W-:Y:S01]  /*6d90*/  @!P3 IADD3.X R9, R13, UR4, R7, P1, P2 ;  /* 0x000000040d09bc10 */ /* 0x000fe20008fe4407 */
[----:B------:R-:W-:Y:S01]  /*6da0*/  BSSY B1, `(.L_x_81) ;  /* 0x000000d000017945 */ /* 0x000fe20003800000 */
[----:B------:R-:W-:-:S03]  /*6db0*/  LOP3.LUT P2, RZ, R19, 0x80, RZ, 0xc0, !PT ;  /* 0x0000008013ff7812 */ /* 0x000fc6000784c0ff */
[----:B------:R3:W-:Y:S02]  /*6dc0*/  @!P3 STL.64 [R1+0x1e8], R8 ;  /* 0x0001e8080100b387 */ /* 0x0007e40000100a00 */
[----:B---3--:R-:W-:-:S04]  /*6dd0*/  @!P4 IADD3 R8, P1, R6, UR5, RZ ;  /* 0x000000050608cc10 */ /* 0x008fc8000ff3e0ff */
[----:B------:R-:W-:Y:S02]  /*6de0*/  @!P4 IADD3.X R9, R7, UR4, RZ, P1, !PT ;  /* 0x000000040709cc10 */ /* 0x000fe40008ffe4ff */
[----:B------:R-:W-:Y:S01]  /*6df0*/  LOP3.LUT P1, RZ, R19, 0x40, RZ, 0xc0, !PT ;  /* 0x0000004013ff7812 */ /* 0x000fe2000782c0ff */
[----:B--2---:R-:W-:-:S05]  /*6e00*/  @!P4 IMAD R5, R5, R17, R2 ;  /* 0x000000110505c224 */ /* 0x004fca00078e0202 */
[----:B------:R2:W-:Y:S04]  /*6e10*/  @!P4 STG.E.U8 desc[UR36][R8.64+0x9], R5 ;  /* 0x000009050800c986 */ /* 0x0005e8000c101124 */
[----:B--2---:R2:W5:Y:S01]  /*6e20*/  LDL.LU.64 R8, [R1+0x278] ;  /* 0x0002780001087983 */ /* 0x0045620000300a00 */
[----:B------:R-:W-:Y:S05]  /*6e30*/  @P3 BRA `(.L_x_82) ;  /* 0x00000000000c3947 */ /* 0x000fea0003800000 */
[----:B------:R-:W3:Y:S02]  /*6e40*/  LDG.E.U8 R16, desc[UR36][R22.64+0x8] ;  /* 0x0000082416107981 */ /* 0x000ee4000c1e1100 */
[----:B---3--:R-:W-:-:S05]  /*6e50*/  PRMT R2, R16, 0x8880, RZ ;  /* 0x0000888010027816 */ /* 0x008fca00000000ff */
[----:B------:R-:W-:-:S07]  /*6e60*/  IMAD R2, R2, R18, RZ ;  /* 0x0000001202027224 */ /* 0x000fce00078e02ff */
.L_x_82:
[----:B------:R-:W-:Y:S05]  /*6e70*/  BSYNC B1 ;  /* 0x0000000000017941 */ /* 0x000fea0003800000 */
.L_x_81:
[----:B------:R-:W3:Y:S04]  /*6e80*/  LDL R13, [R1+0x264] ;  /* 0x00026400010d7983 */ /* 0x000ee80000100800 */
[----:B------:R-:W4:Y:S01]  /*6e90*/  LDL R5, [R1+0x260] ;  /* 0x0002600001057983 */ /* 0x000f220000100800 */
[----:B------:R-:W-:Y:S02]  /*6ea0*/  LOP3.LUT R19, R19, 0xffffff7f, RZ, 0xc0, !PT ;  /* 0xffffff7f13137812 */ /* 0x000fe400078ec0ff */
[----:B------:R-:W-:Y:S01]  /*6eb0*/  ISETP.LT.OR P4, PT, R0, 0xa, !P0 ;  /* 0x0000000a0000780c */ /* 0x000fe20004781670 */
[----:B------:R-:W-:Y:S01]  /*6ec0*/  STL.64 [R1+0x280], R14 ;  /* 0x0002800e01007387 */ /* 0x000fe20000100a00 */
[----:B------:R-:W-:-:S03]  /*6ed0*/  @P2 LOP3.LUT R19, R19, 0x80, RZ, 0xfc, !PT ;  /* 0x0000008013132812 */ /* 0x000fc600078efcff */
[----:B------:R0:W-:Y:S01]  /*6ee0*/  STL.64 [R1+0x278], R10 ;  /* 0x0002780a01007387 */ /* 0x0001e20000100a00 */
[----:B------:R-:W-:-:S04]  /*6ef0*/  LOP3.LUT R19, R19, 0xffffffbf, RZ, 0xc0, !PT ;  /* 0xffffffbf13137812 */ /* 0x000fc800078ec0ff */
[----:B------:R-:W-:Y:S01]  /*6f00*/  @P1 LOP3.LUT R19, R19, 0x40, RZ, 0xfc, !PT ;  /* 0x0000004013131812 */ /* 0x000fe200078efcff */
[----:B0-----:R-:W2:Y:S01]  /*6f10*/  LDL.LU.64 R10, [R1+0x1e8] ;  /* 0x0001e800010a7983 */ /* 0x001ea20000300a00 */
[----:B---3--:R-:W-:Y:S01]  /*6f20*/  R2UR UR5, R13 ;  /* 0x000000000d0572ca */ /* 0x008fe200000e0000 */
[----:B------:R-:W-:Y:S01]  /*6f30*/  IMAD.U32 R13, RZ, RZ, UR38 ;  /* 0x00000026ff0d7e24 */ /* 0x000fe2000f8e00ff */
[----:B----4-:R-:W-:Y:S01]  /*6f40*/  R2UR UR4, R5 ;  /* 0x00000000050472ca */ /* 0x010fe200000e0000 */
[----:B------:R-:W-:-:S10]  /*6f50*/  IMAD.U32 R5, RZ, RZ, UR39 ;  /* 0x00000027ff057e24 */ /* 0x000fd4000f8e00ff */
[----:B------:R-:W-:Y:S02]  /*6f60*/  @!P4 IADD3 R14, P1, P2, R5, UR5, R6 ;  /* 0x00000005050ecc10 */ /* 0x000fe4000fa3e006 */
[----:B------:R-:W3:Y:S02]  /*6f70*/  LDL.LU R5, [R1+0x1f8] ;  /* 0x0001f80001057983 */ /* 0x000ee40000300800 */
[----:B------:R-:W-:-:S05]  /*6f80*/  @!P4 IADD3.X R15, R13, UR4, R7, P1, P2 ;  /* 0x000000040d0fcc10 */ /* 0x000fca0008fe4407 */
[----:B------:R0:W-:Y:S04]  /*6f90*/  @!P4 STL.64 [R1+0x1e0], R14 ;  /* 0x0001e00e0100c387 */ /* 0x0001e80000100a00 */
[----:B0-----:R0:W5:Y:S01]  /*6fa0*/  LDL.LU.64 R14, [R1+0x280] ;  /* 0x00028000010e7983 */ /* 0x0011620000300a00 */
[----:B------:R-:W-:Y:S01]  /*6fb0*/  BSSY B1, `(.L_x_83) ;  /* 0x000000b000017945 */ /* 0x000fe20003800000 */
[C---:B------:R-:W-:Y:S02]  /*6fc0*/  LOP3.LUT P2, RZ, R19.reuse, 0x80, RZ, 0xc0, !PT ;  /* 0x0000008013ff7812 */ /* 0x040fe4000784c0ff */
[----:B------:R-:W-:Y:S01]  /*6fd0*/  LOP3.LUT P1, RZ, R19, 0x40, RZ, 0xc0, !PT ;  /* 0x0000004013ff7812 */ /* 0x000fe2000782c0ff */
[----:B---3--:R-:W-:-:S05]  /*6fe0*/  @!P3 IMAD R5, R5, R17, R2 ;  /* 0x000000110505b224 */ /* 0x008fca00078e0202 */
[----:B--2---:R2:W-:Y:S04]  /*6ff0*/  @!P3 STG.E.U8 desc[UR36][R10.64+0x8], R5 ;  /* 0x000008050a00b986 */ /* 0x0045e8000c101124 */
[----:B--2---:R0:W5:Y:S02]  /*7000*/  LDL.LU.64 R10, [R1+0x278] ;  /* 0x00027800010a7983 */ /* 0x0041640000300a00 */
[----:B-----5:R-:W-:Y:S01]  /*7010*/  IMAD.WIDE.U32 R4, R3, R4, R8 ;  /* 0x0000000403047225 */ /* 0x020fe200078e0008 */
[----:B------:R-:W-:Y:S06]  /*7020*/  @P4 BRA `(.L_x_84) ;  /* 0x00000000000c4947 */ /* 0x000fec0003800000 */
[----:B------:R-:W2:Y:S02]  /*7030*/  LDG.E.U8 R16, desc[UR36][R22.64+0x9] ;  /* 0x0000092416107981 */ /* 0x000ea4000c1e1100 */
[----:B--2---:R-:W-:-:S05]  /*7040*/  PRMT R2, R16, 0x8880, RZ ;  /* 0x0000888010027816 */ /* 0x004fca00000000ff */
[----:B------:R-:W-:-:S07]  /*7050*/  IMAD R2, R2, R18, RZ ;  /* 0x0000001202027224 */ /* 0x000fce00078e02ff */
.L_x_84:
[----:B------:R-:W-:Y:S05]  /*7060*/  BSYNC B1 ;  /* 0x0000000000017941 */ /* 0x000fea0003800000 */
.L_x_83:
[----:B------:R-:W2:Y:S04]  /*7070*/  LDL R13, [R1+0x260] ;  /* 0x00026000010d7983 */ /* 0x000ea80000100800 */
[----:B------:R-:W3:Y:S04]  /*7080*/  LDL.LU R3, [R1+0x1fc] ;  /* 0x0001fc0001037983 */ /* 0x000ee80000300800 */
[----:B------:R-:W4:Y:S04]  /*7090*/  LDL.LU R9, [R1+0x210] ;  /* 0x0002100001097983 */ /* 0x000f280000300800 */
[----:B------:R5:W-:Y:S04]  /*70a0*/  STL.64 [R1+0x2a8], R34 ;  /* 0x0002a82201007387 */ /* 0x000be80000100a00 */
[----:B-----5:R-:W5:Y:S01]  /*70b0*/  LDL.64 R34, [R1+0x1e0] ;  /* 0x0001e00001227983 */ /* 0x020f620000100a00 */
[----:B------:R-:W-:-:S02]  /*70c0*/  LOP3.LUT R19, R19, 0xffefffff, RZ, 0xc0, !PT ;  /* 0xffefffff13137812 */ /* 0x000fc400078ec0ff */
[----:B------:R-:W-:Y:S01]  /*70d0*/  IADD3 R14, P3, R4, R14, RZ ;  /* 0x0000000e040e7210 */ /* 0x000fe20007f7e0ff */
[----:B------:R0:W-:Y:S01]  /*70e0*/  STL.64 [R1+0x2a0], R36 ;  /* 0x0002a02401007387 */ /* 0x0001e20000100a00 */
[----:B------:R-:W-:Y:S02]  /*70f0*/  @P2 LOP3.LUT R19, R19, 0x100000, RZ, 0xfc, !PT ;  /* 0x0010000013132812 */ /* 0x000fe400078efcff */
[----:B------:R-:W-:Y:S01]  /*7100*/  ISETP.GE.AND P2, PT, R12, 0x181, PT ;  /* 0x000001810c00780c */ /* 0x000fe20003f46270 */
[----:B0-----:R-:W5:Y:S01]  /*7110*/  LDL R37, [R1+0x264] ;  /* 0x0002640001257983 */ /* 0x001f620000100800 */
[----:B--2---:R-:W-:-:S03]  /*7120*/  R2UR UR5, R13 ;  /* 0x000000000d0572ca */ /* 0x004fc600000e0000 */
[----:B------:R-:W-:Y:S01]  /*7130*/  STL.64 [R1+0x298], R38 ;  /* 0x0002982601007387 */ /* 0x000fe20000100a00 */
[----:B---3--:R-:W-:-:S03]  /*7140*/  @!P4 IMAD R3, R3, R17, R2 ;  /* 0x000000110303c224 */ /* 0x008fc600078e0202 */
[----:B------:R0:W-:Y:S01]  /*7150*/  STL.64 [R1+0x290], R24 ;  /* 0x0002901801007387 */ /* 0x0001e20000100a00 */
[----:B------:R-:W-:Y:S01]  /*7160*/  IMAD.U32 R4, RZ, RZ, UR10 ;  /* 0x0000000aff047e24 */ /* 0x000fe2000f8e00ff */
[----:B------:R-:W-:Y:S01]  /*7170*/  UIMAD UR4, UR11, 0x180, URZ ;  /* 0x000001800b0478a4 */ /* 0x000fe2000f8e023f */
[----:B----4-:R-:W-:Y:S01]  /*7180*/  IADD3.X R15, R15, R5, R9, P3, !PT ;  /* 0x000000050f0f7210 */ /* 0x010fe20001ffe409 */
[----:B------:R2:W-:Y:S01]  /*7190*/  STL.64 [R1+0x288], R26 ;  /* 0x0002881a01007387 */ /* 0x0005e20000100a00 */
[----:B------:R-:W-:Y:S02]  /*71a0*/  ISETP.LT.OR P3, PT, R0, 0x1, !P2 ;  /* 0x000000010000780c */ /* 0x000fe40005761670 */
[----:B------:R-:W-:Y:S01]  /*71b0*/  LOP3.LUT R19, R19, 0xfff7ffff, RZ, 0xc0, !PT ;  /* 0xfff7ffff13137812 */ /* 0x000fe200078ec0ff */
[----:B------:R-:W-:Y:S03]  /*71c0*/  STL.64 [R1+0x280], R28 ;  /* 0x0002801c01007387 */ /* 0x000fe60000100a00 */
[----:B------:R-:W-:Y:S01]  /*71d0*/  @P1 LOP3.LUT R19, R19, 0x80000, RZ, 0xfc, !PT ;  /* 0x0008000013131812 */ /* 0x000fe200078efcff */
[----:B------:R-:W-:Y:S04]  /*71e0*/  STL.64 [R1+0x278], R30 ;  /* 0x0002781e01007387 */ /* 0x000fe80000100a00 */
[----:B-----5:R3:W-:Y:S01]  /*71f0*/  @!P4 STG.E.U8 desc[UR36][R34.64+0x9], R3 ;  /* 0x000009032200c986 */ /* 0x0207e2000c101124 */
[----:B------:R-:W-:-:S03]  /*7200*/  R2UR UR6, R37 ;  /* 0x00000000250672ca */ /* 0x000fc600000e0000 */
[----:B------:R-:W3:Y:S01]  /*7210*/  @!P3 LDG.E.U8 R16, desc[UR36][R14.64] ;  /* 0x000000240e10b981 */ /* 0x000ee2000c1e1100 */
[----:B0-----:R-:W-:Y:S01]  /*7220*/  IMAD.WIDE.U32 R24, R4, 0x180, R6 ;  /* 0x0000018004187825 */ /* 0x001fe200078e0006 */
[----:B------:R-:W-:Y:S02]  /*7230*/  ISETP.GE.AND P1, PT, R12, 0x189, PT ;  /* 0x000001890c00780c */ /* 0x000fe40003f26270 */
[----:B--2---:R-:W2:Y:S01]  /*7240*/  LDL.LU R26, [R1+0x1c4] ;  /* 0x0001c400011a7983 */ /* 0x004ea20000300800 */
[----:B------:R-:W-:-:S03]  /*7250*/  LOP3.LUT R19, R19, 0xfffbffff, RZ, 0xc0, !PT ;  /* 0xfffbffff13137812 */ /* 0x000fc600078ec0ff */
[----:B------:R-:W4:Y:S01]  /*7260*/  LDL.LU R27, [R1+0x1c8] ;  /* 0x0001c800011b7983 */ /* 0x000f220000300800 */
[----:B---3--:R-:W-:-:S03]  /*7270*/  @!P3 PRMT R3, R16, 0x8880, RZ ;  /* 0x000088801003b816 */ /* 0x008fc600000000ff */
[----:B------:R-:W3:Y:S01]  /*7280*/  LDL.LU R9, [R1+0x1cc] ;  /* 0x0001cc0001097983 */ /* 0x000ee20000300800 */
[----:B------:R-:W-:Y:S01]  /*7290*/  @!P3 VIADD R5, R25, UR4 ;  /* 0x000000041905bc36 */ /* 0x000fe20008000000 */
[----:B------:R-:W-:Y:S02]  /*72a0*/  @P0 LOP3.LUT R19, R19, 0x40000, RZ, 0xfc, !PT ;  /* 0x0004000013130812 */ /* 0x000fe400078efcff */
[----:B------:R-:W5:Y:S04]  /*72b0*/  LDL.LU R34, [R1+0x1d0] ;  /* 0x0001d00001227983 */ /* 0x000f680000300800 */
[----:B------:R-:W5:Y:S04]  /*72c0*/  LDL.LU R35, [R1+0x1d4] ;  /* 0x0001d40001237983 */ /* 0x000f680000300800 */
[----:B------:R-:W5:Y:S04]  /*72d0*/  LDL.LU R38, [R1+0x1d8] ;  /* 0x0001d80001267983 */ /* 0x000f680000300800 */
[----:B------:R-:W5:Y:S04]  /*72e0*/  LDL.LU R13, [R1+0x1dc] ;  /* 0x0001dc00010d7983 */ /* 0x000f680000300800 */
[----:B------:R-:W5:Y:S01]  /*72f0*/  LDL.LU R36, [R1+0x1a0] ;  /* 0x0001a00001247983 */ /* 0x000f620000300800 */
[----:B------:R-:W-:-:S03]  /*7300*/  @!P3 IMAD R2, R3, R18, RZ ;  /* 0x000000120302b224 */ /* 0x000fc600078e02ff */
[----:B------:R-:W5:Y:S04]  /*7310*/  LDL.LU R37, [R1+0x1a4] ;  /* 0x0001a40001257983 */ /* 0x000f680000300800 */
[----:B------:R-:W5:Y:S04]  /*7320*/  LDL.LU R39, [R1+0x1a8] ;  /* 0x0001a80001277983 */ /* 0x000f680000300800 */
[----:B------:R-:W5:Y:S04]  /*7330*/  LDL.LU.64 R28, [R1+0x240] ;  /* 0x00024000011c7983 */ /* 0x000f680000300a00 */
[----:B------:R-:W5:Y:S04]  /*7340*/  LDL.LU.64 R30, [R1+0x220] ;  /* 0x00022000011e7983 */ /* 0x000f680000300a00 */
[----:B------:R-:W2:Y:S01]  /*7350*/  LDL.LU R3, [R1+0x1c0] ;  /* 0x0001c00001037983 */ /* 0x000ea20000300800 */
[----:B------:R-:W-:-:S02]  /*7360*/  @!P3 IMAD.MOV.U32 R4, RZ, RZ, R24 ;  /* 0x000000ffff04b224 */ /* 0x000fc400078e0018 */
[----:B--2---:R-:W-:-:S05]  /*7370*/  @!P3 IMAD R3, R3, R17, R2 ;  /* 0x000000110303b224 */ /* 0x004fca00078e0202 */
[----:B------:R0:W-:Y:S01]  /*7380*/  @!P3 STG.E.U8 desc[UR36][R4.64], R3 ;  /* 0x000000030400b986 */ /* 0x0001e2000c101124 */
[----:B------:R-:W-:-:S13]  /*7390*/  ISETP.LT.OR P3, PT, R0, 0x2, !P2 ;  /* 0x000000020000780c */ /* 0x000fda0005761670 */
[----:B------:R-:W2:Y:S01]  /*73a0*/  @!P3 LDG.E.U8 R16, desc[UR36][R14.64+0x1] ;  /* 0x000001240e10b981 */ /* 0x000ea2000c1e1100 */
[----:B0-----:R-:W-:Y:S02]  /*73b0*/  @!P3 VIADD R5, R25, UR4 ;  /* 0x000000041905bc36 */ /* 0x001fe40008000000 */
[----:B------:R-:W-:Y:S01]  /*73c0*/  @!P3 IMAD.MOV.U32 R4, RZ, RZ, R24 ;  /* 0x000000ffff04b224 */ /* 0x000fe200078e0018 */
[----:B--2---:R-:W-:-:S05]  /*73d0*/  @!P3 PRMT R3, R16, 0x8880, RZ ;  /* 0x000088801003b816 */ /* 0x004fca00000000ff */
[----:B------:R-:W-:-:S04]  /*73e0*/  @!P3 IMAD R2, R3, R18, RZ ;  /* 0x000000120302b224 */ /* 0x000fc800078e02ff */
[----:B------:R-:W-:-:S05]  /*73f0*/  @!P3 IMAD R3, R26, R17, R2 ;  /* 0x000000111a03b224 */ /* 0x000fca00078e0202 */
[----:B------:R0:W-:Y:S01]  /*7400*/  @!P3 STG.E.U8 desc[UR36][R4.64+0x1], R3 ;  /* 0x000001030400b986 */ /* 0x0001e2000c101124 */
[----:B------:R-:W-:-:S13]  /*7410*/  ISETP.LT.OR P3, PT, R0, 0x1, !P1 ;  /* 0x000000010000780c */ /* 0x000fda0004f61670 */
[----:B------:R-:W2:Y:S01]  /*7420*/  @!P3 LDG.E.U8 R16, desc[UR36][R20.64] ;  /* 0x000000241410b981 */ /* 0x000ea2000c1e1100 */
[----:B0-----:R-:W-:Y:S01]  /*7430*/  IMAD.U32 R3, RZ, RZ, UR11 ;  /* 0x0000000bff037e24 */ /* 0x001fe2000f8e00ff */
[----:B------:R-:W-:-:S03]  /*7440*/  @!P3 IADD3 R4, P4, R24, UR39, RZ ;  /* 0x000000271804bc10 */ /* 0x000fc6000ff9e0ff */
[----:B------:R-:W-:-:S05]  /*7450*/  @!P3 IMAD R3, R3, 0x180, RZ ;  /* 0x000001800303b824 */ /* 0x000fca00078e02ff */
[----:B------:R-:W-:Y:S02]  /*7460*/  @!P3 IADD3.X R5, R25, UR38, R3, P4, !PT ;  /* 0x000000261905bc10 */ /* 0x000fe4000a7fe403 */
[----:B--2---:R-:W-:-:S05]  /*7470*/  @!P3 PRMT R3, R16, 0x8880, RZ ;  /* 0x000088801003b816 */ /* 0x004fca00000000ff */
[----:B------:R-:W-:-:S04]  /*7480*/  @!P3 IMAD R2, R3, R18, RZ ;  /* 0x000000120302b224 */ /* 0x000fc800078e02ff */
[----:B----4-:R-:W-:-:S05]  /*7490*/  @!P3 IMAD R3, R27, R17, R2 ;  /* 0x000000111b03b224 */ /* 0x010fca00078e0202 */
[----:B------:R0:W-:Y:S01]  /*74a0*/  @!P3 STG.E.U8 desc[UR36][R4.64], R3 ;  /* 0x000000030400b986 */ /* 0x0001e2000c101124 */
[----:B------:R-:W-:-:S13]  /*74b0*/  ISETP.LT.OR P3, PT, R0, 0x11, !P6 ;  /* 0x000000110000780c */ /* 0x000fda0007761670 */
[----:B------:R-:W-:-:S04]  /*74c0*/  @!P3 IADD3 R26, P4, R6, UR39, RZ ;  /* 0x00000027061abc10 */ /* 0x000fc8000ff9e0ff */
[----:B------:R-:W-:Y:S02]  /*74d0*/  @!P3 IADD3.X R27, R7, UR38, RZ, P4, !PT ;  /* 0x00000026071bbc10 */ /* 0x000fe4000a7fe4ff */
        /* <DEDUP_REMOVED lines=8> */
[----:B---3--:R-:W-:-:S05]  /*7560*/  @!P4 IMAD R3, R9, R17, R2 ;  /* 0x000000110903c224 */ /* 0x008fca00078e0202 */
[----:B------:R0:W-:Y:S01]  /*7570*/  @!P4 STG.E.U8 desc[UR36][R4.64+0x1], R3 ;  /* 0x000001030400c986 */ /* 0x0001e2000c101124 */
[----:B------:R-:W-:-:S13]  /*7580*/  ISETP.LT.OR P4, PT, R0, 0x9, !P2 ;  /* 0x000000090000780c */ /* 0x000fda0005781670 */
[----:B------:R-:W0:Y:S01]  /*7590*/  @!P4 LDG.E.U8 R16, desc[UR36][R14.64+0x8] ;  /* 0x000008240e10c981 */ /* 0x000e22000c1e1100 */
[----:B------:R-:W-:Y:S02]  /*75a0*/  VIADD R9, R25, UR4 ;  /* 0x0000000419097c36 */ /* 0x000fe40008000000 */
[----:B------:R-:W-:Y:S01]  /*75b0*/  @!P4 IMAD.MOV.U32 R8, RZ, RZ, R24 ;  /* 0x000000ffff08c224 */ /* 0x000fe200078e0018 */
[----:B0-----:R-:W-:-:S05]  /*75c0*/  @!P4 PRMT R3, R16, 0x8880, RZ ;  /* 0x000088801003c816 */ /* 0x001fca00000000ff */
[----:B------:R-:W-:-:S04]  /*75d0*/  @!P4 IMAD R2, R3, R18, RZ ;  /* 0x000000120302c224 */ /* 0x000fc800078e02ff */
[----:B-----5:R-:W-:-:S05]  /*75e0*/  @!P4 IMAD R3, R34, R17, R2 ;  /* 0x000000112203c224 */ /* 0x020fca00078e0202 */
[----:B------:R0:W-:Y:S01]  /*75f0*/  @!P4 STG.E.U8 desc[UR36][R8.64+0x8], R3 ;  /* 0x000008030800c986 */ /* 0x0001e2000c101124 */
[----:B------:R-:W-:-:S13]  /*7600*/  ISETP.LT.OR P4, PT, R0, 0xa, !P2 ;  /* 0x0000000a0000780c */ /* 0x000fda0005781670 */
[----:B------:R-:W0:Y:S01]  /*7610*/  @!P4 LDG.E.U8 R16, desc[UR36][R14.64+0x9] ;  /* 0x000009240e10c981 */ /* 0x000e22000c1e1100 */
[----:B------:R-:W-:Y:S01]  /*7620*/  ISETP.LT.OR P0, PT, R0, 0x12, !P6 ;  /* 0x000000120000780c */ /* 0x000fe20007701670 */
[----:B------:R-:W-:Y:S02]  /*7630*/  @!P4 IMAD.MOV.U32 R4, RZ, RZ, R24 ;  /* 0x000000ffff04c224 */ /* 0x000fe400078e0018 */
[----:B------:R-:W-:Y:S01]  /*7640*/  @!P4 IMAD.MOV.U32 R5, RZ, RZ, R9 ;  /* 0x000000ffff05c224 */ /* 0x000fe200078e0009 */
[----:B0-----:R-:W-:-:S05]  /*7650*/  @!P4 PRMT R3, R16, 0x8880, RZ ;  /* 0x000088801003c816 */ /* 0x001fca00000000ff */
[----:B------:R-:W-:-:S04]  /*7660*/  @!P4 IMAD R2, R3, R18, RZ ;  /* 0x000000120302c224 */ /* 0x000fc800078e02ff */
[----:B------:R-:W-:-:S05]  /*7670*/  @!P4 IMAD R3, R35, R17, R2 ;  /* 0x000000112303c224 */ /* 0x000fca00078e0202 */
[----:B------:R0:W-:Y:S01]  /*7680*/  @!P4 STG.E.U8 desc[UR36][R4.64+0x9], R3 ;  /* 0x000009030400c986 */ /* 0x0001e2000c101124 */
[----:B------:R-:W-:-:S04]  /*7690*/  @!P0 IADD3 R34, P4, R6, UR39, RZ ;  /* 0x0000002706228c10 */ /* 0x000fc8000ff9e0ff */
[----:B------:R-:W-:Y:S02]  /*76a0*/  @!P0 IADD3.X R35, R7, UR38, RZ, P4, !PT ;  /* 0x0000002607238c10 */ /* 0x000fe4000a7fe4ff */
[----:B------:R-:W-:-:S13]  /*76b0*/  ISETP.LT.OR P4, PT, R0, 0x9, !P1 ;  /* 0x000000090000780c */ /* 0x000fda0004f81670 */
[----:B------:R-:W2:Y:S01]  /*76c0*/  @!P4 LDG.E.U8 R16, desc[UR36][R20.64+0x8] ;  /* 0x000008241410c981 */ /* 0x000ea2000c1e1100 */
[----:B0-----:R-:W-:-:S04]  /*76d0*/  @!P4 IADD3 R4, P2, R24, UR39, RZ ;  /* 0x000000271804cc10 */ /* 0x001fc8000ff5e0ff */
[----:B------:R-:W-:Y:S02]  /*76e0*/  @!P4 IADD3.X R5, R9, UR38, RZ, P2, !PT ;  /* 0x000000260905cc10 */ /* 0x000fe400097fe4ff */
[----:B--2---:R-:W-:-:S05]  /*76f0*/  @!P4 PRMT R3, R16, 0x8880, RZ ;  /* 0x000088801003c816 */ /* 0x004fca00000000ff */
[----:B------:R-:W-:-:S04]  /*7700*/  @!P4 IMAD R2, R3, R18, RZ ;  /* 0x000000120302c224 */ /* 0x000fc800078e02ff */
[----:B------:R-:W-:-:S05]  /*7710*/  @!P4 IMAD R3, R38, R17, R2 ;  /* 0x000000112603c224 */ /* 0x000fca00078e0202 */
[----:B------:R0:W-:Y:S01]  /*7720*/  @!P4 STG.E.U8 desc[UR36][R4.64+0x8], R3 ;  /* 0x000008030400c986 */ /* 0x0001e2000c101124 */
[----:B------:R-:W-:-:S13]  /*7730*/  ISETP.LT.OR P4, PT, R0, 0xa, !P1 ;  /* 0x0000000a0000780c */ /* 0x000fda0004f81670 */
[----:B------:R-:W2:Y:S01]  /*7740*/  @!P4 LDG.E.U8 R16, desc[UR36][R20.64+0x9] ;  /* 0x000009241410c981 */ /* 0x000ea2000c1e1100 */
[----:B0-----:R-:W-:-:S04]  /*7750*/  @!P4 IADD3 R4, P1, R24, UR39, RZ ;  /* 0x000000271804cc10 */ /* 0x001fc8000ff3e0ff */
[----:B------:R-:W-:Y:S02]  /*7760*/  @!P4 IADD3.X R5, R9, UR38, RZ, P1, !PT ;  /* 0x000000260905cc10 */ /* 0x000fe40008ffe4ff */
[----:B--2---:R-:W-:-:S05]  /*7770*/  @!P4 PRMT R3, R16, 0x8880, RZ ;  /* 0x000088801003c816 */ /* 0x004fca00000000ff */
[----:B------:R-:W-:-:S04]  /*7780*/  @!P4 IMAD R2, R3, R18, RZ ;  /* 0x000000120302c224 */ /* 0x000fc800078e02ff */
[----:B------:R-:W-:Y:S02]  /*7790*/  @!P4 IMAD R3, R13, R17, R2 ;  /* 0x000000110d03c224 */ /* 0x000fe400078e0202 */
[----:B------:R-:W2:Y:S04]  /*77a0*/  LDL.LU R13, [R1+0x1ac] ;  /* 0x0001ac00010d7983 */ /* 0x000ea80000300800 */
[----:B------:R0:W-:Y:S01]  /*77b0*/  @!P4 STG.E.U8 desc[UR36][R4.64+0x9], R3 ;  /* 0x000009030400c986 */ /* 0x0001e2000c101124 */
[----:B------:R-:W-:-:S03]  /*77c0*/  ISETP.LT.OR P4, PT, R0, 0x11, !P5 ;  /* 0x000000110000780c */ /* 0x000fc60006f81670 */
[----:B------:R-:W3:Y:S04]  /*77d0*/  LDL.LU R38, [R1+0x1b4] ;  /* 0x0001b40001267983 */ /* 0x000ee80000300800 */
[----:B0-----:R-:W4:Y:S06]  /*77e0*/  LDL.LU R5, [R1+0x1b0] ;  /* 0x0001b00001057983 */ /* 0x001f2c0000300800 */
[----:B------:R-:W5:Y:S02]  /*77f0*/  @!P4 LDG.E.U8 R16, desc[UR36][R28.64+0x10] ;  /* 0x000010241c10c981 */ /* 0x000f64000c1e1100 */
[----:B-----5:R-:W-:-:S05]  /*7800*/  @!P4 PRMT R3, R16, 0x8880, RZ ;  /* 0x000088801003c816 */ /* 0x020fca00000000ff */
[----:B------:R-:W-:-:S04]  /*7810*/  @!P4 IMAD R2, R3, R18, RZ ;  /* 0x000000120302c224 */ /* 0x000fc800078e02ff */
[----:B------:R-:W-:-:S05]  /*7820*/  @!P4 IMAD R3, R36, R17, R2 ;  /* 0x000000112403c224 */ /* 0x000fca00078e0202 */
[----:B------:R0:W-:Y:S01]  /*7830*/  @!P4 STG.E.U8 desc[UR36][R6.64+0x10], R3 ;  /* 0x000010030600c986 */ /* 0x0001e2000c101124 */
[----:B------:R-:W-:-:S13]  /*7840*/  ISETP.LT.OR P4, PT, R0, 0x12, !P5 ;  /* 0x000000120000780c */ /* 0x000fda0006f81670 */
[----:B------:R-:W0:Y:S02]  /*7850*/  @!P4 LDG.E.U8 R16, desc[UR36][R28.64+0x11] ;  /* 0x000011241c10c981 */ /* 0x000e24000c1e1100 */
[----:B0-----:R-:W-:-:S05]  /*7860*/  @!P4 PRMT R3, R16, 0x8880, RZ ;  /* 0x000088801003c816 */ /* 0x001fca00000000ff */
[----:B------:R-:W-:-:S04]  /*7870*/  @!P4 IMAD R2, R3, R18, RZ ;  /* 0x000000120302c224 */ /* 0x000fc800078e02ff */
[----:B------:R-:W-:-:S05]  /*7880*/  @!P4 IMAD R3, R37, R17, R2 ;  /* 0x000000112503c224 */ /* 0x000fca00078e0202 */
[----:B------:R0:W-:Y:S04]  /*7890*/  @!P4 STG.E.U8 desc[UR36][R6.64+0x11], R3 ;  /* 0x000011030600c986 */ /* 0x0001e8000c101124 */
[----:B------:R-:W0:Y:S01]  /*78a0*/  @!P3 LDG.E.U8 R16, desc[UR36][R30.64+0x10] ;  /* 0x000010241e10b981 */ /* 0x000e22000c1e1100 */
[----:B------:R-:W-:Y:S02]  /*78b0*/  ISETP.LT.OR P4, PT, R0, 0x19, !P6 ;  /* 0x000000190000780c */ /* 0x000fe40007781670 */
[----:B0-----:R-:W-:-:S05]  /*78c0*/  @!P3 PRMT R3, R16, 0x8880, RZ ;  /* 0x000088801003b816 */ /* 0x001fca00000000ff */
[----:B------:R-:W-:-:S04]  /*78d0*/  @!P3 IMAD R2, R3, R18, RZ ;  /* 0x000000120302b224 */ /* 0x000fc800078e02ff */
[----:B------:R-:W-:Y:S02]  /*78e0*/  @!P3 IMAD R3, R39, R17, R2 ;  /* 0x000000112703b224 */ /* 0x000fe400078e0202 */
[----:B------:R-:W-:Y:S01]  /*78f0*/  @!P4 IADD3 R36, P1, R6, UR39, RZ ;  /* 0x000000270624cc10 */ /* 0x000fe2000ff3e0ff */
[----:B------:R-:W5:Y:S04]  /*7900*/  LDL.LU R39, [R1+0x1b8] ;  /* 0x0001b80001277983 */ /* 0x000f680000300800 */
[----:B------:R0:W-:Y:S04]  /*7910*/  @!P3 STG.E.U8 desc[UR36][R26.64+0x10], R3 ;  /* 0x000010031a00b986 */ /* 0x0001e8000c101124 */
[----:B------:R-:W2:Y:S01]  /*7920*/  @!P0 LDG.E.U8 R16, desc[UR36][R30.64+0x11] ;  /* 0x000011241e108981 */ /* 0x000ea2000c1e1100 */
[----:B------:R-:W-:-:S02]  /*7930*/  ISETP.LT.OR P3, PT, R0, 0x1a, !P6 ;  /* 0x0000001a0000780c */ /* 0x000fc40007761670 */
[----:B------:R-:W-:-:S11]  /*7940*/  @!P4 IADD3.X R37, R7, UR38, RZ, P1, !PT ;  /* 0x000000260725cc10 */ /* 0x000fd60008ffe4ff */
[----:B0-----:R-:W-:-:S04]  /*7950*/  @!P3 IADD3 R26, P1, R6, UR39, RZ ;  /* 0x00000027061abc10 */ /* 0x001fc8000ff3e0ff */
[----:B------:R-:W-:Y:S02]  /*7960*/  @!P3 IADD3.X R27, R7, UR38, RZ, P1, !PT ;  /* 0x00000026071bbc10 */ /* 0x000fe40008ffe4ff */
[----:B------:R-:W-:Y:S02]  /*7970*/  ISETP.LT.OR P1, PT, R0, 0x19, !P5 ;  /* 0x000000190000780c */ /* 0x000fe40006f21670 */
[----:B--2---:R-:W-:-:S05]  /*7980*/  @!P0 PRMT R3, R16, 0x8880, RZ ;  /* 0x0000888010038816 */ /* 0x004fca00000000ff */
[----:B------:R-:W-:-:S04]  /*7990*/  @!P0 IMAD R2, R3, R18, RZ ;  /* 0x0000001203028224 */ /* 0x000fc800078e02ff */
[----:B------:R-:W-:Y:S02]  /*79a0*/  @!P0 IMAD R3, R13, R17, R2 ;  /* 0x000000110d038224 */ /* 0x000fe400078e0202 */
[----:B------:R-:W2:Y:S04]  /*79b0*/  LDL.LU R13, [R1+0x1bc] ;  /* 0x0001bc00010d7983 */ /* 0x000ea80000300800 */
[----:B------:R0:W-:Y:S04]  /*79c0*/  @!P0 STG.E.U8 desc[UR36][R34.64+0x11], R3 ;  /* 0x0000110322008986 */ /* 0x0001e8000c101124 */
[----:B------:R-:W3:Y:S04]  /*79d0*/  @!P1 LDG.E.U8 R16, desc[UR36][R28.64+0x18] ;  /* 0x000018241c109981 */ /* 0x000ee8000c1e1100 */
[----:B0-----:R-:W2:Y:S01]  /*79e0*/  LDL.LU R34, [R1+0x180] ;  /* 0x0001800001227983 */ /* 0x001ea20000300800 */
[----:B------:R-:W-:-:S03]  /*79f0*/  LOP3.LUT P0, RZ, R19, 0x2, RZ, 0xc0, !PT ;  /* 0x0000000213ff7812 */ /* 0x000fc6000780c0ff */
[----:B------:R-:W2:Y:S01]  /*7a00*/  LDL.LU R35, [R1+0x184] ;  /* 0x0001840001237983 */ /* 0x000ea20000300800 */
[----:B---3--:R-:W-:-:S05]  /*7a10*/  @!P1 PRMT R3, R16, 0x8880, RZ ;  /* 0x0000888010039816 */ /* 0x008fca00000000ff */
[----:B------:R-:W-:-:S04]  /*7a20*/  @!P1 IMAD R2, R3, R18, RZ ;  /* 0x0000001203029224 */ /* 0x000fc800078e02ff */
[----:B----4-:R-:W-:-:S05]  /*7a30*/  @!P1 IMAD R3, R5, R17, R2 ;  /* 0x0000001105039224 */ /* 0x010fca00078e0202 */
[----:B------:R0:W-:Y:S01]  /*7a40*/  @!P1 STG.E.U8 desc[UR36][R6.64+0x18], R3 ;  /* 0x0000180306009986 */ /* 0x0001e2000c101124 */
[----:B------:R-:W-:-:S13]  /*7a50*/  ISETP.LT.OR P1, PT, R0, 0x1a, !P5 ;  /* 0x0000001a0000780c */ /* 0x000fda0006f21670 */
[----:B------:R-:W0:Y:S02]  /*7a60*/  @!P1 LDG.E.U8 R16, desc[UR36][R28.64+0x19] ;  /* 0x000019241c109981 */ /* 0x000e24000c1e1100 */
[----:B0-----:R-:W-:-:S05]  /*7a70*/  @!P1 PRMT R3, R16, 0x8880, RZ ;  /* 0x0000888010039816 */ /* 0x001fca00000000ff */
[----:B------:R-:W-:-:S04]  /*7a80*/  @!P1 IMAD R2, R3, R18, RZ ;  /* 0x0000001203029224 */ /* 0x000fc800078e02ff */
[----:B------:R-:W-:-:S05]  /*7a90*/  @!P1 IMAD R3, R38, R17, R2 ;  /* 0x0000001126039224 */ /* 0x000fca00078e0202 */
[----:B------:R0:W-:Y:S04]  /*7aa0*/  @!P1 STG.E.U8 desc[UR36][R6.64+0x19], R3 ;  /* 0x0000190306009986 */ /* 0x0001e8000c101124 */
[----:B------:R-:W0:Y:S02]  /*7ab0*/  @!P4 LDG.E.U8 R16, desc[UR36][R30.64+0x18] ;  /* 0x000018241e10c981 */ /* 0x000e24000c1e1100 */
[----:B0-----:R-:W-:-:S05]  /*7ac0*/  @!P4 PRMT R3, R16, 0x8880, RZ ;  /* 0x000088801003c816 */ /* 0x001fca00000000ff */
[----:B------:R-:W-:-:S04]  /*7ad0*/  @!P4 IMAD R2, R3, R18, RZ ;  /* 0x000000120302c224 */ /* 0x000fc800078e02ff */
[----:B-----5:R-:W-:-:S05]  /*7ae0*/  @!P4 IMAD R3, R39, R17, R2 ;  /* 0x000000112703c224 */ /* 0x020fca00078e0202 */
[----:B------:R0:W-:Y:S04]  /*7af0*/  @!P4 STG.E.U8 desc[UR36][R36.64+0x18], R3 ;  /* 0x000018032400c986 */ /* 0x0001e8000c101124 */
[----:B------:R-:W3:Y:S01]  /*7b00*/  @!P3 LDG.E.U8 R16, desc[UR36][R30.64+0x19] ;  /* 0x000019241e10b981 */ /* 0x000ee2000c1e1100 */
[----:B------:R-:W-:-:S03]  /*7b10*/  LOP3.LUT P2, RZ, R19, 0x100000, RZ, 0xc0, !PT ;  /* 0x0010000013ff7812 */ /* 0x000fc6000784c0ff */
[----:B0-----:R-:W4:Y:S01]  /*7b20*/  LDL.LU R37, [R1+0x188] ;  /* 0x0001880001257983 */ /* 0x001f220000300800 */
[----:B---3--:R-:W-:-:S05]  /*7b30*/  @!P3 PRMT R3, R16, 0x8880, RZ ;  /* 0x000088801003b816 */ /* 0x008fca00000000ff */
[----:B------:R-:W-:-:S04]  /*7b40*/  @!P3 IMAD R2, R3, R18, RZ ;  /* 0x000000120302b224 */ /* 0x000fc800078e02ff */
[----:B--2---:R-:W-:Y:S01]  /*7b50*/  @!P3 IMAD R3, R13, R17, R2 ;  /* 0x000000110d03b224 */ /* 0x004fe200078e0202 */
[----:B------:R-:W-:Y:S01]  /*7b60*/  IADD3 R4, P1, R6, UR6, RZ ;  /* 0x0000000606047c10 */ /* 0x000fe2000ff3e0ff */
[----:B------:R-:W2:Y:S04]  /*7b70*/  LDL.LU R13, [R1+0x18c] ;  /* 0x00018c00010d7983 */ /* 0x000ea80000300800 */
[----:B------:R0:W-:Y:S01]  /*7b80*/  @!P3 STG.E.U8 desc[UR36][R26.64+0x19], R3 ;  /* 0x000019031a00b986 */ /* 0x0001e2000c101124 */
[C---:B------:R-:W-:Y:S02]  /*7b90*/  ISETP.LT.OR P3, PT, R0.reuse, 0x11, !P0 ;  /* 0x000000110000780c */ /* 0x040fe40004761670 */
[----:B------:R-:W-:Y:S01]  /*7ba0*/  IADD3.X R5, R7, UR5, RZ, P1, !PT ;  /* 0x0000000507057c10 */ /* 0x000fe20008ffe4ff */
[----:B0-----:R-:W3:Y:S10]  /*7bb0*/  LDL.LU R27, [R1+0x190] ;  /* 0x00019000011b7983 */ /* 0x001ef40000300800 */
[----:B------:R-:W5:Y:S01]  /*7bc0*/  @!P3 LDG.E.U8 R16, desc[UR36][R236.64+0x10] ;  /* 0x00001024ec10b981 */ /* 0x000f62000c1e1100 */
[----:B------:R-:W-:-:S03]  /*7bd0*/  ISETP.LT.OR P1, PT, R0, 0x21, !P6 ;  /* 0x000000210000780c */ /* 0x000fc60007721670 */
[----:B------:R-:W3:Y:S01]  /*7be0*/  LDL.LU R36, [R1+0x194] ;  /* 0x0001940001247983 */ /* 0x000ee20000300800 */
        /* <DEDUP_REMOVED lines=9> */
[----:B------:R0:W-:Y:S01]  /*7c80*/  @!P3 STG.E.U8 desc[UR36][R10.64+0x11], R3 ;  /* 0x000011030a00b986 */ /* 0x0001e2000c101124 */
[----:B------:R-:W-:-:S13]  /*7c90*/  ISETP.LT.OR P3, PT, R0, 0x11, !P2 ;  /* 0x000000110000780c */ /* 0x000fda0005761670 */
[----:B------:R-:W0:Y:S01]  /*7ca0*/  @!P3 LDG.E.U8 R16, desc[UR36][R234.64+0x10] ;  /* 0x00001024ea10b981 */ /* 0x000e22000c1e1100 */
[----:B------:R-:W-:-:S04]  /*7cb0*/  @!P1 IADD3 R38, P4, R6, UR39, RZ ;  /* 0x0000002706269c10 */ /* 0x000fc8000ff9e0ff */
[----:B------:R-:W-:Y:S02]  /*7cc0*/  @!P1 IADD3.X R39, R7, UR38, RZ, P4, !PT ;  /* 0x0000002607279c10 */ /* 0x000fe4000a7fe4ff */
[----:B------:R-:W-:-:S04]  /*7cd0*/  @!P3 IADD3 R34, P4, R10, UR39, RZ ;  /* 0x000000270a22bc10 */ /* 0x000fc8000ff9e0ff */
[----:B------:R-:W-:Y:S02]  /*7ce0*/  @!P3 IADD3.X R35, R11, UR38, RZ, P4, !PT ;  /* 0x000000260b23bc10 */ /* 0x000fe4000a7fe4ff */
[----:B0-----:R-:W-:-:S05]  /*7cf0*/  @!P3 PRMT R3, R16, 0x8880, RZ ;  /* 0x000088801003b816 */ /* 0x001fca00000000ff */
[----:B------:R-:W-:-:S04]  /*7d00*/  @!P3 IMAD R2, R3, R18, RZ ;  /* 0x000000120302b224 */ /* 0x000fc800078e02ff */
[----:B----4-:R-:W-:Y:S02]  /*7d10*/  @!P3 IMAD R3, R37, R17, R2 ;  /* 0x000000112503b224 */ /* 0x010fe400078e0202 */
[----:B------:R-:W4:Y:S04]  /*7d20*/  LDL.LU R37, [R1+0x198] ;  /* 0x0001980001257983 */ /* 0x000f280000300800 */
[----:B------:R0:W-:Y:S01]  /*7d30*/  @!P3 STG.E.U8 desc[UR36][R34.64+0x10], R3 ;  /* 0x000010032200b986 */ /* 0x0001e2000c101124 */
[----:B------:R-:W-:-:S13]  /*7d40*/  ISETP.LT.OR P3, PT, R0, 0x12, !P2 ;  /* 0x000000120000780c */ /* 0x000fda0005761670 */
[----:B------:R-:W5:Y:S01]  /*7d50*/  @!P3 LDG.E.U8 R16, desc[UR36][R234.64+0x11] ;  /* 0x00001124ea10b981 */ /* 0x000f62000c1e1100 */
[----:B0-----:R-:W-:-:S04]  /*7d60*/  @!P3 IADD3 R34, P4, R10, UR39, RZ ;  /* 0x000000270a22bc10 */ /* 0x001fc8000ff9e0ff */
[----:B------:R-:W-:Y:S02]  /*7d70*/  @!P3 IADD3.X R35, R11, UR38, RZ, P4, !PT ;  /* 0x000000260b23bc10 */ /* 0x000fe4000a7fe4ff */
[----:B-----5:R-:W-:-:S05]  /*7d80*/  @!P3 PRMT R3, R16, 0x8880, RZ ;  /* 0x000088801003b816 */ /* 0x020fca00000000ff */
[----:B------:R-:W-:-:S04]  /*7d90*/  @!P3 IMAD R2, R3, R18, RZ ;  /* 0x000000120302b224 */ /* 0x000fc800078e02ff */
[----:B--2---:R-:W-:Y:S02]  /*7da0*/  @!P3 IMAD R3, R13, R17, R2 ;  /* 0x000000110d03b224 */ /* 0x004fe400078e0202 */
[----:B------:R-:W2:Y:S04]  /*7db0*/  LDL.LU R13, [R1+0x19c] ;  /* 0x00019c00010d7983 */ /* 0x000ea80000300800 */
[----:B------:R0:W-:Y:S01]  /*7dc0*/  @!P3 STG.E.U8 desc[UR36][R34.64+0x11], R3 ;  /* 0x000011032200b986 */ /* 0x0001e2000c101124 */
[----:B------:R-:W-:Y:S02]  /*7dd0*/  ISETP.LT.OR P3, PT, R0, 0x19, !P0 ;  /* 0x000000190000780c */ /* 0x000fe40004761670 */
[----:B------:R-:W-:Y:S01]  /*7de0*/  LOP3.LUT P1, RZ, R19, 0x80000, RZ, 0xc0, !PT ;  /* 0x0008000013ff7812 */ /* 0x000fe2000782c0ff */
[----:B0-----:R-:W5:Y:S10]  /*7df0*/  LDL.LU R34, [R1+0x160] ;  /* 0x0001600001227983 */ /* 0x001f740000300800 */
[----:B------:R-:W3:Y:S04]  /*7e00*/  @!P3 LDG.E.U8 R16, desc[UR36][R236.64+0x18] ;  /* 0x00001824ec10b981 */ /* 0x000ee8000c1e1100 */
[----:B------:R-:W5:Y:S01]  /*7e10*/  LDL.LU R35, [R1+0x164] ;  /* 0x0001640001237983 */ /* 0x000f620000300800 */
[----:B---3--:R-:W-:-:S05]  /*7e20*/  @!P3 PRMT R3, R16, 0x8880, RZ ;  /* 0x000088801003b816 */ /* 0x008fca00000000ff */
        /* <DEDUP_REMOVED lines=13> */
[----:B0-----:R-:W-:-:S05]  /*7f00*/  @!P3 PRMT R3, R16, 0x8880, RZ ;  /* 0x000088801003b816 */ /* 0x001fca00000000ff */
[----:B------:R-:W-:-:S04]  /*7f10*/  @!P3 IMAD R2, R3, R18, RZ ;  /* 0x000000120302b224 */ /* 0x000fc800078e02ff */
[----:B----4-:R-:W-:-:S05]  /*7f20*/  @!P3 IMAD R3, R37, R17, R2 ;  /* 0x000000112503b224 */ /* 0x010fca00078e0202 */
[----:B------:R0:W-:Y:S01]  /*7f30*/  @!P3 STG.E.U8 desc[UR36][R26.64+0x18], R3 ;  /* 0x000018031a00b986 */ /* 0x0001e2000c101124 */
[----:B------:R-:W-:-:S13]  /*7f40*/  ISETP.LT.OR P3, PT, R0, 0x1a, !P2 ;  /* 0x0000001a0000780c */ /* 0x000fda0005761670 */
[----:B------:R-:W3:Y:S01]  /*7f50*/  @!P3 LDG.E.U8 R16, desc[UR36][R234.64+0x19] ;  /* 0x00001924ea10b981 */ /* 0x000ee2000c1e1100 */
[----:B0-----:R-:W-:-:S04]  /*7f60*/  @!P3 IADD3 R26, P4, R10, UR39, RZ ;  /* 0x000000270a1abc10 */ /* 0x001fc8000ff9e0ff */
[----:B------:R-:W-:Y:S02]  /*7f70*/  @!P3 IADD3.X R27, R11, UR38, RZ, P4, !PT ;  /* 0x000000260b1bbc10 */ /* 0x000fe4000a7fe4ff */
[----:B------:R-:W-:Y:S02]  /*7f80*/  ISETP.LT.OR P4, PT, R0, 0x22, !P6 ;  /* 0x000000220000780c */ /* 0x000fe40007781670 */
[----:B---3--:R-:W-:-:S05]  /*7f90*/  @!P3 PRMT R3, R16, 0x8880, RZ ;  /* 0x000088801003b816 */ /* 0x008fca00000000ff */
[----:B------:R-:W-:-:S04]  /*7fa0*/  @!P3 IMAD R2, R3, R18, RZ ;  /* 0x000000120302b224 */ /* 0x000fc800078e02ff */
[----:B--2---:R-:W-:Y:S01]  /*7fb0*/  @!P3 IMAD R3, R13, R17, R2 ;  /* 0x000000110d03b224 */ /* 0x004fe200078e0202 */
[----:B------:R-:W-:Y:S01]  /*7fc0*/  LOP3.LUT P0, RZ, R19, 0x40000, RZ, 0xc0, !PT ;  /* 0x0004000013ff7812 */ /* 0x000fe2000780c0ff */
[----:B------:R-:W2:Y:S04]  /*7fd0*/  LDL.LU R13, [R1+0x16c] ;  /* 0x00016c00010d7983 */ /* 0x000ea80000300800 */
[----:B------:R0:W-:Y:S01]  /*7fe0*/  @!P3 STG.E.U8 desc[UR36][R26.64+0x19], R3 ;  /* 0x000019031a00b986 */ /* 0x0001e2000c101124 */
[----:B------:R-:W-:-:S04]  /*7ff0*/  @!P4 IADD3 R36, P3, R6, UR39, RZ ;  /* 0x000000270624cc10 */ /* 0x000fc8000ff7e0ff */
[----:B------:R-:W-:Y:S02]  /*8000*/  @!P4 IADD3.X R37, R7, UR38, RZ, P3, !PT ;  /* 0x000000260725cc10 */ /* 0x000fe40009ffe4ff */
[----:B------:R-:W-:Y:S01]  /*8010*/  ISETP.LT.OR P3, PT, R0, 0x11, !P1 ;  /* 0x000000110000780c */ /* 0x000fe20004f61670 */
[----:B0-----:R-:W3:Y:S04]  /*8020*/  LDL.LU R26, [R1+0x170] ;  /* 0x00017000011a7983 */ /* 0x001ee80000300800 */
[----:B------:R-:W4:Y:S08]  /*8030*/  LDL.LU R27, [R1+0x174] ;  /* 0x00017400011b7983 */ /* 0x000f300000300800 */
        /* <DEDUP_REMOVED lines=13> */
[----:B------:R-:W-:Y:S02]  /*8110*/  LOP3.LUT R19, R19, 0xfffeffff, RZ, 0xc0, !PT ;  /* 0xfffeffff13137812 */ /* 0x000fe400078ec0ff */
[----:B0-----:R-:W-:-:S05]  /*8120*/  @!P3 PRMT R3, R16, 0x8880, RZ ;  /* 0x000088801003b816 */ /* 0x001fca00000000ff */
[----:B------:R-:W-:Y:S02]  /*8130*/  @!P3 IMAD R2, R3, R18, RZ ;  /* 0x000000120302b224 */ /* 0x000fe400078e02ff */
[----:B------:R-:W5:Y:S01]  /*8140*/  LDL.LU R3, [R1+0x168] ;  /* 0x0001680001037983 */ /* 0x000f620000300800 */
[----:B------:R-:W-:Y:S02]  /*8150*/  @P2 LOP3.LUT R19, R19, 0x10000, RZ, 0xfc, !PT ;  /* 0x0001000013132812 */ /* 0x000fe400078efcff */
[----:B------:R-:W-:-:S04]  /*8160*/  @!P3 IADD3 R34, P2, R4, UR39, RZ ;  /* 0x000000270422bc10 */ /* 0x000fc8000ff5e0ff */
[----:B------:R-:W-:Y:S01]  /*8170*/  @!P3 IADD3.X R35, R5, UR38, RZ, P2, !PT ;  /* 0x000000260523bc10 */ /* 0x000fe200097fe4ff */
[----:B-----5:R-:W-:-:S05]  /*8180*/  @!P3 IMAD R3, R3, R17, R2 ;  /* 0x000000110303b224 */ /* 0x020fca00078e0202 */
        /* <DEDUP_REMOVED lines=10> */
[----:B------:R-:W-:-:S03]  /*8230*/  ISETP.LT.OR P3, PT, R0, 0x19, !P1 ;  /* 0x000000190000780c */ /* 0x000fc60004f61670 */
        /* <DEDUP_REMOVED lines=11> */
[----:B----4-:R-:W-:-:S05]  /*82f0*/  @!P3 IMAD R3, R27, R17, R2 ;  /* 0x000000111b03b224 */ /* 0x010fca00078e0202 */
[----:B------:R0:W-:Y:S01]  /*8300*/  @!P3 STG.E.U8 desc[UR36][R4.64+0x19], R3 ;  /* 0x000019030400b986 */ /* 0x0001e2000c101124 */
[----:B------:R-:W-:-:S13]  /*8310*/  ISETP.LT.OR P3, PT, R0, 0x19, !P0 ;  /* 0x000000190000780c */ /* 0x000fda0004761670 */
[----:B------:R-:W0:Y:S02]  /*8320*/  @!P3 LDG.E.U8 R16, desc[UR36][R22.64+0x18] ;  /* 0x000018241610b981 */ /* 0x000e24000c1e1100 */
[----:B0-----:R-:W-:-:S05]  /*8330*/  @!P3 PRMT R3, R16, 0x8880, RZ ;  /* 0x000088801003b816 */ /* 0x001fca00000000ff */
[----:B------:R-:W-:Y:S02]  /*8340*/  @!P3 IMAD R2, R3, R18, RZ ;  /* 0x000000120302b224 */ /* 0x000fe400078e02ff */
[----:B------:R-:W3:Y:S01]  /*8350*/  LDL.LU R3, [R1+0x178] ;  /* 0x0001780001037983 */ /* 0x000ee20000300800 */
[----:B------:R-:W-:-:S04]  /*8360*/  @!P3 IADD3 R26, P2, R4, UR39, RZ ;  /* 0x00000027041abc10 */ /* 0x000fc8000ff5e0ff */
[----:B------:R-:W-:Y:S01]  /*8370*/  @!P3 IADD3.X R27, R5, UR38, RZ, P2, !PT ;  /* 0x00000026051bbc10 */ /* 0x000fe200097fe4ff */
[----:B---3--:R-:W-:-:S05]  /*8380*/  @!P3 IMAD R3, R3, R17, R2 ;  /* 0x000000110303b224 */ /* 0x008fca00078e0202 */
[----:B------:R0:W-:Y:S01]  /*8390*/  @!P3 STG.E.U8 desc[UR36][R26.64+0x18], R3 ;  /* 0x000018031a00b986 */ /* 0x0001e2000c101124 */
[----:B------:R-:W-:-:S13]  /*83a0*/  ISETP.LT.OR P3, PT, R0, 0x1a, !P0 ;  /* 0x0000001a0000780c */ /* 0x000fda0004761670 */
[----:B------:R-:W3:Y:S01]  /*83b0*/  @!P3 LDG.E.U8 R16, desc[UR36][R22.64+0x19] ;  /* 0x000019241610b981 */ /* 0x000ee2000c1e1100 */
[----:B------:R-:W-:-:S04]  /*83c0*/  LOP3.LUT R19, R19, 0xffff7fff, RZ, 0xc0, !PT ;  /* 0xffff7fff13137812 */ /* 0x000fc800078ec0ff */
[----:B------:R-:W-:Y:S02]  /*83d0*/  @P1 LOP3.LUT R19, R19, 0x8000, RZ, 0xfc, !PT ;  /* 0x0000800013131812 */ /* 0x000fe400078efcff */
[----:B0-----:R-:W-:-:S04]  /*83e0*/  @!P3 IADD3 R26, P1, R4, UR39, RZ ;  /* 0x00000027041abc10 */ /* 0x001fc8000ff3e0ff */
[----:B------:R-:W-:Y:S02]  /*83f0*/  @!P3 IADD3.X R27, R5, UR38, RZ, P1, !PT ;  /* 0x00000026051bbc10 */ /* 0x000fe40008ffe4ff */
[----:B------:R-:W-:Y:S02]  /*8400*/  ISETP.GE.AND P1, PT, R12, 0x181, PT ;  /* 0x000001810c00780c */ /* 0x000fe40003f26270 */
[----:B---3--:R-:W-:-:S05]  /*8410*/  @!P3 PRMT R3, R16, 0x8880, RZ ;  /* 0x000088801003b816 */ /* 0x008fca00000000ff */
[----:B------:R-:W-:-:S04]  /*8420*/  @!P3 IMAD R2, R3, R18, RZ ;  /* 0x000000120302b224 */ /* 0x000fc800078e02ff */
[----:B--2---:R-:W-:Y:S01]  /*8430*/  @!P3 IMAD R3, R13, R17, R2 ;  /* 0x000000110d03b224 */ /* 0x004fe200078e0202 */
[----:B------:R-:W-:Y:S01]  /*8440*/  ISETP.GE.AND P2, PT, R12, 0x189, PT ;  /* 0x000001890c00780c */ /* 0x000fe20003f46270 */
[----:B------:R-:W2:Y:S04]  /*8450*/  LDL.LU R13, [R1+0x14c] ;  /* 0x00014c00010d7983 */ /* 0x000ea80000300800 */
[----:B------:R0:W-:Y:S01]  /*8460*/  @!P3 STG.E.U8 desc[UR36][R26.64+0x19], R3 ;  /* 0x000019031a00b986 */ /* 0x0001e2000c101124 */
[----:B------:R-:W-:-:S13]  /*8470*/  ISETP.LT.OR P3, PT, R0, 0x11, !P1 ;  /* 0x000000110000780c */ /* 0x000fda0004f61670 */
[----:B------:R-:W3:Y:S01]  /*8480*/  @!P3 LDG.E.U8 R16, desc[UR36][R14.64+0x10] ;  /* 0x000010240e10b981 */ /* 0x000ee2000c1e1100 */
[----:B0-----:R-:W-:Y:S02]  /*8490*/  @!P3 IMAD.MOV.U32 R26, RZ, RZ, R24 ;  /* 0x000000ffff1ab224 */ /* 0x001fe400078e0018 */
[----:B------:R-:W-:Y:S01]  /*84a0*/  @!P3 IMAD.MOV.U32 R27, RZ, RZ, R9 ;  /* 0x000000ffff1bb224 */ /* 0x000fe200078e0009 */
[----:B---3--:R-:W-:-:S05]  /*84b0*/  @!P3 PRMT R3, R16, 0x8880, RZ ;  /* 0x000088801003b816 */ /* 0x008fca00000000ff */
[----:B------:R-:W-:-:S04]  /*84c0*/  @!P3 IMAD R2, R3, R18, RZ ;  /* 0x000000120302b224 */ /* 0x000fc800078e02ff */
[----:B-----5:R-:W-:Y:S02]  /*84d0*/  @!P3 IMAD R3, R34, R17, R2 ;  /* 0x000000112203b224 */ /* 0x020fe400078e0202 */
[----:B------:R-:W3:Y:S04]  /*84e0*/  LDL.LU R34, [R1+0x150] ;  /* 0x0001500001227983 */ /* 0x000ee80000300800 */
[----:B------:R0:W-:Y:S01]  /*84f0*/  @!P3 STG.E.U8 desc[UR36][R26.64+0x10], R3 ;  /* 0x000010031a00b986 */ /* 0x0001e2000c101124 */
[----:B------:R-:W-:-:S13]  /*8500*/  ISETP.LT.OR P3, PT, R0, 0x12, !P1 ;  /* 0x000000120000780c */ /* 0x000fda0004f61670 */
[----:B------:R-:W4:Y:S01]  /*8510*/  @!P3 LDG.E.U8 R16, desc[UR36][R14.64+0x11] ;  /* 0x000011240e10b981 */ /* 0x000f22000c1e1100 */
[----:B0-----:R-:W-:Y:S02]  /*8520*/  @!P3 IMAD.MOV.U32 R26, RZ, RZ, R24 ;  /* 0x000000ffff1ab224 */ /* 0x001fe400078e0018 */
[----:B------:R-:W-:Y:S01]  /*8530*/  @!P3 IMAD.MOV.U32 R27, RZ, RZ, R9 ;  /* 0x000000ffff1bb224 */ /* 0x000fe200078e0009 */
[----:B----4-:R-:W-:-:S05]  /*8540*/  @!P3 PRMT R3, R16, 0x8880, RZ ;  /* 0x000088801003b816 */ /* 0x010fca00000000ff */
[----:B------:R-:W-:-:S04]  /*8550*/  @!P3 IMAD R2, R3, R18, RZ ;  /* 0x000000120302b224 */ /* 0x000fc800078e02ff */
[----:B------:R-:W-:Y:S02]  /*8560*/  @!P3 IMAD R3, R35, R17, R2 ;  /* 0x000000112303b224 */ /* 0x000fe400078e0202 */
[----:B------:R-:W4:Y:S04]  /*8570*/  LDL.LU R35, [R1+0x154] ;  /* 0x0001540001237983 */ /* 0x000f280000300800 */
        /* <DEDUP_REMOVED lines=21> */
[----:B------:R-:W-:-:S13]  /*86d0*/  ISETP.LT.OR P3, PT, R0, 0x19, !P1 ;  /* 0x000000190000780c */ /* 0x000fda0004f61670 */
[----:B------:R-:W5:Y:S01]  /*86e0*/  @!P3 LDG.E.U8 R16, desc[UR36][R14.64+0x18] ;  /* 0x000018240e10b981 */ /* 0x000f62000c1e1100 */
[----:B0-----:R-:W-:Y:S02]  /*86f0*/  @!P3 IMAD.MOV.U32 R26, RZ, RZ, R24 ;  /* 0x000000ffff1ab224 */ /* 0x001fe400078e0018 */
[----:B------:R-:W-:Y:S01]  /*8700*/  @!P3 IMAD.MOV.U32 R27, RZ, RZ, R9 ;  /* 0x000000ffff1bb224 */ /* 0x000fe200078e0009 */
[----:B-----5:R-:W-:-:S05]  /*8710*/  @!P3 PRMT R3, R16, 0x8880, RZ ;  /* 0x000088801003b816 */ /* 0x020fca00000000ff */
[----:B------:R-:W-:-:S04]  /*8720*/  @!P3 IMAD R2, R3, R18, RZ ;  /* 0x000000120302b224 */ /* 0x000fc800078e02ff */
[----:B---3--:R-:W-:Y:S02]  /*8730*/  @!P3 IMAD R3, R34, R17, R2 ;  /* 0x000000112203b224 */ /* 0x008fe400078e0202 */
[----:B------:R-:W3:Y:S04]  /*8740*/  LDL.LU R34, [R1+0x120] ;  /* 0x0001200001227983 */ /* 0x000ee80000300800 */
[----:B------:R0:W-:Y:S01]  /*8750*/  @!P3 STG.E.U8 desc[UR36][R26.64+0x18], R3 ;  /* 0x000018031a00b986 */ /* 0x0001e2000c101124 */
[----:B------:R-:W-:-:S13]  /*8760*/  ISETP.LT.OR P3, PT, R0, 0x1a, !P1 ;  /* 0x0000001a0000780c */ /* 0x000fda0004f61670 */
[----:B------:R-:W5:Y:S01]  /*8770*/  @!P3 LDG.E.U8 R16, desc[UR36][R14.64+0x19] ;  /* 0x000019240e10b981 */ /* 0x000f62000c1e1100 */
[----:B0-----:R-:W-:Y:S02]  /*8780*/  @!P3 IMAD.MOV.U32 R26, RZ, RZ, R24 ;  /* 0x000000ffff1ab224 */ /* 0x001fe400078e0018 */
[----:B------:R-:W-:Y:S01]  /*8790*/  @!P3 IMAD.MOV.U32 R27, RZ, RZ, R9 ;  /* 0x000000ffff1bb224 */ /* 0x000fe200078e0009 */
[----:B-----5:R-:W-:-:S05]  /*87a0*/  @!P3 PRMT R3, R16, 0x8880, RZ ;  /* 0x000088801003b816 */ /* 0x020fca00000000ff */
[----:B------:R-:W-:-:S04]  /*87b0*/  @!P3 IMAD R2, R3, R18, RZ ;  /* 0x000000120302b224 */ /* 0x000fc800078e02ff */
[----:B----4-:R-:W-:Y:S02]  /*87c0*/  @!P3 IMAD R3, R35, R17, R2 ;  /* 0x000000112303b224 */ /* 0x010fe400078e0202 */
[----:B------:R-:W4:Y:S04]  /*87d0*/  LDL.LU R35, [R1+0x124] ;  /* 0x0001240001237983 */ /* 0x000f280000300800 */
[----:B------:R0:W-:Y:S01]  /*87e0*/  @!P3 STG.E.U8 desc[UR36][R26.64+0x19], R3 ;  /* 0x000019031a00b986 */ /* 0x0001e2000c101124 */
[----:B------:R-:W-:-:S13]  /*87f0*/  ISETP.LT.OR P3, PT, R0, 0x19, !P2 ;  /* 0x000000190000780c */ /* 0x000fda0005761670 */
[----:B------:R-:W0:Y:S02]  /*8800*/  @!P3 LDG.E.U8 R16, desc[UR36][R20.64+0x18] ;  /* 0x000018241410b981 */ /* 0x000e24000c1e1100 */
[----:B0-----:R-:W-:-:S05]  /*8810*/  @!P3 PRMT R3, R16, 0x8880, RZ ;  /* 0x000088801003b816 */ /* 0x001fca00000000ff */
[----:B------:R-:W-:Y:S02]  /*8820*/  @!P3 IMAD R2, R3, R18, RZ ;  /* 0x000000120302b224 */ /* 0x000fe400078e02ff */
[----:B------:R-:W5:Y:S01]  /*8830*/  LDL.LU R3, [R1+0x158] ;  /* 0x0001580001037983 */ /* 0x000f620000300800 */
        /* <DEDUP_REMOVED lines=10> */
[----:B--2---:R-:W-:Y:S01]  /*88e0*/  @!P3 IMAD R3, R13, R17, R2 ;  /* 0x000000110d03b224 */ /* 0x004fe200078e0202 */
[C---:B------:R-:W-:Y:S01]  /*88f0*/  ISETP.LT.OR P1, PT, R0.reuse, 0x21, !P6 ;  /* 0x000000210000780c */ /* 0x040fe20007721670 */
        /* <DEDUP_REMOVED lines=15> */
[----:B------:R0:W-:Y:S04]  /*89f0*/  @!P3 STG.E.U8 desc[UR36][R6.64+0x21], R3 ;  /* 0x000021030600b986 */ /* 0x0001e8000c101124 */
[----:B------:R-:W0:Y:S02]  /*8a00*/  @!P1 LDG.E.U8 R16, desc[UR36][R30.64+0x20] ;  /* 0x000020241e109981 */ /* 0x000e24000c1e1100 */
[----:B0-----:R-:W-:-:S05]  /*8a10*/  @!P1 PRMT R3, R16, 0x8880, RZ ;  /* 0x0000888010039816 */ /* 0x001fca00000000ff */
[----:B------:R-:W-:Y:S02]  /*8a20*/  @!P1 IMAD R2, R3, R18, RZ ;  /* 0x0000001203029224 */ /* 0x000fe400078e02ff */
[----:B------:R-:W3:Y:S02]  /*8a30*/  LDL.LU R3, [R1+0x128] ;  /* 0x0001280001037983 */ /* 0x000ee40000300800 */
[----:B---3--:R-:W-:-:S05]  /*8a40*/  @!P1 IMAD R3, R3, R17, R2 ;  /* 0x0000001103039224 */ /* 0x008fca00078e0202 */
[----:B------:R0:W-:Y:S04]  /*8a50*/  @!P1 STG.E.U8 desc[UR36][R38.64+0x20], R3 ;  /* 0x0000200326009986 */ /* 0x0001e8000c101124 */
[----:B------:R-:W0:Y:S02]  /*8a60*/  @!P4 LDG.E.U8 R16, desc[UR36][R30.64+0x21] ;  /* 0x000021241e10c981 */ /* 0x000e24000c1e1100 */
[----:B0-----:R-:W-:-:S05]  /*8a70*/  @!P4 PRMT R3, R16, 0x8880, RZ ;  /* 0x000088801003c816 */ /* 0x001fca00000000ff */
[----:B------:R-:W-:-:S04]  /*8a80*/  @!P4 IMAD R2, R3, R18, RZ ;  /* 0x000000120302c224 */ /* 0x000fc800078e02ff */
[----:B--2---:R-:W-:Y:S01]  /*8a90*/  @!P4 IMAD R3, R13, R17, R2 ;  /* 0x000000110d03c224 */ /* 0x004fe200078e0202 */
[C---:B------:R-:W-:Y:S01]  /*8aa0*/  ISETP.LT.OR P2, PT, R0.reuse, 0x29, !P6 ;  /* 0x000000290000780c */ /* 0x040fe20007741670 */
[----:B------:R-:W2:Y:S04]  /*8ab0*/  LDL.LU R13, [R1+0x13c] ;  /* 0x00013c00010d7983 */ /* 0x000ea80000300800 */
[----:B------:R0:W-:Y:S01]  /*8ac0*/  @!P4 STG.E.U8 desc[UR36][R36.64+0x21], R3 ;  /* 0x000021032400c986 */ /* 0x0001e2000c101124 */
[----:B------:R-:W-:-:S03]  /*8ad0*/  ISETP.LT.OR P4, PT, R0, 0x29, !P5 ;  /* 0x000000290000780c */ /* 0x000fc60006f81670 */
[----:B0-----:R-:W3:Y:S10]  /*8ae0*/  LDL.LU R36, [R1+0x100] ;  /* 0x0001000001247983 */ /* 0x001ef40000300800 */
[----:B------:R-:W4:Y:S04]  /*8af0*/  @!P4 LDG.E.U8 R16, desc[UR36][R28.64+0x28] ;  /* 0x000028241c10c981 */ /* 0x000f28000c1e1100 */
[----:B------:R-:W3:Y:S01]  /*8b00*/  LDL.LU R37, [R1+0x104] ;  /* 0x0001040001257983 */ /* 0x000ee20000300800 */
[----:B----4-:R-:W-:-:S05]  /*8b10*/  @!P4 PRMT R3, R16, 0x8880, RZ ;  /* 0x000088801003c816 */ /* 0x010fca00000000ff */
[----:B------:R-:W-:-:S04]  /*8b20*/  @!P4 IMAD R2, R3, R18, RZ ;  /* 0x000000120302c224 */ /* 0x000fc800078e02ff */
[----:B-----5:R-:W-:-:S05]  /*8b30*/  @!P4 IMAD R3, R26, R17, R2 ;  /* 0x000000111a03c224 */ /* 0x020fca00078e0202 */
        /* <DEDUP_REMOVED lines=8> */
[----:B------:R-:W-:Y:S02]  /*8bc0*/  @!P2 IADD3 R34, P3, R6, UR39, RZ ;  /* 0x000000270622ac10 */ /* 0x000fe4000ff7e0ff */
[----:B0-----:R-:W-:-:S05]  /*8bd0*/  @!P2 PRMT R3, R16, 0x8880, RZ ;  /* 0x000088801003a816 */ /* 0x001fca00000000ff */
[----:B------:R-:W-:Y:S02]  /*8be0*/  @!P2 IMAD R2, R3, R18, RZ ;  /* 0x000000120302a224 */ /* 0x000fe400078e02ff */
[----:B------:R-:W4:Y:S01]  /*8bf0*/  LDL.LU R3, [R1+0x138] ;  /* 0x0001380001037983 */ /* 0x000f220000300800 */
[----:B------:R-:W-:Y:S02]  /*8c00*/  @!P2 IADD3.X R35, R7, UR38, RZ, P3, !PT ;  /* 0x000000260723ac10 */ /* 0x000fe40009ffe4ff */
[----:B------:R-:W-:Y:S01]  /*8c10*/  ISETP.LT.OR P3, PT, R0, 0x2a, !P6 ;  /* 0x0000002a0000780c */ /* 0x000fe20007761670 */
[----:B----4-:R-:W-:-:S05]  /*8c20*/  @!P2 IMAD R3, R3, R17, R2 ;  /* 0x000000110303a224 */ /* 0x010fca00078e0202 */
[----:B------:R0:W-:Y:S07]  /*8c30*/  @!P2 STG.E.U8 desc[UR36][R34.64+0x28], R3 ;  /* 0x000028032200a986 */ /* 0x0001ee000c101124 */
[----:B------:R-:W0:Y:S01]  /*8c40*/  @!P3 LDG.E.U8 R16, desc[UR36][R30.64+0x29] ;  /* 0x000029241e10b981 */ /* 0x000e22000c1e1100 */
[----:B------:R-:W-:Y:S02]  /*8c50*/  @!P3 IADD3 R38, P0, R6, UR39, RZ ;  /* 0x000000270626bc10 */ /* 0x000fe4000ff1e0ff */
[----:B------:R-:W-:-:S02]  /*8c60*/  LOP3.LUT P1, RZ, R19, 0x2, RZ, 0xc0, !PT ;  /* 0x0000000213ff7812 */ /* 0x000fc4000782c0ff */
[----:B------:R-:W-:Y:S02]  /*8c70*/  @!P3 IADD3.X R39, R7, UR38, RZ, P0, !PT ;  /* 0x000000260727bc10 */ /* 0x000fe400087fe4ff */
[----:B0-----:R-:W-:-:S05]  /*8c80*/  @!P3 PRMT R3, R16, 0x8880, RZ ;  /* 0x000088801003b816 */ /* 0x001fca00000000ff */
[----:B------:R-:W-:-:S04]  /*8c90*/  @!P3 IMAD R2, R3, R18, RZ ;  /* 0x000000120302b224 */ /* 0x000fc800078e02ff */
[----:B--2---:R-:W-:Y:S01]  /*8ca0*/  @!P3 IMAD R3, R13, R17, R2 ;  /* 0x000000110d03b224 */ /* 0x004fe200078e0202 */
[C---:B------:R-:W-:Y:S01]  /*8cb0*/  ISETP.LT.OR P0, PT, R0.reuse, 0x31, !P6 ;  /* 0x000000310000780c */ /* 0x040fe20007701670 */
[----:B------:R-:W2:Y:S04]  /*8cc0*/  LDL.LU R13, [R1+0x10c] ;  /* 0x00010c00010d7983 */ /* 0x000ea80000300800 */
[----:B------:R0:W-:Y:S01]  /*8cd0*/  @!P3 STG.E.U8 desc[UR36][R38.64+0x29], R3 ;  /* 0x000029032600b986 */ /* 0x0001e2000c101124 */
[C---:B------:R-:W-:Y:S02]  /*8ce0*/  ISETP.LT.OR P3, PT, R0.reuse, 0x21, !P1 ;  /* 0x000000210000780c */ /* 0x040fe40004f61670 */
[----:B------:R-:W-:-:S05]  /*8cf0*/  ISETP.LT.OR P2, PT, R0, 0x32, !P6 ;  /* 0x000000320000780c */ /* 0x000fca0007741670 */
[----:B------:R-:W-:Y:S01]  /*8d00*/  @!P0 IADD3 R26, P4, R6, UR39, RZ ;  /* 0x00000027061a8c10 */ /* 0x000fe2000ff9e0ff */
[----:B0-----:R-:W4:Y:S05]  /*8d10*/  LDL.LU R38, [R1+0x110] ;  /* 0x0001100001267983 */ /* 0x001f2a0000300800 */
[----:B------:R-:W5:Y:S01]  /*8d20*/  @!P3 LDG.E.U8 R16, desc[UR36][R236.64+0x20] ;  /* 0x00002024ec10b981 */ /* 0x000f62000c1e1100 */
[----:B------:R-:W-:-:S03]  /*8d30*/  @!P0 IADD3.X R27, R7, UR38, RZ, P4, !PT ;  /* 0x00000026071b8c10 */ /* 0x000fc6000a7fe4ff */
[----:B------:R-:W4:Y:S01]  /*8d40*/  LDL.LU R39, [R1+0x114] ;  /* 0x0001140001277983 */ /* 0x000f220000300800 */
[----:B-----5:R-:W-:-:S05]  /*8d50*/  @!P3 PRMT R3, R16, 0x8880, RZ ;  /* 0x000088801003b816 */ /* 0x020fca00000000ff */
[----:B------:R-:W-:-:S04]  /*8d60*/  @!P3 IMAD R2, R3, R18, RZ ;  /* 0x000000120302b224 */ /* 0x000fc800078e02ff */
[----:B---3--:R-:W-:-:S05]  /*8d70*/  @!P3 IMAD R3, R36, R17, R2 ;  /* 0x000000112403b224 */ /* 0x008fca00078e0202 */
[----:B------:R0:W-:Y:S01]  /*8d80*/  @!P3 STG.E.U8 desc[UR36][R10.64+0x20], R3 ;  /* 0x000020030a00b986 */ /* 0x0001e2000c101124 */
[----:B------:R-:W-:-:S13]  /*8d90*/  ISETP.LT.OR P3, PT, R0, 0x22, !P1 ;  /* 0x000000220000780c */ /* 0x000fda0004f61670 */
[----:B------:R-:W0:Y:S01]  /*8da0*/  @!P3 LDG.E.U8 R16, desc[UR36][R236.64+0x21] ;  /* 0x00002124ec10b981 */ /* 0x000e22000c1e1100 */
[----:B------:R-:W-:-:S04]  /*8db0*/  @!P2 IADD3 R34, P4, R6, UR39, RZ ;  /* 0x000000270622ac10 */ /* 0x000fc8000ff9e0ff */
[----:B------:R-:W-:Y:S02]  /*8dc0*/  @!P2 IADD3.X R35, R7, UR38, RZ, P4, !PT ;  /* 0x000000260723ac10 */ /* 0x000fe4000a7fe4ff */
[----:B------:R-:W-:Y:S02]  /*8dd0*/  LOP3.LUT P2, RZ, R19, 0x10000, RZ, 0xc0, !PT ;  /* 0x0001000013ff7812 */ /* 0x000fe4000784c0ff */
[----:B0-----:R-:W-:-:S05]  /*8de0*/  @!P3 PRMT R3, R16, 0x8880, RZ ;  /* 0x000088801003b816 */ /* 0x001fca00000000ff */
[----:B------:R-:W-:-:S04]  /*8df0*/  @!P3 IMAD R2, R3, R18, RZ ;  /* 0x000000120302b224 */ /* 0x000fc800078e02ff */
[----:B------:R-:W-:-:S05]  /*8e00*/  @!P3 IMAD R3, R37, R17, R2 ;  /* 0x000000112503b224 */ /* 0x000fca00078e0202 */
        /* <DEDUP_REMOVED lines=12> */
[----:B0-----:R-:W-:-:S04]  /*8ed0*/  @!P3 IADD3 R36, P4, R10, UR39, RZ ;  /* 0x000000270a24bc10 */ /* 0x001fc8000ff9e0ff */
[----:B------:R-:W-:Y:S02]  /*8ee0*/  @!P3 IADD3.X R37, R11, UR38, RZ, P4, !PT ;  /* 0x000000260b25bc10 */ /* 0x000fe4000a7fe4ff */
[----:B---3--:R-:W-:-:S05]  /*8ef0*/  @!P3 PRMT R3, R16, 0x8880, RZ ;  /* 0x000088801003b816 */ /* 0x008fca00000000ff */
[----:B------:R-:W-:-:S04]  /*8f00*/  @!P3 IMAD R2, R3, R18, RZ ;  /* 0x000000120302b224 */ /* 0x000fc800078e02ff */
[----:B--2---:R-:W-:Y:S02]  /*8f10*/  @!P3 IMAD R3, R13, R17, R2 ;  /* 0x000000110d03b224 */ /* 0x004fe400078e0202 */
[----:B------:R-:W2:Y:S04]  /*8f20*/  LDL.LU R13, [R1+0x11c] ;  /* 0x00011c00010d7983 */ /* 0x000ea80000300800 */
[----:B------:R0:W-:Y:S01]  /*8f30*/  @!P3 STG.E.U8 desc[UR36][R36.64+0x21], R3 ;  /* 0x000021032400b986 */ /* 0x0001e2000c101124 */
[----:B------:R-:W-:-:S03]  /*8f40*/  ISETP.LT.OR P3, PT, R0, 0x29, !P1 ;  /* 0x000000290000780c */ /* 0x000fc60004f61670 */
[----:B0-----:R-:W3:Y:S10]  /*8f50*/  LDL.LU R36, [R1+0xe0] ;  /* 0x0000e00001247983 */ /* 0x001ef40000300800 */
[----:B------:R-:W5:Y:S04]  /*8f60*/  @!P3 LDG.E.U8 R16, desc[UR36][R236.64+0x28] ;  /* 0x00002824ec10b981 */ /* 0x000f68000c1e1100 */
[----:B------:R-:W3:Y:S01]  /*8f70*/  LDL.LU R37, [R1+0xe4] ;  /* 0x0000e40001257983 */ /* 0x000ee20000300800 */
[----:B-----5:R-:W-:-:S05]  /*8f80*/  @!P3 PRMT R3, R16, 0x8880, RZ ;  /* 0x000088801003b816 */ /* 0x020fca00000000ff */
        /* <DEDUP_REMOVED lines=13> */
[----:B------:R-:W4:Y:S01]  /*9060*/  LDL.LU R3, [R1+0x118] ;  /* 0x0001180001037983 */ /* 0x000f220000300800 */
[----:B------:R-:W-:-:S04]  /*9070*/  @!P3 IADD3 R38, P4, R10, UR39, RZ ;  /* 0x000000270a26bc10 */ /* 0x000fc8000ff9e0ff */
[----:B------:R-:W-:Y:S01]  /*9080*/  @!P3 IADD3.X R39, R11, UR38, RZ, P4, !PT ;  /* 0x000000260b27bc10 */ /* 0x000fe2000a7fe4ff */
[----:B----4-:R-:W-:-:S05]  /*9090*/  @!P3 IMAD R3, R3, R17, R2 ;  /* 0x000000110303b224 */ /* 0x010fca00078e0202 */
[----:B------:R0:W-:Y:S01]  /*90a0*/  @!P3 STG.E.U8 desc[UR36][R38.64+0x28], R3 ;  /* 0x000028032600b986 */ /* 0x0001e2000c101124 */
[----:B------:R-:W-:-:S13]  /*90b0*/  ISETP.LT.OR P3, PT, R0, 0x2a, !P2 ;  /* 0x0000002a0000780c */ /* 0x000fda0005761670 */
[----:B------:R-:W4:Y:S01]  /*90c0*/  @!P3 LDG.E.U8 R16, desc[UR36][R234.64+0x29] ;  /* 0x00002924ea10b981 */ /* 0x000f22000c1e1100 */
[----:B0-----:R-:W-:Y:S02]  /*90d0*/  @!P3 IADD3 R38, P4, R10, UR39, RZ ;  /* 0x000000270a26bc10 */ /* 0x001fe4000ff9e0ff */
[----:B------:R-:W-:Y:S02]  /*90e0*/  LOP3.LUT P1, RZ, R19, 0x8000, RZ, 0xc0, !PT ;  /* 0x0000800013ff7812 */ /* 0x000fe4000782c0ff */
[----:B------:R-:W-:Y:S02]  /*90f0*/  @!P3 IADD3.X R39, R11, UR38, RZ, P4, !PT ;  /* 0x000000260b27bc10 */ /* 0x000fe4000a7fe4ff */
[----:B----4-:R-:W-:-:S05]  /*9100*/  @!P3 PRMT R3, R16, 0x8880, RZ ;  /* 0x000088801003b816 */ /* 0x010fca00000000ff */
[----:B------:R-:W-:-:S04]  /*9110*/  @!P3 IMAD R2, R3, R18, RZ ;  /* 0x000000120302b224 */ /* 0x000fc800078e02ff */
[----:B--2---:R-:W-:Y:S01]  /*9120*/  @!P3 IMAD R3, R13, R17, R2 ;  /* 0x000000110d03b224 */ /* 0x004fe200078e0202 */
[----:B------:R-:W-:Y:S01]  /*9130*/  LOP3.LUT P0, RZ, R19, 0x20000, RZ, 0xc0, !PT ;  /* 0x0002000013ff7812 */ /* 0x000fe2000780c0ff */
[----:B------:R-:W2:Y:S04]  /*9140*/  LDL.LU R13, [R1+0xec] ;  /* 0x0000ec00010d7983 */ /* 0x000ea80000300800 */
[----:B------:R0:W-:Y:S01]  /*9150*/  @!P3 STG.E.U8 desc[UR36][R38.64+0x29], R3 ;  /* 0x000029032600b986 */ /* 0x0001e2000c101124 */
[----:B------:R-:W-:-:S03]  /*9160*/  ISETP.LT.OR P3, PT, R0, 0x21, !P1 ;  /* 0x000000210000780c */ /* 0x000fc60004f61670 */
[----:B0-----:R-:W4:Y:S10]  /*9170*/  LDL.LU R38, [R1+0xf0] ;  /* 0x0000f00001267983 */ /* 0x001f340000300800 */
[----:B------:R-:W5:Y:S04]  /*9180*/  @!P3 LDG.E.U8 R16, desc[UR36][R232.64+0x20] ;  /* 0x00002024e810b981 */ /* 0x000f68000c1e1100 */
[----:B------:R-:W4:Y:S01]  /*9190*/  LDL.LU R39, [R1+0xf4] ;  /* 0x0000f40001277983 */ /* 0x000f220000300800 */
[----:B-----5:R-:W-:-:S05]  /*91a0*/  @!P3 PRMT R3, R16, 0x8880, RZ ;  /* 0x000088801003b816 */ /* 0x020fca00000000ff */
[----:B------:R-:W-:-:S04]  /*91b0*/  @!P3 IMAD R2, R3, R18, RZ ;  /* 0x000000120302b224 */ /* 0x000fc800078e02ff */
[----:B---3--:R-:W-:-:S05]  /*91c0*/  @!P3 IMAD R3, R36, R17, R2 ;  /* 0x000000112403b224 */ /* 0x008fca00078e0202 */
        /* <DEDUP_REMOVED lines=50> */
[----:B------:R-:W-:-:S04]  /*94f0*/  LOP3.LUT R19, R19, 0xffffdfff, RZ, 0xc0, !PT ;  /* 0xffffdfff13137812 */ /* 0x000fc800078ec0ff */
[----:B------:R-:W-:Y:S02]  /*9500*/  @P2 LOP3.LUT R19, R19, 0x2000, RZ, 0xfc, !PT ;  /* 0x0000200013132812 */ /* 0x000fe400078efcff */
[----:B0-----:R-:W-:Y:S02]  /*9510*/  @!P3 IADD3 R38, P4, R4, UR39, RZ ;  /* 0x000000270426bc10 */ /* 0x001fe4000ff9e0ff */
[----:B------:R-:W-:Y:S02]  /*9520*/  LOP3.LUT R19, R19, 0xffffefff, RZ, 0xc0, !PT ;  /* 0xffffefff13137812 */ /* 0x000fe400078ec0ff */
[----:B------:R-:W-:Y:S02]  /*9530*/  @!P3 IADD3.X R39, R5, UR38, RZ, P4, !PT ;  /* 0x000000260527bc10 */ /* 0x000fe4000a7fe4ff */
[----:B------:R-:W-:Y:S02]  /*9540*/  @P1 LOP3.LUT R19, R19, 0x1000, RZ, 0xfc, !PT ;  /* 0x0000100013131812 */ /* 0x000fe400078efcff */
[----:B------:R-:W-:-:S02]  /*9550*/  ISETP.GE.AND P1, PT, R12, 0x181, PT ;  /* 0x000001810c00780c */ /* 0x000fc40003f26270 */
[----:B----4-:R-:W-:-:S05]  /*9560*/  @!P3 PRMT R3, R16, 0x8880, RZ ;  /* 0x000088801003b816 */ /* 0x010fca00000000ff */
[----:B------:R-:W-:-:S04]  /*9570*/  @!P3 IMAD R2, R3, R18, RZ ;  /* 0x000000120302b224 */ /* 0x000fc800078e02ff */
[----:B--2---:R-:W-:Y:S01]  /*9580*/  @!P3 IMAD R3, R13, R17, R2 ;  /* 0x000000110d03b224 */ /* 0x004fe200078e0202 */
[----:B------:R-:W-:Y:S01]  /*9590*/  ISETP.GE.AND P2, PT, R12, 0x189, PT ;  /* 0x000001890c00780c */ /* 0x000fe20003f46270 */
[----:B------:R-:W2:Y:S04]  /*95a0*/  LDL.LU R13, [R1+0xcc] ;  /* 0x0000cc00010d7983 */ /* 0x000ea80000300800 */
[----:B------:R0:W-:Y:S01]  /*95b0*/  @!P3 STG.E.U8 desc[UR36][R38.64+0x29], R3 ;  /* 0x000029032600b986 */ /* 0x0001e2000c101124 */
[----:B------:R-:W-:-:S13]  /*95c0*/  ISETP.LT.OR P3, PT, R0, 0x21, !P1 ;  /* 0x000000210000780c */ /* 0x000fda0004f61670 */
[----:B------:R-:W4:Y:S01]  /*95d0*/  @!P3 LDG.E.U8 R16, desc[UR36][R14.64+0x20] ;  /* 0x000020240e10b981 */ /* 0x000f22000c1e1100 */
[----:B0-----:R-:W-:Y:S02]  /*95e0*/  @!P3 IMAD.MOV.U32 R38, RZ, RZ, R24 ;  /* 0x000000ffff26b224 */ /* 0x001fe400078e0018 */
[----:B------:R-:W-:Y:S01]  /*95f0*/  @!P3 IMAD.MOV.U32 R39, RZ, RZ, R9 ;  /* 0x000000ffff27b224 */ /* 0x000fe200078e0009 */
[----:B----4-:R-:W-:-:S05]  /*9600*/  @!P3 PRMT R3, R16, 0x8880, RZ ;  /* 0x000088801003b816 */ /* 0x010fca00000000ff */
[----:B------:R-:W-:-:S04]  /*9610*/  @!P3 IMAD R2, R3, R18, RZ ;  /* 0x000000120302b224 */ /* 0x000fc800078e02ff */
[----:B---3--:R-:W-:Y:S02]  /*9620*/  @!P3 IMAD R3, R36, R17, R2 ;  /* 0x000000112403b224 */ /* 0x008fe400078e0202 */
        /* <DEDUP_REMOVED lines=83> */
[----:B------:R-:W3:Y:S01]  /*9b60*/  LDL.LU R3, [R1+0xa8] ;  /* 0x0000a80001037983 */ /* 0x000ee20000300800 */
[----:B------:R-:W-:Y:S01]  /*9b70*/  ISETP.LT.OR P4, PT, R0, 0x39, !P6 ;  /* 0x000000390000780c */ /* 0x000fe20007781670 */
[----:B---3--:R-:W-:-:S05]  /*9b80*/  @!P2 IMAD R3, R3, R17, R2 ;  /* 0x000000110303a224 */ /* 0x008fca00078e0202 */
[----:B------:R0:W-:Y:S01]  /*9b90*/  @!P2 STG.E.U8 desc[UR36][R26.64+0x30], R3 ;  /* 0x000030031a00a986 */ /* 0x0001e2000c101124 */
[----:B------:R-:W-:-:S13]  /*9ba0*/  ISETP.LT.OR P2, PT, R0, 0x32, !P6 ;  /* 0x000000320000780c */ /* 0x000fda0007741670 */
[----:B------:R-:W3:Y:S01]  /*9bb0*/  @!P2 LDG.E.U8 R16, desc[UR36][R30.64+0x31] ;  /* 0x000031241e10a981 */ /* 0x000ee2000c1e1100 */
[----:B------:R-:W-:-:S04]  /*9bc0*/  @!P4 IADD3 R36, P3, R6, UR39, RZ ;  /* 0x000000270624cc10 */ /* 0x000fc8000ff7e0ff */
[----:B------:R-:W-:Y:S02]  /*9bd0*/  @!P4 IADD3.X R37, R7, UR38, RZ, P3, !PT ;  /* 0x000000260725cc10 */ /* 0x000fe40009ffe4ff */
[----:B------:R-:W-:Y:S02]  /*9be0*/  ISETP.LT.OR P3, PT, R0, 0x3a, !P6 ;  /* 0x0000003a0000780c */ /* 0x000fe40007761670 */
[----:B------:R-:W-:-:S04]  /*9bf0*/  LOP3.LUT R19, R19, 0xffffbfff, RZ, 0xc0, !PT ;  /* 0xffffbfff13137812 */ /* 0x000fc800078ec0ff */
[----:B------:R-:W-:-:S07]  /*9c00*/  @P0 LOP3.LUT R19, R19, 0x4000, RZ, 0xfc, !PT ;  /* 0x0000400013130812 */ /* 0x000fce00078efcff */
[----:B0-----:R-:W-:-:S04]  /*9c10*/  @!P3 IADD3 R26, P0, R6, UR39, RZ ;  /* 0x00000027061abc10 */ /* 0x001fc8000ff1e0ff */
[----:B------:R-:W-:Y:S02]  /*9c20*/  @!P3 IADD3.X R27, R7, UR38, RZ, P0, !PT ;  /* 0x00000026071bbc10 */ /* 0x000fe400087fe4ff */
[----:B------:R-:W-:Y:S02]  /*9c30*/  ISETP.LT.OR P0, PT, R0, 0x39, !P5 ;  /* 0x000000390000780c */ /* 0x000fe40006f01670 */
[----:B---3--:R-:W-:-:S05]  /*9c40*/  @!P2 PRMT R3, R16, 0x8880, RZ ;  /* 0x000088801003a816 */ /* 0x008fca00000000ff */
[----:B------:R-:W-:-:S04]  /*9c50*/  @!P2 IMAD R2, R3, R18, RZ ;  /* 0x000000120302a224 */ /* 0x000fc800078e02ff */
[----:B--2---:R-:W-:Y:S02]  /*9c60*/  @!P2 IMAD R3, R13, R17, R2 ;  /* 0x000000110d03a224 */ /* 0x004fe400078e0202 */
[----:B------:R-:W2:Y:S04]  /*9c70*/  LDL.LU R13, [R1+0xbc] ;  /* 0x0000bc00010d7983 */ /* 0x000ea80000300800 */
[----:B------:R0:W-:Y:S04]  /*9c80*/  @!P2 STG.E.U8 desc[UR36][R34.64+0x31], R3 ;  /* 0x000031032200a986 */ /* 0x0001e8000c101124 */
[----:B------:R-:W3:Y:S04]  /*9c90*/  @!P0 LDG.E.U8 R16, desc[UR36][R28.64+0x38] ;  /* 0x000038241c108981 */ /* 0x000ee8000c1e1100 */
[----:B0-----:R-:W4:Y:S04]  /*9ca0*/  LDL.LU R34, [R1+0x80] ;  /* 0x0000800001227983 */ /* 0x001f280000300800 */
[----:B------:R-:W4:Y:S01]  /*9cb0*/  LDL.LU R35, [R1+0x84] ;  /* 0x0000840001237983 */ /* 0x000f220000300800 */
[----:B---3--:R-:W-:-:S05]  /*9cc0*/  @!P0 PRMT R3, R16, 0x8880, RZ ;  /* 0x0000888010038816 */ /* 0x008fca00000000ff */
        /* <DEDUP_REMOVED lines=11> */
[----:B------:R-:W-:Y:S02]  /*9d80*/  @!P4 IMAD R2, R3, R18, RZ ;  /* 0x000000120302c224 */ /* 0x000fe400078e02ff */
[----:B------:R-:W3:Y:S02]  /*9d90*/  LDL.LU R3, [R1+0xb8] ;  /* 0x0000b80001037983 */ /* 0x000ee40000300800 */
[----:B---3--:R-:W-:-:S05]  /*9da0*/  @!P4 IMAD R3, R3, R17, R2 ;  /* 0x000000110303c224 */ /* 0x008fca00078e0202 */
[----:B------:R0:W-:Y:S04]  /*9db0*/  @!P4 STG.E.U8 desc[UR36][R36.64+0x38], R3 ;  /* 0x000038032400c986 */ /* 0x0001e8000c101124 */
[----:B------:R-:W0:Y:S01]  /*9dc0*/  @!P3 LDG.E.U8 R16, desc[UR36][R30.64+0x39] ;  /* 0x000039241e10b981 */ /* 0x000e22000c1e1100 */
[----:B------:R-:W-:Y:S02]  /*9dd0*/  LOP3.LUT P1, RZ, R19, 0x2, RZ, 0xc0, !PT ;  /* 0x0000000213ff7812 */ /* 0x000fe4000782c0ff */
[----:B0-----:R-:W-:-:S05]  /*9de0*/  @!P3 PRMT R3, R16, 0x8880, RZ ;  /* 0x000088801003b816 */ /* 0x001fca00000000ff */
[----:B------:R-:W-:-:S04]  /*9df0*/  @!P3 IMAD R2, R3, R18, RZ ;  /* 0x000000120302b224 */ /* 0x000fc800078e02ff */
[----:B--2---:R-:W-:Y:S01]  /*9e00*/  @!P3 IMAD R3, R13, R17, R2 ;  /* 0x000000110d03b224 */ /* 0x004fe200078e0202 */
[C---:B------:R-:W-:Y:S01]  /*9e10*/  ISETP.LT.OR P0, PT, R0.reuse, 0x41, !P6 ;  /* 0x000000410000780c */ /* 0x040fe20007701670 */
[----:B------:R-:W2:Y:S04]  /*9e20*/  LDL.LU R13, [R1+0x8c] ;  /* 0x00008c00010d7983 */ /* 0x000ea80000300800 */
[----:B------:R0:W-:Y:S01]  /*9e30*/  @!P3 STG.E.U8 desc[UR36][R26.64+0x39], R3 ;  /* 0x000039031a00b986 */ /* 0x0001e2000c101124 */
[----:B------:R-:W-:-:S07]  /*9e40*/  ISETP.LT.OR P3, PT, R0, 0x31, !P1 ;  /* 0x000000310000780c */ /* 0x000fce0004f61670 */
[----:B------:R-:W-:Y:S01]  /*9e50*/  @!P0 IADD3 R38, P2, R6, UR39, RZ ;  /* 0x0000002706268c10 */ /* 0x000fe2000ff5e0ff */
[----:B0-----:R-:W3:Y:S05]  /*9e60*/  LDL.LU R26, [R1+0x90] ;  /* 0x00009000011a7983 */ /* 0x001eea0000300800 */
[----:B------:R-:W5:Y:S01]  /*9e70*/  @!P3 LDG.E.U8 R16, desc[UR36][R236.64+0x30] ;  /* 0x00003024ec10b981 */ /* 0x000f62000c1e1100 */
[----:B------:R-:W-:-:S03]  /*9e80*/  @!P0 IADD3.X R39, R7, UR38, RZ, P2, !PT ;  /* 0x0000002607278c10 */ /* 0x000fc600097fe4ff */
[----:B------:R-:W3:Y:S01]  /*9e90*/  LDL.LU R27, [R1+0x94] ;  /* 0x00009400011b7983 */ /* 0x000ee20000300800 */
[----:B-----5:R-:W-:-:S05]  /*9ea0*/  @!P3 PRMT R3, R16, 0x8880, RZ ;  /* 0x000088801003b816 */ /* 0x020fca00000000ff */
[----:B------:R-:W-:-:S04]  /*9eb0*/  @!P3 IMAD R2, R3, R18, RZ ;  /* 0x000000120302b224 */ /* 0x000fc800078e02ff */
[----:B----4-:R-:W-:-:S05]  /*9ec0*/  @!P3 IMAD R3, R34, R17, R2 ;  /* 0x000000112203b224 */ /* 0x010fca00078e0202 */
[----:B------:R0:W-:Y:S01]  /*9ed0*/  @!P3 STG.E.U8 desc[UR36][R10.64+0x30], R3 ;  /* 0x000030030a00b986 */ /* 0x0001e2000c101124 */
[----:B------:R-:W-:-:S13]  /*9ee0*/  ISETP.LT.OR P3, PT, R0, 0x32, !P1 ;  /* 0x000000320000780c */ /* 0x000fda0004f61670 */
[----:B------:R-:W0:Y:S01]  /*9ef0*/  @!P3 LDG.E.U8 R16, desc[UR36][R236.64+0x31] ;  /* 0x00003124ec10b981 */ /* 0x000e22000c1e1100 */
[----:B------:R-:W-:-:S13]  /*9f00*/  ISETP.LT.OR P2, PT, R0, 0x42, !P6 ;  /* 0x000000420000780c */ /* 0x000fda0007741670 */
        /* <DEDUP_REMOVED lines=18> */
[----:B0-----:R-:W-:-:S04]  /*a030*/  @!P3 IADD3 R34, P4, R10, UR39, RZ ;  /* 0x000000270a22bc10 */ /* 0x001fc8000ff9e0ff */
[----:B------:R-:W-:Y:S02]  /*a040*/  @!P3 IADD3.X R35, R11, UR38, RZ, P4, !PT ;  /* 0x000000260b23bc10 */ /* 0x000fe4000a7fe4ff */
[----:B----4-:R-:W-:-:S05]  /*a050*/  @!P3 PRMT R3, R16, 0x8880, RZ ;  /* 0x000088801003b816 */ /* 0x010fca00000000ff */
[----:B------:R-:W-:-:S04]  /*a060*/  @!P3 IMAD R2, R3, R18, RZ ;  /* 0x000000120302b224 */ /* 0x000fc800078e02ff */
[----:B--2---:R-:W-:Y:S02]  /*a070*/  @!P3 IMAD R3, R13, R17, R2 ;  /* 0x000000110d03b224 */ /* 0x004fe400078e0202 */
        /* <DEDUP_REMOVED lines=27> */
[----:B0-----:R-:W-:Y:S02]  /*a230*/  @!P3 IADD3 R26, P4, R10, UR39, RZ ;  /* 0x000000270a1abc10 */ /* 0x001fe4000ff9e0ff */
[----:B------:R-:W-:Y:S02]  /*a240*/  LOP3.LUT P1, RZ, R19, 0x1000, RZ, 0xc0, !PT ;  /* 0x0000100013ff7812 */ /* 0x000fe4000782c0ff */
[----:B------:R-:W-:Y:S02]  /*a250*/  @!P3 IADD3.X R27, R11, UR38, RZ, P4, !PT ;  /* 0x000000260b1bbc10 */ /* 0x000fe4000a7fe4ff */
[----:B---3--:R-:W-:-:S05]  /*a260*/  @!P3 PRMT R3, R16, 0x8880, RZ ;  /* 0x000088801003b816 */ /* 0x008fca00000000ff */
[----:B------:R-:W-:-:S04]  /*a270*/  @!P3 IMAD R2, R3, R18, RZ ;  /* 0x000000120302b224 */ /* 0x000fc800078e02ff */
[----:B--2---:R-:W-:Y:S01]  /*a280*/  @!P3 IMAD R3, R13, R17, R2 ;  /* 0x000000110d03b224 */ /* 0x004fe200078e0202 */
[----:B------:R-:W-:Y:S01]  /*a290*/  LOP3.LUT P0, RZ, R19, 0x4000, RZ, 0xc0, !PT ;  /* 0x0000400013ff7812 */ /* 0x000fe2000780c0ff */
        /* <DEDUP_REMOVED lines=61> */
[----:B0-----:R-:W-:Y:S02]  /*a670*/  @!P3 IADD3 R26, P4, R4, UR39, RZ ;  /* 0x00000027041abc10 */ /* 0x001fe4000ff9e0ff */
[----:B------:R-:W-:Y:S02]  /*a680*/  LOP3.LUT R19, R19, 0xfffffdff, RZ, 0xc0, !PT ;  /* 0xfffffdff13137812 */ /* 0x000fe400078ec0ff */
[----:B------:R-:W-:Y:S02]  /*a690*/  @!P3 IADD3.X R27, R5, UR38, RZ, P4, !PT ;  /* 0x00000026051bbc10 */ /* 0x000fe4000a7fe4ff */
[----:B------:R-:W-:Y:S02]  /*a6a0*/  @P1 LOP3.LUT R19, R19, 0x200, RZ, 0xfc, !PT ;  /* 0x0000020013131812 */ /* 0x000fe400078efcff */
[----:B------:R-:W-:-:S02]  /*a6b0*/  ISETP.GE.AND P1, PT, R12, 0x181, PT ;  /* 0x000001810c00780c */ /* 0x000fc40003f26270 */
        /* <DEDUP_REMOVED lines=12> */
[----:B----4-:R-:W-:Y:S02]  /*a780*/  @!P3 IMAD R3, R34, R17, R2 ;  /* 0x000000112203b224 */ /* 0x010fe400078e0202 */
        /* <DEDUP_REMOVED lines=35> */
[----:B---3--:R-:W-:-:S05]  /*a9c0*/  @!P3 IMAD R3, R34, R17, R2 ;  /* 0x000000112203b224 */ /* 0x008fca00078e0202 */
[----:B------:R0:W-:Y:S01]  /*a9d0*/  @!P3 STG.E.U8 desc[UR36][R26.64+0x38], R3 ;  /* 0x000038031a00b986 */ /* 0x0001e2000c101124 */
[----:B------:R-:W-:-:S03]  /*a9e0*/  ISETP.LT.OR P3, PT, R0, 0x3a, !P1 ;  /* 0x0000003a0000780c */ /* 0x000fc60004f61670 */
[----:B0-----:R-:W3:Y:S10]  /*a9f0*/  LDL.LU R26, [R1+0x20] ;  /* 0x00002000011a7983 */ /* 0x001ef40000300800 */
[----:B------:R-:W5:Y:S01]  /*aa00*/  @!P3 LDG.E.U8 R16, desc[UR36][R14.64+0x39] ;  /* 0x000039240e10b981 */ /* 0x000f62000c1e1100 */
[----:B------:R-:W-:-:S03]  /*aa10*/  @!P3 IMAD.MOV.U32 R34, RZ, RZ, R24 ;  /* 0x000000ffff22b224 */ /* 0x000fc600078e0018 */
[----:B------:R-:W3:Y:S01]  /*aa20*/  LDL.LU R27, [R1+0x24] ;  /* 0x00002400011b7983 */ /* 0x000ee20000300800 */
[----:B-----5:R-:W-:-:S05]  /*aa30*/  @!P3 PRMT R3, R16, 0x8880, RZ ;  /* 0x000088801003b816 */ /* 0x020fca00000000ff */
[----:B------:R-:W-:-:S04]  /*aa40*/  @!P3 IMAD R2, R3, R18, RZ ;  /* 0x000000120302b224 */ /* 0x000fc800078e02ff */
[----:B----4-:R-:W-:Y:S02]  /*aa50*/  @!P3 IMAD R3, R35, R17, R2 ;  /* 0x000000112303b224 */ /* 0x010fe400078e0202 */
[----:B------:R-:W-:-:S05]  /*aa60*/  @!P3 IMAD.MOV.U32 R35, RZ, RZ, R9 ;  /* 0x000000ffff23b224 */ /* 0x000fca00078e0009 */
        /* <DEDUP_REMOVED lines=10> */
[----:B------:R-:W-:-:S03]  /*ab10*/  ISETP.LT.OR P3, PT, R0, 0x3a, !P2 ;  /* 0x0000003a0000780c */ /* 0x000fc60005761670 */
[----:B0-----:R-:W4:Y:S10]  /*ab20*/  LDL.LU.64 R34, [R1+0x2a8] ;  /* 0x0002a80001227983 */ /* 0x001f340000300a00 */
[----:B------:R-:W5:Y:S01]  /*ab30*/  @!P3 LDG.E.U8 R16, desc[UR36][R20.64+0x39] ;  /* 0x000039241410b981 */ /* 0x000f62000c1e1100 */
[----:B------:R-:W-:-:S04]  /*ab40*/  @!P3 IADD3 R24, P4, R24, UR39, RZ ;  /* 0x000000271818bc10 */ /* 0x000fc8000ff9e0ff */
        /* <DEDUP_REMOVED lines=10> */
[----:B------:R-:W4:Y:S01]  /*abf0*/  LDL.LU R25, [R1+0x34] ;  /* 0x0000340001197983 */ /* 0x000f220000300800 */
        /* <DEDUP_REMOVED lines=33> */
[----:B0-----:R-:W2:Y:S04]  /*ae10*/  LDL.LU R36, [R1] ;  /* 0x0000000001247983 */ /* 0x001ea80000300800 */
[----:B------:R-:W2:Y:S01]  /*ae20*/  LDL.LU R37, [R1+0x4] ;  /* 0x0000040001257983 */ /* 0x000ea20000300800 */
        /* <DEDUP_REMOVED lines=27> */
[----:B------:R-:W4:Y:S01]  /*afe0*/  @!P3 LDG.E.U8 R16, desc[UR36][R236.64+0x40] ;  /* 0x00004024ec10b981 */ /* 0x000f22000c1e1100 */
[----:B------:R-:W-:-:S03]  /*aff0*/  @!P0 IADD3.X R25, R7, UR38, RZ, P2, !PT ;  /* 0x0000002607198c10 */ /* 0x000fc600097fe4ff */
[----:B------:R-:W5:Y:S01]  /*b000*/  LDL.LU R39, [R1+0x14] ;  /* 0x0000140001277983 */ /* 0x000f620000300800 */
[----:B----4-:R-:W-:-:S05]  /*b010*/  @!P3 PRMT R3, R16, 0x8880, RZ ;  /* 0x000088801003b816 */ /* 0x010fca00000000ff */
[----:B------:R-:W-:-:S04]  /*b020*/  @!P3 IMAD R2, R3, R18, RZ ;  /* 0x000000120302b224 */ /* 0x000fc800078e02ff */
[----:B------:R-:W-:-:S05]  /*b030*/  @!P3 IMAD R3, R36, R17, R2 ;  /* 0x000000112403b224 */ /* 0x000fca00078e0202 */
        /* <DEDUP_REMOVED lines=26> */
[----:B--2---:R-:W-:-:S05]  /*b1e0*/  @!P3 IMAD R3, R13, R17, R2 ;  /* 0x000000110d03b224 */ /* 0x004fca00078e0202 */
[----:B------:R0:W-:Y:S01]  /*b1f0*/  @!P3 STG.E.U8 desc[UR36][R36.64+0x41], R3 ;  /* 0x000041032400b986 */ /* 0x0001e2000c101124 */
[----:B------:R-:W-:-:S03]  /*b200*/  ISETP.LT.OR P3, PT, R0, 0x49, !P1 ;  /* 0x000000490000780c */ /* 0x000fc60004f61670 */
[----:B0-----:R-:W2:Y:S10]  /*b210*/  LDL.LU.64 R36, [R1+0x2a0] ;  /* 0x0002a00001247983 */ /* 0x001eb40000300a00 */
[----:B------:R-:W4:Y:S04]  /*b220*/  @!P3 LDG.E.U8 R16, desc[UR36][R236.64+0x48] ;  /* 0x00004824ec10b981 */ /* 0x000f28000c1e1100 */
[----:B------:R-:W2:Y:S01]  /*b230*/  LDL.LU R13, [R1+0x1c] ;  /* 0x00001c00010d7983 */ /* 0x000ea20000300800 */
[----:B----4-:R-:W-:-:S05]  /*b240*/  @!P3 PRMT R3, R16, 0x8880, RZ ;  /* 0x000088801003b816 */ /* 0x010fca00000000ff */
[----:B------:R-:W-:-:S04]  /*b250*/  @!P3 IMAD R2, R3, R18, RZ ;  /* 0x000000120302b224 */ /* 0x000fc800078e02ff */
[----:B---3--:R-:W-:-:S05]  /*b260*/  @!P3 IMAD R3, R38, R17, R2 ;  /* 0x000000112603b224 */ /* 0x008fca00078e0202 */
[----:B------:R0:W-:Y:S01]  /*b270*/  @!P3 STG.E.U8 desc[UR36][R10.64+0x48], R3 ;  /* 0x000048030a00b986 */ /* 0x0001e2000c101124 */
[----:B------:R-:W-:-:S13]  /*b280*/  ISETP.LT.OR P3, PT, R0, 0x4a, !P1 ;  /* 0x0000004a0000780c */ /* 0x000fda0004f61670 */
[----:B------:R-:W0:Y:S02]  /*b290*/  @!P3 LDG.E.U8 R16, desc[UR36][R236.64+0x49] ;  /* 0x00004924ec10b981 */ /* 0x000e24000c1e1100 */
[----:B0-----:R-:W-:-:S05]  /*b2a0*/  @!P3 PRMT R3, R16, 0x8880, RZ ;  /* 0x000088801003b816 */ /* 0x001fca00000000ff */
[----:B------:R-:W-:-:S04]  /*b2b0*/  @!P3 IMAD R2, R3, R18, RZ ;  /* 0x000000120302b224 */ /* 0x000fc800078e02ff */
[----:B-----5:R-:W-:-:S05]  /*b2c0*/  @!P3 IMAD R3, R39, R17, R2 ;  /* 0x000000112703b224 */ /* 0x020fca00078e0202 */
        /* <DEDUP_REMOVED lines=17> */
[----:B--2---:R-:W-:-:S05]  /*b3e0*/  @!P3 IMAD R3, R13, R17, R2 ;  /* 0x000000110d03b224 */ /* 0x004fca00078e0202 */
[----:B------:R0:W-:Y:S01]  /*b3f0*/  @!P3 STG.E.U8 desc[UR36][R38.64+0x49], R3 ;  /* 0x000049032600b986 */ /* 0x0001e2000c101124 */
[----:B------:R-:W-:Y:S02]  /*b400*/  ISETP.LT.OR P3, PT, R0, 0x41, !P1 ;  /* 0x000000410000780c */ /* 0x000fe40004f61670 */
[----:B------:R-:W-:Y:S01]  /*b410*/  LOP3.LUT P0, RZ, R19, 0x800, RZ, 0xc0, !PT ;  /* 0x0000080013ff7812 */ /* 0x000fe2000780c0ff */
[----:B0-----:R-:W2:Y:S10]  /*b420*/  LDL.LU.64 R38, [R1+0x298] ;  /* 0x0002980001267983 */ /* 0x001eb40000300a00 */
[----:B------:R-:W3:Y:S02]  /*b430*/  @!P3 LDG.E.U8 R16, desc[UR36][R232.64+0x40] ;  /* 0x00004024e810b981 */ /* 0x000ee4000c1e1100 */
[----:B---3--:R-:W-:-:S05]  /*b440*/  @!P3 PRMT R3, R16, 0x8880, RZ ;  /* 0x000088801003b816 */ /* 0x008fca00000000ff */
[----:B------:R-:W-:-:S04]  /*b450*/  @!P3 IMAD R2, R3, R18, RZ ;  /* 0x000000120302b224 */ /* 0x000fc800078e02ff */
[----:B------:R-:W-:-:S05]  /*b460*/  @!P3 IMAD R224, R224, R17, R2 ;  /* 0x00000011e0e0b224 */ /* 0x000fca00078e0202 */
[----:B------:R0:W-:Y:S01]  /*b470*/  @!P3 STG.E.U8 desc[UR36][R4.64+0x40], R224 ;  /* 0x000040e00400b986 */ /* 0x0001e2000c101124 */
[----:B------:R-:W-:-:S13]  /*b480*/  ISETP.LT.OR P3, PT, R0, 0x42, !P1 ;  /* 0x000000420000780c */ /* 0x000fda0004f61670 */
[----:B------:R-:W3:Y:S02]  /*b490*/  @!P3 LDG.E.U8 R16, desc[UR36][R232.64+0x41] ;  /* 0x00004124e810b981 */ /* 0x000ee4000c1e1100 */
[----:B---3--:R-:W-:-:S05]  /*b4a0*/  @!P3 PRMT R3, R16, 0x8880, RZ ;  /* 0x000088801003b816 */ /* 0x008fca00000000ff */
[----:B------:R-:W-:-:S04]  /*b4b0*/  @!P3 IMAD R2, R3, R18, RZ ;  /* 0x000000120302b224 */ /* 0x000fc800078e02ff */
[----:B------:R-:W-:-:S05]  /*b4c0*/  @!P3 IMAD R225, R225, R17, R2 ;  /* 0x00000011e1e1b224 */ /* 0x000fca00078e0202 */
[----:B------:R3:W-:Y:S01]  /*b4d0*/  @!P3 STG.E.U8 desc[UR36][R4.64+0x41], R225 ;  /* 0x000041e10400b986 */ /* 0x0007e2000c101124 */
[----:B------:R-:W-:-:S13]  /*b4e0*/  ISETP.LT.OR P3, PT, R0, 0x41, !P0 ;  /* 0x000000410000780c */ /* 0x000fda0004761670 */
[----:B------:R-:W4:Y:S01]  /*b4f0*/  @!P3 LDG.E.U8 R16, desc[UR36][R22.64+0x40] ;  /* 0x000040241610b981 */ /* 0x000f22000c1e1100 */
[----:B0-----:R-:W-:-:S04]  /*b500*/  @!P3 IADD3 R224, P4, R4, UR39, RZ ;  /* 0x0000002704e0bc10 */ /* 0x001fc8000ff9e0ff */
[----:B---3--:R-:W-:Y:S02]  /*b510*/  @!P3 IADD3.X R225, R5, UR38, RZ, P4, !PT ;  /* 0x0000002605e1bc10 */ /* 0x008fe4000a7fe4ff */
[----:B----4-:R-:W-:-:S05]  /*b520*/  @!P3 PRMT R3, R16, 0x8880, RZ ;  /* 0x000088801003b816 */ /* 0x010fca00000000ff */
[----:B------:R-:W-:-:S04]  /*b530*/  @!P3 IMAD R2, R3, R18, RZ ;  /* 0x000000120302b224 */ /* 0x000fc800078e02ff */
[----:B------:R-:W-:-:S05]  /*b540*/  @!P3 IMAD R226, R226, R17, R2 ;  /* 0x00000011e2e2b224 */ /* 0x000fca00078e0202 */
[----:B------:R0:W-:Y:S01]  /*b550*/  @!P3 STG.E.U8 desc[UR36][R224.64+0x40], R226 ;  /* 0x000040e2e000b986 */ /* 0x0001e2000c101124 */
[----:B------:R-:W-:-:S13]  /*b560*/  ISETP.LT.OR P3, PT, R0, 0x42, !P0 ;  /* 0x000000420000780c */ /* 0x000fda0004761670 */
[----:B------:R-:W3:Y:S01]  /*b570*/  @!P3 LDG.E.U8 R16, desc[UR36][R22.64+0x41] ;  /* 0x000041241610b981 */ /* 0x000ee2000c1e1100 */
[----:B0-----:R-:W-:-:S04]  /*b580*/  @!P3 IADD3 R224, P4, R4, UR39, RZ ;  /* 0x0000002704e0bc10 */ /* 0x001fc8000ff9e0ff */
[----:B------:R-:W-:Y:S02]  /*b590*/  @!P3 IADD3.X R225, R5, UR38, RZ, P4, !PT ;  /* 0x0000002605e1bc10 */ /* 0x000fe4000a7fe4ff */
        /* <DEDUP_REMOVED lines=9> */
[----:B------:R-:W-:Y:S01]  /*b630*/  @!P3 STG.E.U8 desc[UR36][R4.64+0x48], R228 ;  /* 0x000048e40400b986 */ /* 0x000fe2000c101124 */
[----:B------:R-:W-:-:S13]  /*b640*/  ISETP.LT.OR P3, PT, R0, 0x4a, !P1 ;  /* 0x0000004a0000780c */ /* 0x000fda0004f61670 */
[----:B------:R-:W3:Y:S02]  /*b650*/  @!P3 LDG.E.U8 R16, desc[UR36][R232.64+0x49] ;  /* 0x00004924e810b981 */ /* 0x000ee4000c1e1100 */
[----:B---3--:R-:W-:-:S05]  /*b660*/  @!P3 PRMT R3, R16, 0x8880, RZ ;  /* 0x000088801003b816 */ /* 0x008fca00000000ff */
[----:B------:R-:W-:-:S04]  /*b670*/  @!P3 IMAD R2, R3, R18, RZ ;  /* 0x000000120302b224 */ /* 0x000fc800078e02ff */
[----:B------:R-:W-:-:S05]  /*b680*/  @!P3 IMAD R229, R229, R17, R2 ;  /* 0x00000011e5e5b224 */ /* 0x000fca00078e0202 */
[----:B------:R-:W-:Y:S01]  /*b690*/  @!P3 STG.E.U8 desc[UR36][R4.64+0x49], R229 ;  /* 0x000049e50400b986 */ /* 0x000fe2000c101124 */
        /* <DEDUP_REMOVED lines=19> */
[----:B------:R-:W-:-:S05]  /*b7d0*/  @!P3 IMAD R231, R231, R17, R2 ;  /* 0x00000011e7e7b224 */ /* 0x000fca00078e0202 */
[----:B------:R0:W-:Y:S01]  /*b7e0*/  @!P3 STG.E.U8 desc[UR36][R224.64+0x49], R231 ;  /* 0x000049e7e000b986 */ /* 0x0001e2000c101124 */
[----:B------:R-:W-:-:S13]  /*b7f0*/  ISETP.LT.OR P3, PT, R0, 0x41, !P1 ;  /* 0x000000410000780c */ /* 0x000fda0004f61670 */
[----:B------:R-:W3:Y:S01]  /*b800*/  @!P3 LDG.E.U8 R16, desc[UR36][R14.64+0x40] ;  /* 0x000040240e10b981 */ /* 0x000ee2000c1e1100 */
[----:B------:R-:W-:-:S04]  /*b810*/  IMAD.U32 R226, RZ, RZ, UR10 ;  /* 0x0000000affe27e24 */ /* 0x000fc8000f8e00ff */
[----:B------:R-:W-:-:S04]  /*b820*/  IMAD.WIDE.U32 R226, R226, 0x180, R6 ;  /* 0x00000180e2e27825 */ /* 0x000fc800078e0006 */
[----:B0-----:R-:W-:Y:S02]  /*b830*/  @!P3 IMAD.MOV.U32 R224, RZ, RZ, R226 ;  /* 0x000000ffffe0b224 */ /* 0x001fe400078e00e2 */
[----:B------:R-:W-:Y:S01]  /*b840*/  @!P3 IMAD.MOV.U32 R225, RZ, RZ, R9 ;  /* 0x000000ffffe1b224 */ /* 0x000fe200078e0009 */
[----:B---3--:R-:W-:-:S05]  /*b850*/  @!P3 PRMT R3, R16, 0x8880, RZ ;  /* 0x000088801003b816 */ /* 0x008fca00000000ff */
[----:B------:R-:W-:-:S04]  /*b860*/  @!P3 IMAD R2, R3, R18, RZ ;  /* 0x000000120302b224 */ /* 0x000fc800078e02ff */
[----:B------:R-:W-:-:S05]  /*b870*/  @!P3 IMAD R216, R216, R17, R2 ;  /* 0x00000011d8d8b224 */ /* 0x000fca00078e0202 */
[----:B------:R0:W-:Y:S01]  /*b880*/  @!P3 STG.E.U8 desc[UR36][R224.64+0x40], R216 ;  /* 0x000040d8e000b986 */ /* 0x0001e2000c101124 */
[----:B------:R-:W-:-:S13]  /*b890*/  ISETP.LT.OR P3, PT, R0, 0x42, !P1 ;  /* 0x000000420000780c */ /* 0x000fda0004f61670 */
[----:B------:R-:W3:Y:S01]  /*b8a0*/  @!P3 LDG.E.U8 R16, desc[UR36][R14.64+0x41] ;  /* 0x000041240e10b981 */ /* 0x000ee2000c1e1100 */
[----:B0-----:R-:W-:Y:S01]  /*b8b0*/  @!P3 IMAD.MOV.U32 R216, RZ, RZ, R226 ;  /* 0x000000ffffd8b224 */ /* 0x001fe200078e00e2 */
[----:B------:R-:W-:Y:S02]  /*b8c0*/  ISETP.GE.AND P2, PT, R12, 0x189, PT ;  /* 0x000001890c00780c */ /* 0x000fe40003f46270 */
[----:B---3--:R-:W-:-:S05]  /*b8d0*/  @!P3 PRMT R3, R16, 0x8880, RZ ;  /* 0x000088801003b816 */ /* 0x008fca00000000ff */
[----:B------:R-:W-:-:S04]  /*b8e0*/  @!P3 IMAD R2, R3, R18, RZ ;  /* 0x000000120302b224 */ /* 0x000fc800078e02ff */
[----:B------:R-:W-:Y:S02]  /*b8f0*/  @!P3 IMAD R3, R217, R17, R2 ;  /* 0x00000011d903b224 */ /* 0x000fe400078e0202 */
[----:B------:R-:W-:-:S05]  /*b900*/  @!P3 IMAD.MOV.U32 R217, RZ, RZ, R9 ;  /* 0x000000ffffd9b224 */ /* 0x000fca00078e0009 */
        /* <DEDUP_REMOVED lines=54> */
[----:B------:R0:W-:Y:S01]  /*bc70*/  @!P3 STG.E.U8 desc[UR36][R6.64+0x50], R208 ;  /* 0x000050d00600b986 */ /* 0x0001e2000c101124 */
[----:B------:R-:W-:-:S13]  /*bc80*/  ISETP.LT.OR P3, PT, R0, 0x52, !P5 ;  /* 0x000000520000780c */ /* 0x000fda0006f61670 */
[----:B------:R-:W3:Y:S01]  /*bc90*/  @!P3 LDG.E.U8 R16, desc[UR36][R28.64+0x51] ;  /* 0x000051241c10b981 */ /* 0x000ee2000c1e1100 */
[----:B------:R-:W-:Y:S02]  /*bca0*/  ISETP.LT.OR P2, PT, R0, 0x51, !P6 ;  /* 0x000000510000780c */ /* 0x000fe40007741670 */
[----:B---3--:R-:W-:-:S05]  /*bcb0*/  @!P3 PRMT R3, R16, 0x8880, RZ ;  /* 0x000088801003b816 */ /* 0x008fca00000000ff */
[----:B------:R-:W-:-:S04]  /*bcc0*/  @!P3 IMAD R2, R3, R18, RZ ;  /* 0x000000120302b224 */ /* 0x000fc800078e02ff */
[----:B------:R-:W-:-:S05]  /*bcd0*/  @!P3 IMAD R209, R209, R17, R2 ;  /* 0x00000011d1d1b224 */ /* 0x000fca00078e0202 */
[----:B------:R-:W-:Y:S04]  /*bce0*/  @!P3 STG.E.U8 desc[UR36][R6.64+0x51], R209 ;  /* 0x000051d10600b986 */ /* 0x000fe8000c101124 */
[----:B------:R-:W3:Y:S01]  /*bcf0*/  @!P2 LDG.E.U8 R16, desc[UR36][R30.64+0x50] ;  /* 0x000050241e10a981 */ /* 0x000ee2000c1e1100 */
[----:B------:R-:W-:Y:S02]  /*bd00*/  ISETP.LT.OR P4, PT, R0, 0x59, !P6 ;  /* 0x000000590000780c */ /* 0x000fe40007781670 */
[----:B---3--:R-:W-:-:S05]  /*bd10*/  @!P2 PRMT R3, R16, 0x8880, RZ ;  /* 0x000088801003a816 */ /* 0x008fca00000000ff */
[----:B------:R-:W-:-:S04]  /*bd20*/  @!P2 IMAD R2, R3, R18, RZ ;  /* 0x000000120302a224 */ /* 0x000fc800078e02ff */
[----:B------:R-:W-:-:S05]  /*bd30*/  @!P2 IMAD R210, R210, R17, R2 ;  /* 0x00000011d2d2a224 */ /* 0x000fca00078e0202 */
[----:B------:R3:W-:Y:S01]  /*bd40*/  @!P2 STG.E.U8 desc[UR36][R24.64+0x50], R210 ;  /* 0x000050d21800a986 */ /* 0x0007e2000c101124 */
[----:B------:R-:W-:Y:S02]  /*bd50*/  ISETP.LT.OR P2, PT, R0, 0x52, !P6 ;  /* 0x000000520000780c */ /* 0x000fe40007741670 */
[----:B0-----:R-:W-:Y:S02]  /*bd60*/  @!P4 IADD3 R208, P3, R6, UR39, RZ ;  /* 0x0000002706d0cc10 */ /* 0x001fe4000ff7e0ff */
[----:B------:R-:W-:Y:S01]  /*bd70*/  LOP3.LUT R19, R19, 0xfffffeff, RZ, 0xc0, !PT ;  /* 0xfffffeff13137812 */ /* 0x000fe200078ec0ff */
[----:B---3--:R-:W3:Y:S08]  /*bd80*/  LDL.LU.64 R24, [R1+0x290] ;  /* 0x0002900001187983 */ /* 0x008ef00000300a00 */
[----:B------:R-:W4:Y:S01]  /*bd90*/  @!P2 LDG.E.U8 R16, desc[UR36][R30.64+0x51] ;  /* 0x000051241e10a981 */ /* 0x000f22000c1e1100 */
[----:B------:R-:W-:-:S02]  /*bda0*/  @!P4 IADD3.X R209, R7, UR38, RZ, P3, !PT ;  /* 0x0000002607d1cc10 */ /* 0x000fc40009ffe4ff */
[----:B------:R-:W-:Y:S02]  /*bdb0*/  ISETP.LT.OR P3, PT, R0, 0x5a, !P6 ;  /* 0x0000005a0000780c */ /* 0x000fe40007761670 */
[----:B------:R-:W-:-:S11]  /*bdc0*/  @P0 LOP3.LUT R19, R19, 0x100, RZ, 0xfc, !PT ;  /* 0x0000010013130812 */ /* 0x000fd600078efcff */
[----:B------:R-:W-:-:S04]  /*bdd0*/  @!P3 IADD3 R216, P0, R6, UR39, RZ ;  /* 0x0000002706d8bc10 */ /* 0x000fc8000ff1e0ff */
[----:B------:R-:W-:Y:S02]  /*bde0*/  @!P3 IADD3.X R217, R7, UR38, RZ, P0, !PT ;  /* 0x0000002607d9bc10 */ /* 0x000fe400087fe4ff */
[----:B------:R-:W-:Y:S02]  /*bdf0*/  ISETP.LT.OR P0, PT, R0, 0x59, !P5 ;  /* 0x000000590000780c */ /* 0x000fe40006f01670 */
[----:B----4-:R-:W-:-:S05]  /*be00*/  @!P2 PRMT R3, R16, 0x8880, RZ ;  /* 0x000088801003a816 */ /* 0x010fca00000000ff */
[----:B------:R-:W-:-:S04]  /*be10*/  @!P2 IMAD R2, R3, R18, RZ ;  /* 0x000000120302a224 */ /* 0x000fc800078e02ff */
[----:B------:R-:W-:-:S05]  /*be20*/  @!P2 IMAD R211, R211, R17, R2 ;  /* 0x00000011d3d3a224 */ /* 0x000fca00078e0202 */
[----:B------:R0:W-:Y:S04]  /*be30*/  @!P2 STG.E.U8 desc[UR36][R26.64+0x51], R211 ;  /* 0x000051d31a00a986 */ /* 0x0001e8000c101124 */
[----:B------:R-:W4:Y:S01]  /*be40*/  @!P0 LDG.E.U8 R16, desc[UR36][R28.64+0x58] ;  /* 0x000058241c108981 */ /* 0x000f22000c1e1100 */
[----:B------:R-:W-:-:S03]  /*be50*/  LOP3.LUT P1, RZ, R19, 0x2, RZ, 0xc0, !PT ;  /* 0x0000000213ff7812 */ /* 0x000fc6000782c0ff */
[----:B0-----:R-:W5:Y:S01]  /*be60*/  LDL.LU.64 R26, [R1+0x288] ;  /* 0x00028800011a7983 */ /* 0x001f620000300a00 */
[----:B----4-:R-:W-:-:S05]  /*be70*/  @!P0 PRMT R3, R16, 0x8880, RZ ;  /* 0x0000888010038816 */ /* 0x010fca00000000ff */
[----:B------:R-:W-:-:S04]  /*be80*/  @!P0 IMAD R2, R3, R18, RZ ;  /* 0x0000001203028224 */ /* 0x000fc800078e02ff */
[----:B------:R-:W-:-:S05]  /*be90*/  @!P0 IMAD R212, R212, R17, R2 ;  /* 0x00000011d4d48224 */ /* 0x000fca00078e0202 */
[----:B------:R-:W-:Y:S01]  /*bea0*/  @!P0 STG.E.U8 desc[UR36][R6.64+0x58], R212 ;  /* 0x000058d406008986 */ /* 0x000fe2000c101124 */
[----:B------:R-:W-:-:S13]  /*beb0*/  ISETP.LT.OR P0, PT, R0, 0x5a, !P5 ;  /* 0x0000005a0000780c */ /* 0x000fda0006f01670 */
[----:B------:R-:W4:Y:S02]  /*bec0*/  @!P0 LDG.E.U8 R16, desc[UR36][R28.64+0x59] ;  /* 0x000059241c108981 */ /* 0x000f24000c1e1100 */
[----:B----4-:R-:W-:-:S05]  /*bed0*/  @!P0 PRMT R3, R16, 0x8880, RZ ;  /* 0x0000888010038816 */ /* 0x010fca00000000ff */
[----:B------:R-:W-:-:S04]  /*bee0*/  @!P0 IMAD R2, R3, R18, RZ ;  /* 0x0000001203028224 */ /* 0x000fc800078e02ff */
[----:B------:R-:W-:-:S05]  /*bef0*/  @!P0 IMAD R213, R213, R17, R2 ;  /* 0x00000011d5d58224 */ /* 0x000fca00078e0202 */
[----:B------:R-:W-:Y:S04]  /*bf00*/  @!P0 STG.E.U8 desc[UR36][R6.64+0x59], R213 ;  /* 0x000059d506008986 */ /* 0x000fe8000c101124 */
[----:B------:R-:W4:Y:S02]  /*bf10*/  @!P4 LDG.E.U8 R16, desc[UR36][R30.64+0x58] ;  /* 0x000058241e10c981 */ /* 0x000f24000c1e1100 */
[----:B----4-:R-:W-:-:S05]  /*bf20*/  @!P4 PRMT R3, R16, 0x8880, RZ ;  /* 0x000088801003c816 */ /* 0x010fca00000000ff */
[----:B------:R-:W-:-:S04]  /*bf30*/  @!P4 IMAD R2, R3, R18, RZ ;  /* 0x000000120302c224 */ /* 0x000fc800078e02ff */
[----:B------:R-:W-:-:S05]  /*bf40*/  @!P4 IMAD R214, R214, R17, R2 ;  /* 0x00000011d6d6c224 */ /* 0x000fca00078e0202 */
[----:B------:R0:W-:Y:S04]  /*bf50*/  @!P4 STG.E.U8 desc[UR36][R208.64+0x58], R214 ;  /* 0x000058d6d000c986 */ /* 0x0001e8000c101124 */
[----:B------:R-:W4:Y:S02]  /*bf60*/  @!P3 LDG.E.U8 R16, desc[UR36][R30.64+0x59] ;  /* 0x000059241e10b981 */ /* 0x000f24000c1e1100 */
        /* <DEDUP_REMOVED lines=9> */
[----:B------:R4:W-:Y:S01]  /*c000*/  @!P3 STG.E.U8 desc[UR36][R10.64+0x50], R3 ;  /* 0x000050030a00b986 */ /* 0x0009e2000c101124 */
[----:B------:R-:W-:-:S13]  /*c010*/  ISETP.LT.OR P3, PT, R0, 0x52, !P1 ;  /* 0x000000520000780c */ /* 0x000fda0004f61670 */
[----:B------:R-:W2:Y:S01]  /*c020*/  @!P3 LDG.E.U8 R16, desc[UR36][R236.64+0x51] ;  /* 0x00005124ec10b981 */ /* 0x000ea2000c1e1100 */
[----:B------:R-:W-:-:S13]  /*c030*/  ISETP.LT.OR P0, PT, R0, 0x61, !P6 ;  /* 0x000000610000780c */ /* 0x000fda0007701670 */
[----:B------:R-:W-:-:S04]  /*c040*/  @!P0 IADD3 R210, P2, R6, UR39, RZ ;  /* 0x0000002706d28c10 */ /* 0x000fc8000ff5e0ff */
[----:B------:R-:W-:Y:S02]  /*c050*/  @!P0 IADD3.X R211, R7, UR38, RZ, P2, !PT ;  /* 0x0000002607d38c10 */ /* 0x000fe400097fe4ff */
[----:B------:R-:W-:-:S13]  /*c060*/  ISETP.LT.OR P2, PT, R0, 0x62, !P6 ;  /* 0x000000620000780c */ /* 0x000fda0007741670 */
[----:B0-----:R-:W-:-:S04]  /*c070*/  @!P2 IADD3 R208, P4, R6, UR39, RZ ;  /* 0x0000002706d0ac10 */ /* 0x001fc8000ff9e0ff */
[----:B------:R-:W-:Y:S02]  /*c080*/  @!P2 IADD3.X R209, R7, UR38, RZ, P4, !PT ;  /* 0x0000002607d1ac10 */ /* 0x000fe4000a7fe4ff */
[----:B------:R-:W-:Y:S02]  /*c090*/  LOP3.LUT P2, RZ, R19, 0x80, RZ, 0xc0, !PT ;  /* 0x0000008013ff7812 */ /* 0x000fe4000784c0ff */
[----:B--2---:R-:W-:-:S05]  /*c0a0*/  @!P3 PRMT R13, R16, 0x8880, RZ ;  /* 0x00008880100db816 */ /* 0x004fca00000000ff */
[----:B------:R-:W-:-:S04]  /*c0b0*/  @!P3 IMAD R2, R13, R18, RZ ;  /* 0x000000120d02b224 */ /* 0x000fc800078e02ff */
[----:B------:R-:W-:-:S05]  /*c0c0*/  @!P3 IMAD R13, R201, R17, R2 ;  /* 0x00000011c90db224 */ /* 0x000fca00078e0202 */
[----:B------:R-:W-:Y:S01]  /*c0d0*/  @!P3 STG.E.U8 desc[UR36][R10.64+0x51], R13 ;  /* 0x0000510d0a00b986 */ /* 0x000fe2000c101124 */
[----:B------:R-:W-:-:S13]  /*c0e0*/  ISETP.LT.OR P3, PT, R0, 0x51, !P2 ;  /* 0x000000510000780c */ /* 0x000fda0005761670 */
[----:B------:R-:W4:Y:S01]  /*c0f0*/  @!P3 LDG.E.U8 R16, desc[UR36][R234.64+0x50] ;  /* 0x00005024ea10b981 */ /* 0x000f22000c1e1100 */
[----:B------:R-:W-:-:S04]  /*c100*/  @!P3 IADD3 R200, P4, R10, UR39, RZ ;  /* 0x000000270ac8bc10 */ /* 0x000fc8000ff9e0ff */
[----:B------:R-:W-:Y:S02]  /*c110*/  @!P3 IADD3.X R201, R11, UR38, RZ, P4, !PT ;  /* 0x000000260bc9bc10 */ /* 0x000fe4000a7fe4ff */
[----:B----4-:R-:W-:-:S05]  /*c120*/  @!P3 PRMT R3, R16, 0x8880, RZ ;  /* 0x000088801003b816 */ /* 0x010fca00000000ff */
        /* <DEDUP_REMOVED lines=12> */
[----:B------:R-:W2:Y:S02]  /*c1f0*/  @!P3 LDG.E.U8 R16, desc[UR36][R236.64+0x58] ;  /* 0x00005824ec10b981 */ /* 0x000ea4000c1e1100 */
[----:B--2---:R-:W-:-:S05]  /*c200*/  @!P3 PRMT R3, R16, 0x8880, RZ ;  /* 0x000088801003b816 */ /* 0x004fca00000000ff */
[----:B------:R-:W-:-:S04]  /*c210*/  @!P3 IMAD R2, R3, R18, RZ ;  /* 0x000000120302b224 */ /* 0x000fc800078e02ff */
[----:B------:R-:W-:-:S05]  /*c220*/  @!P3 IMAD R3, R204, R17, R2 ;  /* 0x00000011cc03b224 */ /* 0x000fca00078e0202 */
[----:B------:R2:W-:Y:S01]  /*c230*/  @!P3 STG.E.U8 desc[UR36][R10.64+0x58], R3 ;  /* 0x000058030a00b986 */ /* 0x0005e2000c101124 */
[----:B------:R-:W-:-:S13]  /*c240*/  ISETP.LT.OR P3, PT, R0, 0x5a, !P1 ;  /* 0x0000005a0000780c */ /* 0x000fda0004f61670 */
[----:B------:R-:W4:Y:S02]  /*c250*/  @!P3 LDG.E.U8 R16, desc[UR36][R236.64+0x59] ;  /* 0x00005924ec10b981 */ /* 0x000f24000c1e1100 */
[----:B----4-:R-:W-:-:S05]  /*c260*/  @!P3 PRMT R13, R16, 0x8880, RZ ;  /* 0x00008880100db816 */ /* 0x010fca00000000ff */
[----:B------:R-:W-:-:S04]  /*c270*/  @!P3 IMAD R2, R13, R18, RZ ;  /* 0x000000120d02b224 */ /* 0x000fc800078e02ff */
[----:B------:R-:W-:-:S05]  /*c280*/  @!P3 IMAD R205, R205, R17, R2 ;  /* 0x00000011cdcdb224 */ /* 0x000fca00078e0202 */
[----:B------:R-:W-:Y:S01]  /*c290*/  @!P3 STG.E.U8 desc[UR36][R10.64+0x59], R205 ;  /* 0x000059cd0a00b986 */ /* 0x000fe2000c101124 */
        /* <DEDUP_REMOVED lines=10> */
[----:B0-----:R-:W-:Y:S02]  /*c340*/  @!P3 IADD3 R200, P4, R10, UR39, RZ ;  /* 0x000000270ac8bc10 */ /* 0x001fe4000ff9e0ff */
[----:B------:R-:W-:Y:S02]  /*c350*/  LOP3.LUT P1, RZ, R19, 0x40, RZ, 0xc0, !PT ;  /* 0x0000004013ff7812 */ /* 0x000fe4000782c0ff */
        /* <DEDUP_REMOVED lines=12> */
[----:B------:R-:W4:Y:S01]  /*c420*/  @!P3 LDG.E.U8 R16, desc[UR36][R232.64+0x51] ;  /* 0x00005124e810b981 */ /* 0x000f22000c1e1100 */
[----:B------:R-:W-:Y:S02]  /*c430*/  LOP3.LUT P0, RZ, R19, 0x100, RZ, 0xc0, !PT ;  /* 0x0000010013ff7812 */ /* 0x000fe4000780c0ff */
[----:B----4-:R-:W-:-:S05]  /*c440*/  @!P3 PRMT R192, R16, 0x8880, RZ ;  /* 0x0000888010c0b816 */ /* 0x010fca00000000ff */
[----:B0-----:R-:W-:-:S04]  /*c450*/  @!P3 IMAD.MOV.U32 R201, RZ, RZ, R192 ;  /* 0x000000ffffc9b224 */ /* 0x001fc800078e00c0 */
[----:B------:R-:W-:-:S04]  /*c460*/  @!P3 IMAD R2, R201, R18, RZ ;  /* 0x00000012c902b224 */ /* 0x000fc800078e02ff */
[----:B------:R-:W-:-:S05]  /*c470*/  @!P3 IMAD R201, R193, R17, R2 ;  /* 0x00000011c1c9b224 */ /* 0x000fca00078e0202 */
[----:B------:R-:W-:Y:S01]  /*c480*/  @!P3 STG.E.U8 desc[UR36][R4.64+0x51], R201 ;  /* 0x000051c90400b986 */ /* 0x000fe2000c101124 */
[----:B------:R-:W-:-:S13]  /*c490*/  ISETP.LT.OR P3, PT, R0, 0x51, !P0 ;  /* 0x000000510000780c */ /* 0x000fda0004761670 */
[----:B------:R-:W2:Y:S01]  /*c4a0*/  @!P3 LDG.E.U8 R16, desc[UR36][R22.64+0x50] ;  /* 0x000050241610b981 */ /* 0x000ea2000c1e1100 */
[----:B------:R-:W-:-:S04]  /*c4b0*/  @!P3 IADD3 R192, P4, R4, UR39, RZ ;  /* 0x0000002704c0bc10 */ /* 0x000fc8000ff9e0ff */
        /* <DEDUP_REMOVED lines=18> */
[----:B------:R-:W-:Y:S01]  /*c5e0*/  @!P3 STG.E.U8 desc[UR36][R4.64+0x58], R13 ;  /* 0x0000580d0400b986 */ /* 0x000fe2000c101124 */
[----:B------:R-:W-:-:S13]  /*c5f0*/  ISETP.LT.OR P3, PT, R0, 0x5a, !P1 ;  /* 0x0000005a0000780c */ /* 0x000fda0004f61670 */
[----:B------:R-:W2:Y:S02]  /*c600*/  @!P3 LDG.E.U8 R16, desc[UR36][R232.64+0x59] ;  /* 0x00005924e810b981 */ /* 0x000ea4000c1e1100 */
[----:B--2---:R-:W-:-:S05]  /*c610*/  @!P3 PRMT R194, R16, 0x8880, RZ ;  /* 0x0000888010c2b816 */ /* 0x004fca00000000ff */
        /* <DEDUP_REMOVED lines=15> */
[----:B------:R-:W-:Y:S02]  /*c710*/  P2R R13, PR, RZ, 0x2 ;  /* 0x00000002ff0d7803 */ /* 0x000fe40000000000 */
[----:B------:R-:W-:Y:S02]  /*c720*/  @!P3 IADD3.X R193, R5, UR38, RZ, P4, !PT ;  /* 0x0000002605c1bc10 */ /* 0x000fe4000a7fe4ff */
[----:B------:R-:W-:Y:S02]  /*c730*/  ISETP.GE.AND P1, PT, R12, 0x181, PT ;  /* 0x000001810c00780c */ /* 0x000fe40003f26270 */
[----:B--2---:R-:W-:-:S05]  /*c740*/  @!P3 PRMT R197, R16, 0x8880, RZ ;  /* 0x0000888010c5b816 */ /* 0x004fca00000000ff */
[----:B------:R-:W-:-:S04]  /*c750*/  @!P3 IMAD R2, R197, R18, RZ ;  /* 0x00000012c502b224 */ /* 0x000fc800078e02ff */
[----:B------:R-:W-:-:S05]  /*c760*/  @!P3 IMAD R199, R199, R17, R2 ;  /* 0x00000011c7c7b224 */ /* 0x000fca00078e0202 */
[----:B------:R0:W-:Y:S01]  /*c770*/  @!P3 STG.E.U8 desc[UR36][R192.64+0x59], R199 ;  /* 0x000059c7c000b986 */ /* 0x0001e2000c101124 */
[----:B------:R-:W-:-:S13]  /*c780*/  ISETP.LT.OR P3, PT, R0, 0x51, !P1 ;  /* 0x000000510000780c */ /* 0x000fda0004f61670 */
[----:B------:R-:W2:Y:S01]  /*c790*/  @!P3 LDG.E.U8 R16, desc[UR36][R14.64+0x50] ;  /* 0x000050240e10b981 */ /* 0x000ea2000c1e1100 */
[----:B0-----:R-:W-:Y:S02]  /*c7a0*/  @!P3 IMAD.MOV.U32 R192, RZ, RZ, R226 ;  /* 0x000000ffffc0b224 */ /* 0x001fe400078e00e2 */
[----:B------:R-:W-:Y:S01]  /*c7b0*/  @!P3 IMAD.MOV.U32 R193, RZ, RZ, R9 ;  /* 0x000000ffffc1b224 */ /* 0x000fe200078e0009 */
[----:B--2---:R-:W-:-:S05]  /*c7c0*/  @!P3 PRMT R195, R16, 0x8880, RZ ;  /* 0x0000888010c3b816 */ /* 0x004fca00000000ff */
[----:B------:R-:W-:-:S04]  /*c7d0*/  @!P3 IMAD R2, R195, R18, RZ ;  /* 0x00000012c302b224 */ /* 0x000fc800078e02ff */
[----:B------:R-:W-:-:S05]  /*c7e0*/  @!P3 IMAD R195, R184, R17, R2 ;  /* 0x00000011b8c3b224 */ /* 0x000fca00078e0202 */
[----:B------:R-:W-:Y:S01]  /*c7f0*/  @!P3 STG.E.U8 desc[UR36][R192.64+0x50], R195 ;  /* 0x000050c3c000b986 */ /* 0x000fe2000c101124 */
[----:B------:R-:W-:-:S13]  /*c800*/  ISETP.LT.OR P3, PT, R0, 0x52, !P1 ;  /* 0x000000520000780c */ /* 0x000fda0004f61670 */
[----:B------:R-:W2:Y:S01]  /*c810*/  @!P3 LDG.E.U8 R16, desc[UR36][R14.64+0x51] ;  /* 0x000051240e10b981 */ /* 0x000ea2000c1e1100 */
[----:B------:R-:W-:Y:S01]  /*c820*/  @!P3 IMAD.MOV.U32 R184, RZ, RZ, R226 ;  /* 0x000000ffffb8b224 */ /* 0x000fe200078e00e2 */
[----:B------:R-:W-:Y:S02]  /*c830*/  P2R R3, PR, RZ, 0x4 ;  /* 0x00000004ff037803 */ /* 0x000fe40000000000 */
[----:B------:R-:W-:Y:S02]  /*c840*/  ISETP.GE.AND P2, PT, R12, 0x189, PT ;  /* 0x000001890c00780c */ /* 0x000fe40003f46270 */
[----:B--2---:R-:W-:-:S05]  /*c850*/  @!P3 PRMT R197, R16, 0x8880, RZ ;  /* 0x0000888010c5b816 */ /* 0x004fca00000000ff */
[----:B------:R-:W-:-:S04]  /*c860*/  @!P3 IMAD R2, R197, R18, RZ ;  /* 0x00000012c502b224 */ /* 0x000fc800078e02ff */
[----:B------:R-:W-:Y:S02]  /*c870*/  @!P3 IMAD R197, R185, R17, R2 ;  /* 0x00000011b9c5b224 */ /* 0x000fe400078e0202 */
[----:B------:R-:W-:-:S05]  /*c880*/  @!P3 IMAD.MOV.U32 R185, RZ, RZ, R9 ;  /* 0x000000ffffb9b224 */ /* 0x000fca00078e0009 */
        /* <DEDUP_REMOVED lines=57> */
[----:B------:R-:W-:Y:S02]  /*cc20*/  ISETP.LT.OR P2, PT, R0, 0x61, !P6 ;  /* 0x000000610000780c */ /* 0x000fe40007741670 */
[----:B----4-:R-:W-:-:S05]  /*cc30*/  @!P3 PRMT R176, R16, 0x8880, RZ ;  /* 0x0000888010b0b816 */ /* 0x010fca00000000ff */
[----:B0-----:R-:W-:-:S04]  /*cc40*/  @!P3 IMAD.MOV.U32 R185, RZ, RZ, R176 ;  /* 0x000000ffffb9b224 */ /* 0x001fc800078e00b0 */
[----:B------:R-:W-:-:S04]  /*cc50*/  @!P3 IMAD R2, R185, R18, RZ ;  /* 0x00000012b902b224 */ /* 0x000fc800078e02ff */
[----:B------:R-:W-:-:S05]  /*cc60*/  @!P3 IMAD R185, R177, R17, R2 ;  /* 0x00000011b1b9b224 */ /* 0x000fca00078e0202 */
[----:B------:R0:W-:Y:S04]  /*cc70*/  @!P3 STG.E.U8 desc[UR36][R6.64+0x61], R185 ;  /* 0x000061b90600b986 */ /* 0x0001e8000c101124 */
[----:B------:R-:W2:Y:S01]  /*cc80*/  @!P2 LDG.E.U8 R16, desc[UR36][R30.64+0x60] ;  /* 0x000060241e10a981 */ /* 0x000ea2000c1e1100 */
[----:B------:R-:W-:Y:S02]  /*cc90*/  ISETP.LT.OR P4, PT, R0, 0x69, !P6 ;  /* 0x000000690000780c */ /* 0x000fe40007781670 */
[----:B--2---:R-:W-:-:S05]  /*cca0*/  @!P2 PRMT R187, R16, 0x8880, RZ ;  /* 0x0000888010bba816 */ /* 0x004fca00000000ff */
[----:B------:R-:W-:-:S04]  /*ccb0*/  @!P2 IMAD R2, R187, R18, RZ ;  /* 0x00000012bb02a224 */ /* 0x000fc800078e02ff */
[----:B------:R-:W-:-:S05]  /*ccc0*/  @!P2 IMAD R187, R178, R17, R2 ;  /* 0x00000011b2bba224 */ /* 0x000fca00078e0202 */
[----:B------:R2:W-:Y:S01]  /*ccd0*/  @!P2 STG.E.U8 desc[UR36][R210.64+0x60], R187 ;  /* 0x000060bbd200a986 */ /* 0x0005e2000c101124 */
[----:B------:R-:W-:-:S13]  /*cce0*/  ISETP.LT.OR P2, PT, R0, 0x62, !P6 ;  /* 0x000000620000780c */ /* 0x000fda0007741670 */
[----:B------:R-:W4:Y:S01]  /*ccf0*/  @!P2 LDG.E.U8 R16, desc[UR36][R30.64+0x61] ;  /* 0x000061241e10a981 */ /* 0x000f22000c1e1100 */
[----:B------:R-:W-:-:S04]  /*cd00*/  @!P4 IADD3 R176, P3, R6, UR39, RZ ;  /* 0x0000002706b0cc10 */ /* 0x000fc8000ff7e0ff */
[----:B------:R-:W-:Y:S02]  /*cd10*/  @!P4 IADD3.X R177, R7, UR38, RZ, P3, !PT ;  /* 0x0000002607b1cc10 */ /* 0x000fe40009ffe4ff */
[----:B------:R-:W-:Y:S02]  /*cd20*/  ISETP.LT.OR P3, PT, R0, 0x6a, !P6 ;  /* 0x0000006a0000780c */ /* 0x000fe40007761670 */
[----:B------:R-:W-:-:S11]  /*cd30*/  P2R R194, PR, RZ, 0x1 ;  /* 0x00000001ffc27803 */ /* 0x000fd60000000000 */
[----:B------:R-:W-:-:S04]  /*cd40*/  @!P3 IADD3 R184, P0, R6, UR39, RZ ;  /* 0x0000002706b8bc10 */ /* 0x000fc8000ff1e0ff */
[----:B0-----:R-:W-:Y:S02]  /*cd50*/  @!P3 IADD3.X R185, R7, UR38, RZ, P0, !PT ;  /* 0x0000002607b9bc10 */ /* 0x001fe400087fe4ff */
[----:B------:R-:W-:Y:S02]  /*cd60*/  ISETP.LT.OR P0, PT, R0, 0x69, !P5 ;  /* 0x000000690000780c */ /* 0x000fe40006f01670 */
[----:B----4-:R-:W-:-:S05]  /*cd70*/  @!P2 PRMT R189, R16, 0x8880, RZ ;  /* 0x0000888010bda816 */ /* 0x010fca00000000ff */
[----:B------:R-:W-:-:S04]  /*cd80*/  @!P2 IMAD R2, R189, R18, RZ ;  /* 0x00000012bd02a224 */ /* 0x000fc800078e02ff */
[----:B------:R-:W-:-:S05]  /*cd90*/  @!P2 IMAD R179, R179, R17, R2 ;  /* 0x00000011b3b3a224 */ /* 0x000fca00078e0202 */
[----:B------:R0:W-:Y:S04]  /*cda0*/  @!P2 STG.E.U8 desc[UR36][R208.64+0x61], R179 ;  /* 0x000061b3d000a986 */ /* 0x0001e8000c101124 */
        /* <DEDUP_REMOVED lines=17> */
[----:B------:R2:W-:Y:S04]  /*cec0*/  @!P4 STG.E.U8 desc[UR36][R176.64+0x68], R187 ;  /* 0x000068bbb000c986 */ /* 0x0005e8000c101124 */
[----:B------:R-:W4:Y:S01]  /*ced0*/  @!P3 LDG.E.U8 R16, desc[UR36][R30.64+0x69] ;  /* 0x000069241e10b981 */ /* 0x000f22000c1e1100 */
[----:B------:R-:W-:-:S04]  /*cee0*/  @!P0 IADD3 R178, P2, R6, UR39, RZ ;  /* 0x0000002706b28c10 */ /* 0x000fc8000ff5e0ff */
[----:B------:R-:W-:Y:S02]  /*cef0*/  @!P0 IADD3.X R179, R7, UR38, RZ, P2, !PT ;  /* 0x0000002607b38c10 */ /* 0x000fe400097fe4ff */
[----:B------:R-:W-:-:S13]  /*cf00*/  ISETP.LT.OR P2, PT, R0, 0x72, !P6 ;  /* 0x000000720000780c */ /* 0x000fda0007741670 */
[----:B------:R-:W-:-:S04]  /*cf10*/  @!P2 IADD3 R180, P4, R6, UR39, RZ ;  /* 0x0000002706b4ac10 */ /* 0x000fc8000ff9e0ff */
[----:B0-----:R-:W-:Y:S02]  /*cf20*/  @!P2 IADD3.X R181, R7, UR38, RZ, P4, !PT ;  /* 0x0000002607b5ac10 */ /* 0x001fe4000a7fe4ff */
[----:B------:R-:W-:Y:S02]  /*cf30*/  ISETP.NE.AND P2, PT, R3, RZ, PT ;  /* 0x000000ff0300720c */ /* 0x000fe40003f45270 */
[----:B------:R-:W-:Y:S02]  /*cf40*/  LOP3.LUT P1, RZ, R19, 0x2, RZ, 0xc0, !PT ;  /* 0x0000000213ff7812 */ /* 0x000fe4000782c0ff */
        /* <DEDUP_REMOVED lines=22> */
[----:B------:R-:W-:-:S05]  /*d0b0*/  @!P3 IMAD R3, R170, R17, R2 ;  /* 0x00000011aa03b224 */ /* 0x000fca00078e0202 */
[----:B------:R0:W-:Y:S01]  /*d0c0*/  @!P3 STG.E.U8 desc[UR36][R168.64+0x60], R3 ;  /* 0x00006003a800b986 */ /* 0x0001e2000c101124 */
[----:B------:R-:W-:-:S13]  /*d0d0*/  ISETP.LT.OR P3, PT, R0, 0x62, !P2 ;  /* 0x000000620000780c */ /* 0x000fda0005761670 */
[----:B------:R-:W4:Y:S01]  /*d0e0*/  @!P3 LDG.E.U8 R16, desc[UR36][R234.64+0x61] ;  /* 0x00006124ea10b981 */ /* 0x000f22000c1e1100 */
[----:B------:R-:W-:-:S04]  /*d0f0*/  @!P3 IADD3 R176, P4, R10, UR39, RZ ;  /* 0x000000270ab0bc10 */ /* 0x000fc8000ff9e0ff */
[----:B--2---:R-:W-:Y:S02]  /*d100*/  @!P3 IADD3.X R177, R11, UR38, RZ, P4, !PT ;  /* 0x000000260bb1bc10 */ /* 0x004fe4000a7fe4ff */
[----:B----4-:R-:W-:-:S05]  /*d110*/  @!P3 PRMT R183, R16, 0x8880, RZ ;  /* 0x0000888010b7b816 */ /* 0x010fca00000000ff */
[----:B------:R-:W-:-:S04]  /*d120*/  @!P3 IMAD R2, R183, R18, RZ ;  /* 0x00000012b702b224 */ /* 0x000fc800078e02ff */
[----:B------:R-:W-:-:S05]  /*d130*/  @!P3 IMAD R171, R171, R17, R2 ;  /* 0x00000011ababb224 */ /* 0x000fca00078e0202 */
[----:B------:R-:W-:Y:S01]  /*d140*/  @!P3 STG.E.U8 desc[UR36][R176.64+0x61], R171 ;  /* 0x000061abb000b986 */ /* 0x000fe2000c101124 */
[----:B------:R-:W-:-:S13]  /*d150*/  ISETP.LT.OR P3, PT, R0, 0x69, !P1 ;  /* 0x000000690000780c */ /* 0x000fda0004f61670 */
[----:B------:R-:W0:Y:S02]  /*d160*/  @!P3 LDG.E.U8 R16, desc[UR36][R236.64+0x68] ;  /* 0x00006824ec10b981 */ /* 0x000e24000c1e1100 */
[----:B0-----:R-:W-:-:S05]  /*d170*/  @!P3 PRMT R3, R16, 0x8880, RZ ;  /* 0x000088801003b816 */ /* 0x001fca00000000ff */
[----:B------:R-:W-:-:S04]  /*d180*/  @!P3 IMAD R2, R3, R18, RZ ;  /* 0x000000120302b224 */ /* 0x000fc800078e02ff */
[----:B------:R-:W-:-:S05]  /*d190*/  @!P3 IMAD R3, R172, R17, R2 ;  /* 0x00000011ac03b224 */ /* 0x000fca00078e0202 */
[----:B------:R0:W-:Y:S01]  /*d1a0*/  @!P3 STG.E.U8 desc[UR36][R10.64+0x68], R3 ;  /* 0x000068030a00b986 */ /* 0x0001e2000c101124 */
[----:B------:R-:W-:-:S13]  /*d1b0*/  ISETP.LT.OR P3, PT, R0, 0x6a, !P1 ;  /* 0x0000006a0000780c */ /* 0x000fda0004f61670 */
[----:B------:R-:W2:Y:S01]  /*d1c0*/  @!P3 LDG.E.U8 R16, desc[UR36][R236.64+0x69] ;  /* 0x00006924ec10b981 */ /* 0x000ea2000c1e1100 */
[----:B------:R-:W-:Y:S02]  /*d1d0*/  ISETP.NE.AND P1, PT, R13, RZ, PT ;  /* 0x000000ff0d00720c */ /* 0x000fe40003f25270 */
[----:B--2---:R-:W-:-:S05]  /*d1e0*/  @!P3 PRMT R13, R16, 0x8880, RZ ;  /* 0x00008880100db816 */ /* 0x004fca00000000ff */
[----:B------:R-:W-:-:S04]  /*d1f0*/  @!P3 IMAD R2, R13, R18, RZ ;  /* 0x000000120d02b224 */ /* 0x000fc800078e02ff */
[----:B------:R-:W-:-:S05]  /*d200*/  @!P3 IMAD R173, R173, R17, R2 ;  /* 0x00000011adadb224 */ /* 0x000fca00078e0202 */
[----:B------:R-:W-:Y:S01]  /*d210*/  @!P3 STG.E.U8 desc[UR36][R10.64+0x69], R173 ;  /* 0x000069ad0a00b986 */ /* 0x000fe2000c101124 */
        /* <DEDUP_REMOVED lines=9> */
[----:B------:R-:W2:Y:S01]  /*d2b0*/  @!P3 LDG.E.U8 R16, desc[UR36][R234.64+0x69] ;  /* 0x00006924ea10b981 */ /* 0x000ea2000c1e1100 */
[----:B------:R-:W-:-:S04]  /*d2c0*/  @!P3 IADD3 R170, P4, R10, UR39, RZ ;  /* 0x000000270aaabc10 */ /* 0x000fc8000ff9e0ff */
[----:B------:R-:W-:Y:S02]  /*d2d0*/  @!P3 IADD3.X R171, R11, UR38, RZ, P4, !PT ;  /* 0x000000260babbc10 */ /* 0x000fe4000a7fe4ff */
[----:B--2---:R-:W-:-:S05]  /*d2e0*/  @!P3 PRMT R13, R16, 0x8880, RZ ;  /* 0x00008880100db816 */ /* 0x004fca00000000ff */
        /* <DEDUP_REMOVED lines=54> */
[----:B------:R-:W-:Y:S02]  /*d650*/  @!P3 IADD3 R162, P4, R4, UR39, RZ ;  /* 0x0000002704a2bc10 */ /* 0x000fe4000ff9e0ff */
        /* <DEDUP_REMOVED lines=8> */
[----:B------:R-:W4:Y:S01]  /*d6e0*/  @!P3 LDG.E.U8 R16, desc[UR36][R14.64+0x60] ;  /* 0x000060240e10b981 */ /* 0x000f22000c1e1100 */
[----:B0-----:R-:W-:Y:S02]  /*d6f0*/  @!P3 IMAD.MOV.U32 R160, RZ, RZ, R226 ;  /* 0x000000ffffa0b224 */ /* 0x001fe400078e00e2 */
[----:B------:R-:W-:Y:S01]  /*d700*/  @!P3 IMAD.MOV.U32 R161, RZ, RZ, R9 ;  /* 0x000000ffffa1b224 */ /* 0x000fe200078e0009 */
[----:B----4-:R-:W-:-:S05]  /*d710*/  @!P3 PRMT R3, R16, 0x8880, RZ ;  /* 0x000088801003b816 */ /* 0x010fca00000000ff */
[----:B------:R-:W-:-:S04]  /*d720*/  @!P3 IMAD R2, R3, R18, RZ ;  /* 0x000000120302b224 */ /* 0x000fc800078e02ff */
[----:B------:R-:W-:-:S05]  /*d730*/  @!P3 IMAD R3, R152, R17, R2 ;  /* 0x000000119803b224 */ /* 0x000fca00078e0202 */
[----:B------:R0:W-:Y:S01]  /*d740*/  @!P3 STG.E.U8 desc[UR36][R160.64+0x60], R3 ;  /* 0x00006003a000b986 */ /* 0x0001e2000c101124 */
[----:B------:R-:W-:-:S13]  /*d750*/  ISETP.LT.OR P3, PT, R0, 0x62, !P1 ;  /* 0x000000620000780c */ /* 0x000fda0004f61670 */
[----:B------:R-:W4:Y:S01]  /*d760*/  @!P3 LDG.E.U8 R16, desc[UR36][R14.64+0x61] ;  /* 0x000061240e10b981 */ /* 0x000f22000c1e1100 */
[----:B------:R-:W-:Y:S01]  /*d770*/  @!P3 IMAD.MOV.U32 R152, RZ, RZ, R226 ;  /* 0x000000ffff98b224 */ /* 0x000fe200078e00e2 */
[----:B------:R-:W-:Y:S02]  /*d780*/  P2R R172, PR, RZ, 0x4 ;  /* 0x00000004ffac7803 */ /* 0x000fe40000000000 */
[----:B------:R-:W-:Y:S02]  /*d790*/  ISETP.GE.AND P2, PT, R12, 0x189, PT ;  /* 0x000001890c00780c */ /* 0x000fe40003f46270 */
[----:B----4-:R-:W-:-:S05]  /*d7a0*/  @!P3 PRMT R13, R16, 0x8880, RZ ;  /* 0x00008880100db816 */ /* 0x010fca00000000ff */
[----:B------:R-:W-:-:S04]  /*d7b0*/  @!P3 IMAD R2, R13, R18, RZ ;  /* 0x000000120d02b224 */ /* 0x000fc800078e02ff */
[----:B------:R-:W-:Y:S02]  /*d7c0*/  @!P3 IMAD R13, R153, R17, R2 ;  /* 0x00000011990db224 */ /* 0x000fe400078e0202 */
[----:B------:R-:W-:-:S05]  /*d7d0*/  @!P3 IMAD.MOV.U32 R153, RZ, RZ, R9 ;  /* 0x000000ffff99b224 */ /* 0x000fca00078e0009 */
[----:B------:R4:W-:Y:S01]  /*d7e0*/  @!P3 STG.E.U8 desc[UR36][R152.64+0x61], R13 ;  /* 0x0000610d9800b986 */ /* 0x0009e2000c101124 */
[----:B------:R-:W-:-:S13]  /*d7f0*/  ISETP.LT.OR P3, PT, R0, 0x61, !P2 ;  /* 0x000000610000780c */ /* 0x000fda0005761670 */
[----:B------:R-:W0:Y:S01]  /*d800*/  @!P3 LDG.E.U8 R16, desc[UR36][R20.64+0x60] ;  /* 0x000060241410b981 */ /* 0x000e22000c1e1100 */
[----:B--2---:R-:W-:-:S04]  /*d810*/  @!P3 IADD3 R162, P4, R226, UR39, RZ ;  /* 0x00000027e2a2bc10 */ /* 0x004fc8000ff9e0ff */
[----:B------:R-:W-:Y:S02]  /*d820*/  @!P3 IADD3.X R163, R9, UR38, RZ, P4, !PT ;  /* 0x0000002609a3bc10 */ /* 0x000fe4000a7fe4ff */
[----:B0-----:R-:W-:-:S05]  /*d830*/  @!P3 PRMT R3, R16, 0x8880, RZ ;  /* 0x000088801003b816 */ /* 0x001fca00000000ff */
[----:B------:R-:W-:-:S04]  /*d840*/  @!P3 IMAD R2, R3, R18, RZ ;  /* 0x000000120302b224 */ /* 0x000fc800078e02ff */
[----:B------:R-:W-:-:S05]  /*d850*/  @!P3 IMAD R3, R154, R17, R2 ;  /* 0x000000119a03b224 */ /* 0x000fca00078e0202 */
[----:B------:R-:W-:Y:S01]  /*d860*/  @!P3 STG.E.U8 desc[UR36][R162.64+0x60], R3 ;  /* 0x00006003a200b986 */ /* 0x000fe2000c101124 */
[----:B------:R-:W-:-:S13]  /*d870*/  ISETP.LT.OR P3, PT, R0, 0x62, !P2 ;  /* 0x000000620000780c */ /* 0x000fda0005761670 */
[----:B------:R-:W2:Y:S01]  /*d880*/  @!P3 LDG.E.U8 R16, desc[UR36][R20.64+0x61] ;  /* 0x000061241410b981 */ /* 0x000ea2000c1e1100 */
[----:B----4-:R-:W-:-:S04]  /*d890*/  @!P3 IADD3 R152, P4, R226, UR39, RZ ;  /* 0x00000027e298bc10 */ /* 0x010fc8000ff9e0ff */
        /* <DEDUP_REMOVED lines=30> */
[----:B------:R-:W4:Y:S01]  /*da80*/  @!P3 LDG.E.U8 R16, desc[UR36][R20.64+0x69] ;  /* 0x000069241410b981 */ /* 0x000f22000c1e1100 */
[----:B0-----:R-:W-:-:S04]  /*da90*/  @!P3 IADD3 R152, P4, R226, UR39, RZ ;  /* 0x00000027e298bc10 */ /* 0x001fc8000ff9e0ff */
[----:B------:R-:W-:Y:S02]  /*daa0*/  @!P3 IADD3.X R153, R9, UR38, RZ, P4, !PT ;  /* 0x000000260999bc10 */ /* 0x000fe4000a7fe4ff */
[----:B----4-:R-:W-:-:S05]  /*dab0*/  @!P3 PRMT R13, R16, 0x8880, RZ ;  /* 0x00008880100db816 */ /* 0x010fca00000000ff */
[----:B------:R-:W-:-:S04]  /*dac0*/  @!P3 IMAD R2, R13, R18, RZ ;  /* 0x000000120d02b224 */ /* 0x000fc800078e02ff */
[----:B------:R-:W-:-:S05]  /*dad0*/  @!P3 IMAD R159, R159, R17, R2 ;  /* 0x000000119f9fb224 */ /* 0x000fca00078e0202 */
[----:B------:R-:W-:Y:S01]  /*dae0*/  @!P3 STG.E.U8 desc[UR36][R152.64+0x69], R159 ;  /* 0x0000699f9800b986 */ /* 0x000fe2000c101124 */
[----:B------:R-:W-:-:S13]  /*daf0*/  ISETP.LT.OR P3, PT, R0, 0x71, !P5 ;  /* 0x000000710000780c */ /* 0x000fda0006f61670 */
[----:B------:R-:W2:Y:S02]  /*db00*/  @!P3 LDG.E.U8 R16, desc[UR36][R28.64+0x70] ;  /* 0x000070241c10b981 */ /* 0x000ea4000c1e1100 */
[----:B--2---:R-:W-:-:S05]  /*db10*/  @!P3 PRMT R3, R16, 0x8880, RZ ;  /* 0x000088801003b816 */ /* 0x004fca00000000ff */
[----:B------:R-:W-:-:S04]  /*db20*/  @!P3 IMAD R2, R3, R18, RZ ;  /* 0x000000120302b224 */ /* 0x000fc800078e02ff */
[----:B------:R-:W-:-:S05]  /*db30*/  @!P3 IMAD R3, R144, R17, R2 ;  /* 0x000000119003b224 */ /* 0x000fca00078e0202 */
[----:B------:R0:W-:Y:S01]  /*db40*/  @!P3 STG.E.U8 desc[UR36][R6.64+0x70], R3 ;  /* 0x000070030600b986 */ /* 0x0001e2000c101124 */
[----:B------:R-:W-:-:S13]  /*db50*/  ISETP.LT.OR P3, PT, R0, 0x72, !P5 ;  /* 0x000000720000780c */ /* 0x000fda0006f61670 */
[----:B------:R-:W2:Y:S01]  /*db60*/  @!P3 LDG.E.U8 R16, desc[UR36][R28.64+0x71] ;  /* 0x000071241c10b981 */ /* 0x000ea2000c1e1100 */
[----:B------:R-:W-:Y:S02]  /*db70*/  ISETP.LT.OR P2, PT, R0, 0x71, !P6 ;  /* 0x000000710000780c */ /* 0x000fe40007741670 */
[----:B--2---:R-:W-:-:S05]  /*db80*/  @!P3 PRMT R13, R16, 0x8880, RZ ;  /* 0x00008880100db816 */ /* 0x004fca00000000ff */
[----:B------:R-:W-:-:S04]  /*db90*/  @!P3 IMAD R2, R13, R18, RZ ;  /* 0x000000120d02b224 */ /* 0x000fc800078e02ff */
[----:B------:R-:W-:-:S05]  /*dba0*/  @!P3 IMAD R145, R145, R17, R2 ;  /* 0x000000119191b224 */ /* 0x000fca00078e0202 */
[----:B------:R-:W-:Y:S04]  /*dbb0*/  @!P3 STG.E.U8 desc[UR36][R6.64+0x71], R145 ;  /* 0x000071910600b986 */ /* 0x000fe8000c101124 */
[----:B------:R-:W0:Y:S01]  /*dbc0*/  @!P2 LDG.E.U8 R16, desc[UR36][R30.64+0x70] ;  /* 0x000070241e10a981 */ /* 0x000e22000c1e1100 */
[----:B------:R-:W-:Y:S02]  /*dbd0*/  ISETP.LT.OR P4, PT, R0, 0x79, !P6 ;  /* 0x000000790000780c */ /* 0x000fe40007781670 */
        /* <DEDUP_REMOVED lines=8> */
[----:B------:R-:W-:Y:S02]  /*dc60*/  ISETP.LT.OR P3, PT, R0, 0x7a, !P6 ;  /* 0x0000007a0000780c */ /* 0x000fe40007761670 */
[----:B------:R-:W-:-:S11]  /*dc70*/  P2R R165, PR, RZ, 0x1 ;  /* 0x00000001ffa57803 */ /* 0x000fd60000000000 */
[----:B------:R-:W-:-:S04]  /*dc80*/  @!P3 IADD3 R154, P0, R6, UR39, RZ ;  /* 0x00000027069abc10 */ /* 0x000fc8000ff1e0ff */
[----:B------:R-:W-:Y:S02]  /*dc90*/  @!P3 IADD3.X R155, R7, UR38, RZ, P0, !PT ;  /* 0x00000026079bbc10 */ /* 0x000fe400087fe4ff */
[----:B------:R-:W-:Y:S02]  /*dca0*/  ISETP.LT.OR P0, PT, R0, 0x79, !P5 ;  /* 0x000000790000780c */ /* 0x000fe40006f01670 */
[----:B--2---:R-:W-:-:S05]  /*dcb0*/  @!P2 PRMT R13, R16, 0x8880, RZ ;  /* 0x00008880100da816 */ /* 0x004fca00000000ff */
[----:B------:R-:W-:-:S04]  /*dcc0*/  @!P2 IMAD R2, R13, R18, RZ ;  /* 0x000000120d02a224 */ /* 0x000fc800078e02ff */
[----:B------:R-:W-:-:S05]  /*dcd0*/  @!P2 IMAD R147, R147, R17, R2 ;  /* 0x000000119393a224 */ /* 0x000fca00078e0202 */
[----:B------:R-:W-:Y:S04]  /*dce0*/  @!P2 STG.E.U8 desc[UR36][R180.64+0x71], R147 ;  /* 0x00007193b400a986 */ /* 0x000fe8000c101124 */
        /* <DEDUP_REMOVED lines=15> */
[----:B------:R0:W-:Y:S04]  /*dde0*/  @!P4 STG.E.U8 desc[UR36][R152.64+0x78], R3 ;  /* 0x000078039800c986 */ /* 0x0001e8000c101124 */
[----:B------:R-:W2:Y:S01]  /*ddf0*/  @!P3 LDG.E.U8 R16, desc[UR36][R30.64+0x79] ;  /* 0x000079241e10b981 */ /* 0x000ea2000c1e1100 */
[----:B------:R-:W-:Y:S02]  /*de00*/  LOP3.LUT P1, RZ, R19, 0x2, RZ, 0xc0, !PT ;  /* 0x0000000213ff7812 */ /* 0x000fe4000782c0ff */
        /* <DEDUP_REMOVED lines=16> */
[----:B------:R-:W-:-:S04]  /*df10*/  @!P2 IADD3 R146, P4, R6, UR39, RZ ;  /* 0x000000270692ac10 */ /* 0x000fc8000ff9e0ff */
[----:B------:R-:W-:Y:S02]  /*df20*/  @!P2 IADD3.X R147, R7, UR38, RZ, P4, !PT ;  /* 0x000000260793ac10 */ /* 0x000fe4000a7fe4ff */
        /* <DEDUP_REMOVED lines=44> */
[----:B------:R-:W-:Y:S02]  /*e1f0*/  ISETP.NE.AND P1, PT, R164, RZ, PT ;  /* 0x000000ffa400720c */ /* 0x000fe40003f25270 */
        /* <DEDUP_REMOVED lines=438> */
[----:B------:R-:W-:-:S04]  /*fd60*/  ISETP.LT.OR P2, PT, R0, 0xa2, !P6 ;  /* 0x000000a20000780c */ /* 0x000fc80007741670 */
[----:B------:R-:W-:-:S09]  /*fd70*/  P2R R86, PR, RZ, 0x4 ;  /* 0x00000004ff567803 */ /* 0x000fd20000000000 */
        /* <DEDUP_REMOVED lines=131> */
[----:B------:R-:W-:Y:S02]  /*105b0*/  ISETP.GE.AND P4, PT, R12, 0x189, PT ;  /* 0x000001890c00780c */ /* 0x000fe40003f86270 */
        /* <DEDUP_REMOVED lines=25> */
[----:B------:R-:W-:Y:S02]  /*10750*/  ISETP.GE.AND P4, PT, R12, 0x189, PT ;  /* 0x000001890c00780c */ /* 0x000fe40003f86270 */
        /* <DEDUP_REMOVED lines=34> */
[----:B0-----:R-:W-:-:S04]  /*10980*/  @!P3 IADD3 R56, P4, R6, UR39, RZ ;  /* 0x000000270638bc10 */ /* 0x001fc8000ff9e0ff */
[----:B------:R-:W-:Y:S02]  /*10990*/  @!P3 IADD3.X R57, R7, UR38, RZ, P4, !PT ;  /* 0x000000260739bc10 */ /* 0x000fe4000a7fe4ff */
[----:B------:R-:W-:-:S13]  /*109a0*/  ISETP.LT.OR P4, PT, R0, 0xa1, !P6 ;  /* 0x000000a10000780c */ /* 0x000fda0007781670 */
[----:B------:R-:W2:Y:S01]  /*109b0*/  @!P4 LDG.E.U8 R16, desc[UR36][R30.64+0xa0] ;  /* 0x0000a0241e10c981 */ /* 0x000ea2000c1e1100 */
[----:B------:R-:W-:Y:S02]  /*109c0*/  ISETP.LT.OR P6, PT, R0, 0xaa, !P6 ;  /* 0x000000aa0000780c */ /* 0x000fe400077c1670 */
[----:B--2---:R-:W-:-:S05]  /*109d0*/  @!P4 PRMT R3, R16, 0x8880, RZ ;  /* 0x000088801003c816 */ /* 0x004fca00000000ff */
[----:B------:R-:W-:-:S04]  /*109e0*/  @!P4 IMAD R2, R3, R18, RZ ;  /* 0x000000120302c224 */ /* 0x000fc800078e02ff */
[----:B------:R-:W-:-:S05]  /*109f0*/  @!P4 IMAD R3, R50, R17, R2 ;  /* 0x000000113203c224 */ /* 0x000fca00078e0202 */
[----:B------:R0:W-:Y:S01]  /*10a00*/  @!P4 STG.E.U8 desc[UR36][R80.64+0xa0], R3 ;  /* 0x0000a0035000c986 */ /* 0x0001e2000c101124 */
[----:B------:R-:W-:-:S04]  /*10a10*/  @!P6 IADD3 R58, P4, R6, UR39, RZ ;  /* 0x00000027063aec10 */ /* 0x000fc8000ff9e0ff */
[----:B------:R-:W-:Y:S02]  /*10a20*/  @!P6 IADD3.X R59, R7, UR38, RZ, P4, !PT ;  /* 0x00000026073bec10 */ /* 0x000fe4000a7fe4ff */
[----:B------:R-:W-:-:S13]  /*10a30*/  ISETP.NE.AND P4, PT, R86, RZ, PT ;  /* 0x000000ff5600720c */ /* 0x000fda0003f85270 */
[----:B------:R-:W2:Y:S02]  /*10a40*/  @!P4 LDG.E.U8 R16, desc[UR36][R30.64+0xa1] ;  /* 0x0000a1241e10c981 */ /* 0x000ea4000c1e1100 */
[----:B--2---:R-:W-:-:S05]  /*10a50*/  @!P4 PRMT R13, R16, 0x8880, RZ ;  /* 0x00008880100dc816 */ /* 0x004fca00000000ff */
[----:B------:R-:W-:-:S04]  /*10a60*/  @!P4 IMAD R2, R13, R18, RZ ;  /* 0x000000120d02c224 */ /* 0x000fc800078e02ff */
[----:B------:R-:W-:-:S05]  /*10a70*/  @!P4 IMAD R51, R51, R17, R2 ;  /* 0x000000113333c224 */ /* 0x000fca00078e0202 */
[----:B------:R-:W-:Y:S01]  /*10a80*/  @!P4 STG.E.U8 desc[UR36][R82.64+0xa1], R51 ;  /* 0x0000a1335200c986 */ /* 0x000fe2000c101124 */
[----:B------:R-:W-:-:S13]  /*10a90*/  ISETP.LT.OR P4, PT, R0, 0xa9, !P5 ;  /* 0x000000a90000780c */ /* 0x000fda0006f81670 */
[----:B------:R-:W0:Y:S01]  /*10aa0*/  @!P4 LDG.E.U8 R16, desc[UR36][R28.64+0xa8] ;  /* 0x0000a8241c10c981 */ /* 0x000e22000c1e1100 */
[----:B------:R-:W-:Y:S02]  /*10ab0*/  ISETP.LT.OR P5, PT, R0, 0xaa, !P5 ;  /* 0x000000aa0000780c */ /* 0x000fe40006fa1670 */
[----:B0-----:R-:W-:-:S05]  /*10ac0*/  @!P4 PRMT R3, R16, 0x8880, RZ ;  /* 0x000088801003c816 */ /* 0x001fca00000000ff */
[----:B------:R-:W-:-:S04]  /*10ad0*/  @!P4 IMAD R2, R3, R18, RZ ;  /* 0x000000120302c224 */ /* 0x000fc800078e02ff */
[----:B------:R-:W-:-:S05]  /*10ae0*/  @!P4 IMAD R3, R52, R17, R2 ;  /* 0x000000113403c224 */ /* 0x000fca00078e0202 */
[----:B------:R0:W-:Y:S04]  /*10af0*/  @!P4 STG.E.U8 desc[UR36][R6.64+0xa8], R3 ;  /* 0x0000a8030600c986 */ /* 0x0001e8000c101124 */
[----:B------:R-:W2:Y:S01]  /*10b00*/  @!P5 LDG.E.U8 R16, desc[UR36][R28.64+0xa9] ;  /* 0x0000a9241c10d981 */ /* 0x000ea2000c1e1100 */
[----:B------:R-:W-:-:S03]  /*10b10*/  ISETP.LT.OR P4, PT, R0, 0xa1, !P2 ;  /* 0x000000a10000780c */ /* 0x000fc60005781670 */
[----:B------:R-:W4:Y:S01]  /*10b20*/  LDL.LU.64 R28, [R1+0x280] ;  /* 0x00028000011c7983 */ /* 0x000f220000300a00 */
[----:B--2---:R-:W-:-:S05]  /*10b30*/  @!P5 PRMT R13, R16, 0x8880, RZ ;  /* 0x00008880100dd816 */ /* 0x004fca00000000ff */
[----:B------:R-:W-:-:S04]  /*10b40*/  @!P5 IMAD R2, R13, R18, RZ ;  /* 0x000000120d02d224 */ /* 0x000fc800078e02ff */
[----:B------:R-:W-:-:S05]  /*10b50*/  @!P5 IMAD R53, R53, R17, R2 ;  /* 0x000000113535d224 */ /* 0x000fca00078e0202 */
[----:B------:R2:W-:Y:S04]  /*10b60*/  @!P5 STG.E.U8 desc[UR36][R6.64+0xa9], R53 ;  /* 0x0000a9350600d986 */ /* 0x0005e8000c101124 */
[----:B------:R-:W0:Y:S02]  /*10b70*/  @!P3 LDG.E.U8 R16, desc[UR36][R30.64+0xa8] ;  /* 0x0000a8241e10b981 */ /* 0x000e24000c1e1100 */
[----:B0-----:R-:W-:-:S05]  /*10b80*/  @!P3 PRMT R3, R16, 0x8880, RZ ;  /* 0x000088801003b816 */ /* 0x001fca00000000ff */
[----:B------:R-:W-:-:S04]  /*10b90*/  @!P3 IMAD R2, R3, R18, RZ ;  /* 0x000000120302b224 */ /* 0x000fc800078e02ff */
[----:B------:R-:W-:-:S05]  /*10ba0*/  @!P3 IMAD R3, R54, R17, R2 ;  /* 0x000000113603b224 */ /* 0x000fca00078e0202 */
[----:B------:R0:W-:Y:S04]  /*10bb0*/  @!P3 STG.E.U8 desc[UR36][R56.64+0xa8], R3 ;  /* 0x0000a8033800b986 */ /* 0x0001e8000c101124 */
[----:B------:R-:W3:Y:S01]  /*10bc0*/  @!P6 LDG.E.U8 R16, desc[UR36][R30.64+0xa9] ;  /* 0x0000a9241e10e981 */ /* 0x000ee2000c1e1100 */
[----:B------:R-:W-:Y:S02]  /*10bd0*/  ISETP.LT.OR P3, PT, R0, 0xa2, !P2 ;  /* 0x000000a20000780c */ /* 0x000fe40005761670 */
[----:B------:R-:W-:-:S04]  /*10be0*/  @!P4 IADD3 R48, P5, R10, UR39, RZ ;  /* 0x000000270a30cc10 */ /* 0x000fc8000ffbe0ff */
[----:B------:R-:W-:Y:S01]  /*10bf0*/  @!P4 IADD3.X R49, R11, UR38, RZ, P5, !PT ;  /* 0x000000260b31cc10 */ /* 0x000fe2000affe4ff */
[----:B------:R-:W4:Y:S06]  /*10c00*/  LDL.LU.64 R30, [R1+0x278] ;  /* 0x00027800011e7983 */ /* 0x000f2c0000300a00 */
[----:B--2---:R-:W-:-:S04]  /*10c10*/  @!P3 IADD3 R6, P5, R10, UR39, RZ ;  /* 0x000000270a06bc10 */ /* 0x004fc8000ffbe0ff */
[----:B------:R-:W-:Y:S02]  /*10c20*/  @!P3 IADD3.X R7, R11, UR38, RZ, P5, !PT ;  /* 0x000000260b07bc10 */ /* 0x000fe4000affe4ff */
[----:B---3--:R-:W-:-:S05]  /*10c30*/  @!P6 PRMT R13, R16, 0x8880, RZ ;  /* 0x00008880100de816 */ /* 0x008fca00000000ff */
[----:B------:R-:W-:-:S04]  /*10c40*/  @!P6 IMAD R2, R13, R18, RZ ;  /* 0x000000120d02e224 */ /* 0x000fc800078e02ff */
[----:B------:R-:W-:-:S05]  /*10c50*/  @!P6 IMAD R55, R55, R17, R2 ;  /* 0x000000113737e224 */ /* 0x000fca00078e0202 */
[----:B------:R-:W-:Y:S01]  /*10c60*/  @!P6 STG.E.U8 desc[UR36][R58.64+0xa9], R55 ;  /* 0x0000a9373a00e986 */ /* 0x000fe2000c101124 */
[----:B------:R-:W-:-:S04]  /*10c70*/  LOP3.LUT P6, RZ, R19, 0x2, RZ, 0xc0, !PT ;  /* 0x0000000213ff7812 */ /* 0x000fc800078cc0ff */
        /* <DEDUP_REMOVED lines=12> */
[----:B------:R-:W2:Y:S02]  /*10d40*/  @!P4 LDG.E.U8 R16, desc[UR36][R234.64+0xa0] ;  /* 0x0000a024ea10c981 */ /* 0x000ea4000c1e1100 */
[----:B--2---:R-:W-:-:S05]  /*10d50*/  @!P4 PRMT R13, R16, 0x8880, RZ ;  /* 0x00008880100dc816 */ /* 0x004fca00000000ff */
[----:B------:R-:W-:-:S04]  /*10d60*/  @!P4 IMAD R2, R13, R18, RZ ;  /* 0x000000120d02c224 */ /* 0x000fc800078e02ff */
[----:B0-----:R-:W-:-:S05]  /*10d70*/  @!P4 IMAD R3, R42, R17, R2 ;  /* 0x000000112a03c224 */ /* 0x001fca00078e0202 */
[----:B------:R0:W-:Y:S04]  /*10d80*/  @!P4 STG.E.U8 desc[UR36][R48.64+0xa0], R3 ;  /* 0x0000a0033000c986 */ /* 0x0001e8000c101124 */
[----:B------:R-:W2:Y:S02]  /*10d90*/  @!P3 LDG.E.U8 R16, desc[UR36][R234.64+0xa1] ;  /* 0x0000a124ea10b981 */ /* 0x000ea4000c1e1100 */
[----:B--2---:R-:W-:-:S05]  /*10da0*/  @!P3 PRMT R13, R16, 0x8880, RZ ;  /* 0x00008880100db816 */ /* 0x004fca00000000ff */
        /* <DEDUP_REMOVED lines=8> */
[----:B0-----:R-:W-:-:S05]  /*10e30*/  @!P3 IMAD R3, R44, R17, R2 ;  /* 0x000000112c03b224 */ /* 0x001fca00078e0202 */
[----:B------:R0:W-:Y:S04]  /*10e40*/  @!P3 STG.E.U8 desc[UR36][R10.64+0xa8], R3 ;  /* 0x0000a8030a00b986 */ /* 0x0001e8000c101124 */
[----:B------:R-:W3:Y:S01]  /*10e50*/  @!P4 LDG.E.U8 R16, desc[UR36][R236.64+0xa9] ;  /* 0x0000a924ec10c981 */ /* 0x000ee2000c1e1100 */
[----:B------:R-:W-:Y:S02]  /*10e60*/  ISETP.LT.OR P3, PT, R0, 0xa9, !P2 ;  /* 0x000000a90000780c */ /* 0x000fe40005761670 */
[----:B---3--:R-:W-:-:S05]  /*10e70*/  @!P4 PRMT R13, R16, 0x8880, RZ ;  /* 0x00008880100dc816 */ /* 0x008fca00000000ff */
[----:B--2---:R-:W-:-:S04]  /*10e80*/  @!P4 IMAD.MOV.U32 R7, RZ, RZ, R13 ;  /* 0x000000ffff07c224 */ /* 0x004fc800078e000d */
[----:B------:R-:W-:-:S04]  /*10e90*/  @!P4 IMAD R2, R7, R18, RZ ;  /* 0x000000120702c224 */ /* 0x000fc800078e02ff */
[----:B------:R-:W-:-:S05]  /*10ea0*/  @!P4 IMAD R45, R45, R17, R2 ;  /* 0x000000112d2dc224 */ /* 0x000fca00078e0202 */
[----:B------:R2:W-:Y:S04]  /*10eb0*/  @!P4 STG.E.U8 desc[UR36][R10.64+0xa9], R45 ;  /* 0x0000a92d0a00c986 */ /* 0x0005e8000c101124 */
[----:B------:R-:W3:Y:S01]  /*10ec0*/  @!P3 LDG.E.U8 R16, desc[UR36][R234.64+0xa8] ;  /* 0x0000a824ea10b981 */ /* 0x000ee2000c1e1100 */
[----:B------:R-:W-:Y:S02]  /*10ed0*/  ISETP.LT.OR P2, PT, R0, 0xaa, !P2 ;  /* 0x000000aa0000780c */ /* 0x000fe40005741670 */
[----:B------:R-:W-:Y:S02]  /*10ee0*/  @!P3 IADD3 R6, P4, R10, UR39, RZ ;  /* 0x000000270a06bc10 */ /* 0x000fe4000ff9e0ff */
[----:B---3--:R-:W-:-:S05]  /*10ef0*/  @!P3 PRMT R7, R16, 0x8880, RZ ;  /* 0x000088801007b816 */ /* 0x008fca00000000ff */
[----:B------:R-:W-:Y:S01]  /*10f00*/  @!P3 IMAD R2, R7, R18, RZ ;  /* 0x000000120702b224 */ /* 0x000fe200078e02ff */
[----:B------:R-:W-:-:S03]  /*10f10*/  @!P3 IADD3.X R7, R11, UR38, RZ, P4, !PT ;  /* 0x000000260b07bc10 */ /* 0x000fc6000a7fe4ff */
[----:B0-----:R-:W-:-:S05]  /*10f20*/  @!P3 IMAD R3, R46, R17, R2 ;  /* 0x000000112e03b224 */ /* 0x001fca00078e0202 */
[----:B------:R0:W-:Y:S04]  /*10f30*/  @!P3 STG.E.U8 desc[UR36][R6.64+0xa8], R3 ;  /* 0x0000a8030600b986 */ /* 0x0001e8000c101124 */
[----:B------:R-:W3:Y:S01]  /*10f40*/  @!P2 LDG.E.U8 R16, desc[UR36][R234.64+0xa9] ;  /* 0x0000a924ea10a981 */ /* 0x000ee2000c1e1100 */
[----:B------:R-:W-:Y:S02]  /*10f50*/  ISETP.LT.OR P3, PT, R0, 0xa1, !P1 ;  /* 0x000000a10000780c */ /* 0x000fe40004f61670 */
[----:B--2---:R-:W-:-:S04]  /*10f60*/  @!P2 IADD3 R10, P4, R10, UR39, RZ ;  /* 0x000000270a0aac10 */ /* 0x004fc8000ff9e0ff */
[----:B------:R-:W-:Y:S02]  /*10f70*/  @!P2 IADD3.X R11, R11, UR38, RZ, P4, !PT ;  /* 0x000000260b0bac10 */ /* 0x000fe4000a7fe4ff */
[----:B---3--:R-:W-:-:S05]  /*10f80*/  @!P2 PRMT R13, R16, 0x8880, RZ ;  /* 0x00008880100da816 */ /* 0x008fca00000000ff */
        /* <DEDUP_REMOVED lines=14> */
[----:B------:R-:W-:Y:S04]  /*11070*/  @!P2 STG.E.U8 desc[UR36][R4.64+0xa1], R33 ;  /* 0x0000a1210400a986 */ /* 0x000fe8000c101124 */
[----:B------:R-:W2:Y:S01]  /*11080*/  @!P3 LDG.E.U8 R16, desc[UR36][R22.64+0xa0] ;  /* 0x0000a0241610b981 */ /* 0x000ea2000c1e1100 */
[----:B------:R-:W-:Y:S02]  /*11090*/  ISETP.LT.OR P2, PT, R0, 0xa2, !P0 ;  /* 0x000000a20000780c */ /* 0x000fe40004741670 */
[----:B------:R-:W-:Y:S02]  /*110a0*/  @!P3 IADD3 R6, P4, R4, UR39, RZ ;  /* 0x000000270406bc10 */ /* 0x000fe4000ff9e0ff */
[----:B--2---:R-:W-:-:S05]  /*110b0*/  @!P3 PRMT R7, R16, 0x8880, RZ ;  /* 0x000088801007b816 */ /* 0x004fca00000000ff */
[----:B------:R-:W-:Y:S01]  /*110c0*/  @!P3 IMAD R2, R7, R18, RZ ;  /* 0x000000120702b224 */ /* 0x000fe200078e02ff */
[----:B------:R-:W-:-:S03]  /*110d0*/  @!P3 IADD3.X R7, R5, UR38, RZ, P4, !PT ;  /* 0x000000260507bc10 */ /* 0x000fc6000a7fe4ff */
[----:B0-----:R-:W-:-:S05]  /*110e0*/  @!P3 IMAD R3, R34, R17, R2 ;  /* 0x000000112203b224 */ /* 0x001fca00078e0202 */
[----:B------:R0:W-:Y:S04]  /*110f0*/  @!P3 STG.E.U8 desc[UR36][R6.64+0xa0], R3 ;  /* 0x0000a0030600b986 */ /* 0x0001e8000c101124 */
[----:B------:R-:W2:Y:S01]  /*11100*/  @!P2 LDG.E.U8 R16, desc[UR36][R22.64+0xa1] ;  /* 0x0000a1241610a981 */ /* 0x000ea2000c1e1100 */
[----:B------:R-:W-:Y:S02]  /*11110*/  ISETP.LT.OR P3, PT, R0, 0xa9, !P1 ;  /* 0x000000a90000780c */ /* 0x000fe40004f61670 */
[----:B------:R-:W-:Y:S02]  /*11120*/  @!P2 IADD3 R10, P4, R4, UR39, RZ ;  /* 0x00000027040aac10 */ /* 0x000fe4000ff9e0ff */
[----:B--2---:R-:W-:-:S05]  /*11130*/  @!P2 PRMT R11, R16, 0x8880, RZ ;  /* 0x00008880100ba816 */ /* 0x004fca00000000ff */
[----:B------:R-:W-:Y:S01]  /*11140*/  @!P2 IMAD R2, R11, R18, RZ ;  /* 0x000000120b02a224 */ /* 0x000fe200078e02ff */
[----:B------:R-:W-:-:S03]  /*11150*/  @!P2 IADD3.X R11, R5, UR38, RZ, P4, !PT ;  /* 0x00000026050bac10 */ /* 0x000fc6000a7fe4ff */
        /* <DEDUP_REMOVED lines=21> */
[----:B------:R-:W-:Y:S04]  /*112b0*/  @!P2 STG.E.U8 desc[UR36][R6.64+0xa8], R3 ;  /* 0x0000a8030600a986 */ /* 0x000fe8000c101124 */
[----:B------:R-:W3:Y:S01]  /*112c0*/  @!P0 LDG.E.U8 R16, desc[UR36][R22.64+0xa9] ;  /* 0x0000a92416108981 */ /* 0x000ee2000c1e1100 */
[----:B------:R-:W-:Y:S02]  /*112d0*/  ISETP.GE.AND P5, PT, R12, 0x181, PT ;  /* 0x000001810c00780c */ /* 0x000fe40003fa6270 */
[----:B--2---:R-:W-:Y:S02]  /*112e0*/  @!P0 IADD3 R4, P2, R4, UR39, RZ ;  /* 0x0000002704048c10 */ /* 0x004fe4000ff5e0ff */
[----:B------:R-:W-:Y:S02]  /*112f0*/  ISETP.LT.OR P1, PT, R0, 0xa1, !P5 ;  /* 0x000000a10000780c */ /* 0x000fe40006f21670 */
[----:B------:R-:W-:-:S02]  /*11300*/  @!P0 IADD3.X R5, R5, UR38, RZ, P2, !PT ;  /* 0x0000002605058c10 */ /* 0x000fc400097fe4ff */
[----:B---3--:R-:W-:-:S05]  /*11310*/  @!P0 PRMT R11, R16, 0x8880, RZ ;  /* 0x00008880100b8816 */ /* 0x008fca00000000ff */
[----:B------:R-:W-:-:S04]  /*11320*/  @!P0 IMAD R2, R11, R18, RZ ;  /* 0x000000120b028224 */ /* 0x000fc800078e02ff */
[----:B------:R-:W-:-:S05]  /*11330*/  @!P0 IMAD R39, R39, R17, R2 ;  /* 0x0000001127278224 */ /* 0x000fca00078e0202 */
[----:B------:R0:W-:Y:S04]  /*11340*/  @!P0 STG.E.U8 desc[UR36][R4.64+0xa9], R39 ;  /* 0x0000a92704008986 */ /* 0x0001e8000c101124 */
[----:B------:R-:W2:Y:S01]  /*11350*/  @!P1 LDG.E.U8 R16, desc[UR36][R14.64+0xa0] ;  /* 0x0000a0240e109981 */ /* 0x000ea2000c1e1100 */
[----:B------:R-:W-:Y:S01]  /*11360*/  ISETP.LT.OR P0, PT, R0, 0xa2, !P5 ;  /* 0x000000a20000780c */ /* 0x000fe20006f01670 */
[----:B0-----:R-:W-:Y:S02]  /*11370*/  @!P1 IMAD.MOV.U32 R4, RZ, RZ, R226 ;  /* 0x000000ffff049224 */ /* 0x001fe400078e00e2 */
[----:B------:R-:W-:Y:S01]  /*11380*/  @!P1 IMAD.MOV.U32 R5, RZ, RZ, R9 ;  /* 0x000000ffff059224 */ /* 0x000fe200078e0009 */
[----:B--2---:R-:W-:-:S05]  /*11390*/  @!P1 PRMT R3, R16, 0x8880, RZ ;  /* 0x0000888010039816 */ /* 0x004fca00000000ff */
[----:B------:R-:W-:-:S04]  /*113a0*/  @!P1 IMAD R2, R3, R18, RZ ;  /* 0x0000001203029224 */ /* 0x000fc800078e02ff */
[----:B------:R-:W-:-:S05]  /*113b0*/  @!P1 IMAD R3, R24, R17, R2 ;  /* 0x0000001118039224 */ /* 0x000fca00078e0202 */
[----:B------:R0:W-:Y:S04]  /*113c0*/  @!P1 STG.E.U8 desc[UR36][R4.64+0xa0], R3 ;  /* 0x0000a00304009986 */ /* 0x0001e8000c101124 */
[----:B------:R-:W2:Y:S01]  /*113d0*/  @!P0 LDG.E.U8 R16, desc[UR36][R14.64+0xa1] ;  /* 0x0000a1240e108981 */ /* 0x000ea2000c1e1100 */
[----:B------:R-:W-:-:S04]  /*113e0*/  ISETP.GE.AND P6, PT, R12, 0x189, PT ;  /* 0x000001890c00780c */ /* 0x000fc80003fc6270 */
        /* <DEDUP_REMOVED lines=8> */
[----:B------:R-:W-:Y:S02]  /*11470*/  ISETP.LT.OR P0, PT, R0, 0xa2, !P6 ;  /* 0x000000a20000780c */ /* 0x000fe40007701670 */
[----:B--2---:R-:W-:-:S05]  /*11480*/  @!P1 PRMT R6, R16, 0x8880, RZ ;  /* 0x0000888010069816 */ /* 0x004fca00000000ff */
[----:B------:R-:W-:Y:S01]  /*11490*/  @!P1 IMAD.MOV.U32 R3, RZ, RZ, R6 ;  /* 0x000000ffff039224 */ /* 0x000fe200078e0006 */
[----:B------:R-:W-:-:S03]  /*114a0*/  @!P1 IADD3 R6, P2, R226, UR39, RZ ;  /* 0x00000027e2069c10 */ /* 0x000fc6000ff5e0ff */
[----:B------:R-:W-:Y:S01]  /*114b0*/  @!P1 IMAD R2, R3, R18, RZ ;  /* 0x0000001203029224 */ /* 0x000fe200078e02ff */
[----:B------:R-:W-:-:S03]  /*114c0*/  @!P1 IADD3.X R7, R9, UR38, RZ, P2, !PT ;  /* 0x0000002609079c10 */ /* 0x000fc600097fe4ff */
[----:B-----5:R-:W-:-:S05]  /*114d0*/  @!P1 IMAD R3, R26, R17, R2 ;  /* 0x000000111a039224 */ /* 0x020fca00078e0202 */
[----:B------:R-:W-:Y:S04]  /*114e0*/  @!P1 STG.E.U8 desc[UR36][R6.64+0xa0], R3 ;  /* 0x0000a00306009986 */ /* 0x000fe8000c101124 */
[----:B------:R-:W2:Y:S01]  /*114f0*/  @!P0 LDG.E.U8 R16, desc[UR36][R20.64+0xa1] ;  /* 0x0000a12414108981 */ /* 0x000ea2000c1e1100 */
[----:B------:R-:W-:Y:S02]  /*11500*/  ISETP.LT.OR P1, PT, R0, 0xa9, !P5 ;  /* 0x000000a90000780c */ /* 0x000fe40006f21670 */
[----:B0-----:R-:W-:Y:S02]  /*11510*/  @!P0 IADD3 R4, P2, R226, UR39, RZ ;  /* 0x00000027e2048c10 */ /* 0x001fe4000ff5e0ff */
[----:B--2---:R-:W-:-:S05]  /*11520*/  @!P0 PRMT R5, R16, 0x8880, RZ ;  /* 0x0000888010058816 */ /* 0x004fca00000000ff */
[----:B------:R-:W-:Y:S01]  /*11530*/  @!P0 IMAD R2, R5, R18, RZ ;  /* 0x0000001205028224 */ /* 0x000fe200078e02ff */
[----:B------:R-:W-:-:S03]  /*11540*/  @!P0 IADD3.X R5, R9, UR38, RZ, P2, !PT ;  /* 0x0000002609058c10 */ /* 0x000fc600097fe4ff */
        /* <DEDUP_REMOVED lines=8> */
[----:B----4-:R-:W-:-:S05]  /*115d0*/  @!P1 IMAD R3, R28, R17, R2 ;  /* 0x000000111c039224 */ /* 0x010fca00078e0202 */
        /* <DEDUP_REMOVED lines=16> */
[----:B------:R-:W-:-:S05]  /*116e0*/  @!P1 IMAD R3, R30, R17, R2 ;  /* 0x000000111e039224 */ /* 0x000fca00078e0202 */
[----:B------:R2:W-:Y:S04]  /*116f0*/  @!P1 STG.E.U8 desc[UR36][R6.64+0xa8], R3 ;  /* 0x0000a80306009986 */ /* 0x0005e8000c101124 */
[----:B------:R-:W0:Y:S02]  /*11700*/  @!P0 LDG.E.U8 R16, desc[UR36][R20.64+0xa9] ;  /* 0x0000a92414108981 */ /* 0x000e24000c1e1100 */
[----:B0-----:R-:W-:-:S05]  /*11710*/  @!P0 PRMT R5, R16, 0x8880, RZ ;  /* 0x0000888010058816 */ /* 0x001fca00000000ff */
[----:B------:R-:W-:-:S04]  /*11720*/  @!P0 IMAD R2, R5, R18, RZ ;  /* 0x0000001205028224 */ /* 0x000fc800078e02ff */
[----:B------:R-:W-:Y:S01]  /*11730*/  IMAD R31, R31, R17, R2 ;  /* 0x000000111f1f7224 */ /* 0x000fe200078e0202 */
[----:B--2---:R-:W-:Y:S06]  /*11740*/  @P0 BRA `(.L_x_85) ;  /* 0x0000006800fc0947 */ /* 0x004fec0003800000 */
[----:B------:R-:W-:-:S04]  /*11750*/  IADD3 R2, P0, R226, UR39, RZ ;  /* 0x00000027e2027c10 */ /* 0x000fc8000ff1e0ff */
[----:B------:R-:W-:-:S05]  /*11760*/  IADD3.X R3, R9, UR38, RZ, P0, !PT ;  /* 0x0000002609037c10 */ /* 0x000fca00087fe4ff */
[----:B------:R0:W-:Y:S01]  /*11770*/  STG.E.U8 desc[UR36][R2.64+0xa9], R31 ;  /* 0x0000a91f02007986 */ /* 0x0001e2000c101124 */
[----:B------:R-:W-:Y:S05]  /*11780*/  BRA `(.L_x_85) ;  /* 0x0000006800ec7947 */ /* 0x000fea0003800000 */
.L_x_36:
[----:B0-----:R-:W2:Y:S01]  /*11790*/  LDL.LU R2, [R1+0x220] ;  /* 0x0002200001027983 */ /* 0x001ea20000300800 */
[----:B------:R-:W-:Y:S01]  /*117a0*/  ISETP.GE.AND P4, PT, R12, 0x1, PT ;  /* 0x000000010c00780c */ /* 0x000fe20003f86270 */
[----:B------:R-:W-:Y:S02]  /*117b0*/  ULDC.64 UR4, c[0x0][0x5c0] ;  /* 0x0001700000047ab9 */ /* 0x000fe40000000a00 */
[----:B------:R-:W3:Y:S04]  /*117c0*/  LDL.LU R3, [R1+0x224] ;  /* 0x0002240001037983 */ /* 0x000ee80000300800 */
[----:B------:R-:W5:Y:S04]  /*117d0*/  LDL.LU R4, [R1+0x228] ;  /* 0x0002280001047983 */ /* 0x000f680000300800 */
[----:B------:R-:W4:Y:S04]  /*117e0*/  LDL.LU R11, [R1+0x22c] ;  /* 0x00022c00010b7983 */ /* 0x000f280000300800 */
[----:B------:R-:W4:Y:S04]  /*117f0*/  LDL.LU R10, [R1+0x230] ;  /* 0x00023000010a7983 */ /* 0x000f280000300800 */
[----:B------:R-:W4:Y:S04]  /*11800*/  LDL.LU R9, [R1+0x234] ;  /* 0x0002340001097983 */ /* 0x000f280000300800 */
[----:B------:R-:W4:Y:S04]  /*11810*/  LDL.LU R8, [R1+0x238] ;  /* 0x0002380001087983 */ /* 0x000f280000300800 */
[----:B------:R-:W4:Y:S01]  /*11820*/  LDL.LU R5, [R1+0x23c] ;  /* 0x00023c0001057983 */ /* 0x000f220000300800 */
[----:B------:R-:W-:Y:S01]  /*11830*/  ISETP.LT.OR P0, PT, R0, 0x1, !P4 ;  /* 0x000000010000780c */ /* 0x000fe20006701670 */
[----:B------:R-:W-:Y:S01]  /*11840*/  BSSY B1, `(.L_x_86) ;  /* 0x0000031000017945 */ /* 0x000fe20003800000 */
[----:B------:R-:W-:-:S02]  /*11850*/  IADD3 R6, P1, R6, UR4, RZ ;  /* 0x0000000406067c10 */ /* 0x000fc4000ff3e0ff */
[----:B------:R-:W-:Y:S02]  /*11860*/  ISETP.GE.AND P3, PT, R12, 0x9, PT ;  /* 0x000000090c00780c */ /* 0x000fe40003f66270 */
[----:B------:R-:W-:Y:S02]  /*11870*/  IADD3.X R7, R13, UR5, RZ, P1, !PT ;  /* 0x000000050d077c10 */ /* 0x000fe40008ffe4ff */
[C---:B------:R-:W-:Y:S02]  /*11880*/  ISETP.LT.OR P1, PT, R0.reuse, 0x1, !P3 ;  /* 0x000000010000780c */ /* 0x040fe40005f21670 */
[C---:B------:R-:W-:Y:S02]  /*11890*/  ISETP.LT.OR P5, PT, R0.reuse, 0x9, !P3 ;  /* 0x000000090000780c */ /* 0x040fe40005fa1670 */
[----:B------:R-:W-:Y:S01]  /*118a0*/  ISETP.LT.OR P2, PT, R0, 0xa, !P3 ;  /* 0x0000000a0000780c */ /* 0x000fe20005f41670 */
[----:B--2---:R-:W-:-:S05]  /*118b0*/  @!P0 IMAD R2, R2, R17, RZ ;  /* 0x0000001102028224 */ /* 0x004fca00078e02ff */
[----:B------:R3:W-:Y:S01]  /*118c0*/  @!P0 STG.E.U8 desc[UR36][R6.64], R2 ;  /* 0x0000000206008986 */ /* 0x0007e2000c101124 */
[----:B------:R-:W-:Y:S02]  /*118d0*/  ISETP.LT.OR P0, PT, R0, 0x2, !P4 ;  /* 0x000000020000780c */ /* 0x000fe40006701670 */
[----:B-----5:R-:W-:-:S11]  /*118e0*/  @!P1 IMAD R4, R4, R17, RZ ;  /* 0x0000001104049224 */ /* 0x020fd600078e02ff */
[----:B---3--:R-:W-:-:S05]  /*118f0*/  @!P0 IMAD R2, R3, R17, RZ ;  /* 0x0000001103028224 */ /* 0x008fca00078e02ff */
[----:B------:R0:W-:Y:S02]  /*11900*/  @!P0 STG.E.U8 desc[UR36][R6.64+0x1], R2 ;  /* 0x0000010206008986 */ /* 0x0001e4000c101124 */
[----:B0-----:R-:W-:-:S04]  /*11910*/  @!P1 IADD3 R2, P0, R6, UR39, RZ ;  /* 0x0000002706029c10 */ /* 0x001fc8000ff1e0ff */
[----:B------:R-:W-:Y:S02]  /*11920*/  @!P1 IADD3.X R3, R7, UR38, RZ, P0, !PT ;  /* 0x0000002607039c10 */ /* 0x000fe400087fe4ff */
[----:B------:R-:W-:-:S03]  /*11930*/  ISETP.LT.OR P0, PT, R0, 0x2, !P3 ;  /* 0x000000020000780c */ /* 0x000fc60005f01670 */
[----:B------:R0:W-:Y:S10]  /*11940*/  @!P1 STG.E.U8 desc[UR36][R2.64], R4 ;  /* 0x0000000402009986 */ /* 0x0001f4000c101124 */
[----:B0-----:R-:W-:Y:S01]  /*11950*/  @!P0 IADD3 R2, P1, R6, UR39, RZ ;  /* 0x0000002706028c10 */ /* 0x001fe2000ff3e0ff */
[----:B----4-:R-:W-:-:S03]  /*11960*/  @!P0 IMAD R4, R11, R17, RZ ;  /* 0x000000110b048224 */ /* 0x010fc600078e02ff */
[----:B------:R-:W-:Y:S02]  /*11970*/  @!P0 IADD3.X R3, R7, UR38, RZ, P1, !PT ;  /* 0x0000002607038c10 */ /* 0x000fe40008ffe4ff */
[----:B------:R-:W-:-:S03]  /*11980*/  ISETP.LT.OR P1, PT, R0, 0xa, !P4 ;  /* 0x0000000a0000780c */ /* 0x000fc60006721670 */
[----:B------:R0:W-:Y:S01]  /*11990*/  @!P0 STG.E.U8 desc[UR36][R2.64+0x1], R4 ;  /* 0x0000010402008986 */ /* 0x0001e2000c101124 */
[----:B------:R-:W-:-:S09]  /*119a0*/  ISETP.LT.OR P0, PT, R0, 0x9, !P4 ;  /* 0x000000090000780c */ /* 0x000fd20006701670 */
[----:B0-----:R-:W-:-:S04]  /*119b0*/  @!P1 IMAD R2, R9, R17, RZ ;  /* 0x0000001109029224 */ /* 0x001fc800078e02ff */
[-C--:B------:R-:W-:Y:S02]  /*119c0*/  @!P0 IMAD R3, R10, R17.reuse, RZ ;  /* 0x000000110a038224 */ /* 0x080fe400078e02ff */
[----:B------:R-:W-:Y:S01]  /*119d0*/  @!P5 IMAD R4, R8, R17, RZ ;  /* 0x000000110804d224 */ /* 0x000fe200078e02ff */
[----:B------:R0:W-:Y:S01]  /*119e0*/  @!P1 STG.E.U8 desc[UR36][R6.64+0x9], R2 ;  /* 0x0000090206009986 */ /* 0x0001e2000c101124 */
[----:B------:R-:W-:-:S03]  /*119f0*/  ISETP.GE.AND P1, PT, R12, 0x89, PT ;  /* 0x000000890c00780c */ /* 0x000fc60003f26270 */
[----:B------:R1:W-:Y:S01]  /*11a00*/  @!P0 STG.E.U8 desc[UR36][R6.64+0x8], R3 ;  /* 0x0000080306008986 */ /* 0x0003e2000c101124 */
[----:B0-----:R-:W-:-:S04]  /*11a10*/  @!P5 IADD3 R2, P0, R6, UR39, RZ ;  /* 0x000000270602dc10 */ /* 0x001fc8000ff1e0ff */
[----:B-1----:R-:W-:Y:S02]  /*11a20*/  @!P5 IADD3.X R3, R7, UR38, RZ, P0, !PT ;  /* 0x000000260703dc10 */ /* 0x002fe400087fe4ff */
[----:B------:R-:W-:-:S03]  /*11a30*/  ISETP.GE.AND P0, PT, R12, 0x81, PT ;  /* 0x000000810c00780c */ /* 0x000fc60003f06270 */
[----:B------:R0:W-:Y:S01]  /*11a40*/  @!P5 STG.E.U8 desc[UR36][R2.64+0x8], R4 ;  /* 0x000008040200d986 */ /* 0x0001e2000c101124 */
[----:B------:R-:W-:Y:S02]  /*11a50*/  ISETP.LT.OR P5, PT, R0, 0x1, !P0 ;  /* 0x000000010000780c */ /* 0x000fe400047a1670 */
[----:B0-----:R-:W-:Y:S01]  /*11a60*/  @!P2 IADD3 R2, P6, R6, UR39, RZ ;  /* 0x000000270602ac10 */ /* 0x001fe2000ffde0ff */
[----:B------:R-:W-:-:S03]  /*11a70*/  @!P2 IMAD R4, R5, R17, RZ ;  /* 0x000000110504a224 */ /* 0x000fc600078e02ff */
[----:B------:R-:W-:Y:S02]  /*11a80*/  @!P2 IADD3.X R3, R7, UR38, RZ, P6, !PT ;  /* 0x000000260703ac10 */ /* 0x000fe4000b7fe4ff */
[----:B------:R-:W-:-:S03]  /*11a90*/  ISETP.LT.OR P6, PT, R0, 0x2, !P0 ;  /* 0x000000020000780c */ /* 0x000fc600047c1670 */
[----:B------:R0:W-:Y:S02]  /*11aa0*/  @!P2 STG.E.U8 desc[UR36][R2.64+0x9], R4 ;  /* 0x000009040200a986 */ /* 0x0001e4000c101124 */
[----:B------:R-:W-:Y:S08]  /*11ab0*/  @P5 BRA `(.L_x_87) ;  /* 0x0000000000245947 */ /* 0x000ff00003800000 */
[----:B------:R-:W2:Y:S01]  /*11ac0*/  LDL.LU R5, [R1+0x200] ;  /* 0x0002000001057983 */ /* 0x000ea20000300800 */
[----:B0-----:R-:W-:Y:S01]  /*11ad0*/  IADD3 R2, P2, R6, UR39, RZ ;  /* 0x0000002706027c10 */ /* 0x001fe2000ff5e0ff */
[----:B------:R-:W-:Y:S01]  /*11ae0*/  IMAD.U32 R4, RZ, RZ, UR10 ;  /* 0x0000000aff047e24 */ /* 0x000fe2000f8e00ff */
[----:B------:R-:W-:Y:S02]  /*11af0*/  UIMAD UR4, UR11, 0x78, URZ ;  /* 0x000000780b0478a4 */ /* 0x000fe4000f8e023f */
[----:B------:R-:W-:-:S03]  /*11b00*/  IADD3.X R3, R7, UR38, RZ, P2, !PT ;  /* 0x0000002607037c10 */ /* 0x000fc600097fe4ff */
[----:B------:R-:W-:-:S04]  /*11b10*/  IMAD.WIDE.U32 R2, R4, 0x78, R2 ;  /* 0x0000007804027825 */ /* 0x000fc800078e0002 */
[----:B------:R-:W-:Y:S02]  /*11b20*/  VIADD R3, R3, UR4 ;  /* 0x0000000403037c36 */ /* 0x000fe40008000000 */
[----:B--2---:R-:W-:-:S05]  /*11b30*/  IMAD R4, R5, R17, RZ ;  /* 0x0000001105047224 */ /* 0x004fca00078e02ff */
[----:B------:R1:W-:Y:S02]  /*11b40*/  STG.E.U8 desc[UR36][R2.64], R4 ;  /* 0x0000000402007986 */ /* 0x0003e4000c101124 */
.L_x_87:
[----:B------:R-:W-:Y:S05]  /*11b50*/  BSYNC B1 ;  /* 0x0000000000017941 */ /* 0x000fea0003800000 */
.L_x_86:
[----:B------:R-:W-:Y:S04]  /*11b60*/  BSSY B1, `(.L_x_88) ;  /* 0x000000b000017945 */ /* 0x000fe80003800000 */
[----:B------:R-:W-:Y:S05]  /*11b70*/  @P6 BRA `(.L_x_89) ;  /* 0x0000000000246947 */ /* 0x000fea0003800000 */
[----:B------:R-:W2:Y:S01]  /*11b80*/  LDL.LU R5, [R1+0x204] ;  /* 0x0002040001057983 */ /* 0x000ea20000300800 */
[----:B01----:R-:W-:Y:S01]  /*11b90*/  IADD3 R2, P2, R6, UR39, RZ ;  /* 0x0000002706027c10 */ /* 0x003fe2000ff5e0ff */
[----:B------:R-:W-:Y:S01]  /*11ba0*/  IMAD.U32 R4, RZ, RZ, UR10 ;  /* 0x0000000aff047e24 */ /* 0x000fe2000f8e00ff */
[----:B------:R-:W-:Y:S02]  /*11bb0*/  UIMAD UR4, UR11, 0x78, URZ ;  /* 0x000000780b0478a4 */ /* 0x000fe4000f8e023f */
[----:B------:R-:W-:-:S03]  /*11bc0*/  IADD3.X R3, R7, UR38, RZ, P2, !PT ;  /* 0x0000002607037c10 */ /* 0x000fc600097fe4ff */
[----:B------:R-:W-:-:S04]  /*11bd0*/  IMAD.WIDE.U32 R2, R4, 0x78, R2 ;  /* 0x0000007804027825 */ /* 0x000fc800078e0002 */
[----:B------:R-:W-:Y:S02]  /*11be0*/  VIADD R3, R3, UR4 ;  /* 0x0000000403037c36 */ /* 0x000fe40008000000 */
[----:B--2---:R-:W-:-:S05]  /*11bf0*/  IMAD R4, R5, R17, RZ ;  /* 0x0000001105047224 */ /* 0x004fca00078e02ff */
[----:B------:R2:W-:Y:S02]  /*11c00*/  STG.E.U8 desc[UR36][R2.64+0x1], R4 ;  /* 0x0000010402007986 */ /* 0x0005e4000c101124 */
.L_x_89:
[----:B------:R-:W-:Y:S05]  /*11c10*/  BSYNC B1 ;  /* 0x0000000000017941 */ /* 0x000fea0003800000 */
.L_x_88:
[C---:B------:R-:W-:Y:S01]  /*11c20*/  ISETP.LT.OR P6, PT, R0.reuse, 0x1, !P1 ;  /* 0x000000010000780c */ /* 0x040fe20004fc1670 */
[----:B------:R-:W-:Y:S01]  /*11c30*/  BSSY B1, `(.L_x_90) ;  /* 0x000000f000017945 */ /* 0x000fe20003800000 */
[C---:B------:R-:W-:Y:S02]  /*11c40*/  ISETP.LT.OR P2, PT, R0.reuse, 0x2, !P1 ;  /* 0x000000020000780c */ /* 0x040fe40004f41670 */
[----:B------:R-:W-:-:S09]  /*11c50*/  ISETP.LT.OR P5, PT, R0, 0x9, !P0 ;  /* 0x000000090000780c */ /* 0x000fd200047a1670 */
[----:B------:R-:W-:Y:S05]  /*11c60*/  @P6 BRA `(.L_x_91) ;  /* 0x00000000002c6947 */ /* 0x000fea0003800000 */
[----:B------:R-:W3:Y:S01]  /*11c70*/  LDL.LU R5, [R1+0x208] ;  /* 0x0002080001057983 */ /* 0x000ee20000300800 */
[----:B012---:R-:W-:Y:S01]  /*11c80*/  IADD3 R2, P6, R6, UR39, RZ ;  /* 0x0000002706027c10 */ /* 0x007fe2000ffde0ff */
[----:B------:R-:W-:Y:S01]  /*11c90*/  IMAD.U32 R4, RZ, RZ, UR10 ;  /* 0x0000000aff047e24 */ /* 0x000fe2000f8e00ff */
[----:B------:R-:W-:Y:S02]  /*11ca0*/  UIMAD UR4, UR11, 0x78, URZ ;  /* 0x000000780b0478a4 */ /* 0x000fe4000f8e023f */
[----:B------:R-:W-:-:S03]  /*11cb0*/  IADD3.X R3, R7, UR38, RZ, P6, !PT ;  /* 0x0000002607037c10 */ /* 0x000fc6000b7fe4ff */
[----:B------:R-:W-:-:S04]  /*11cc0*/  IMAD.WIDE.U32 R2, R4, 0x78, R2 ;  /* 0x0000007804027825 */ /* 0x000fc800078e0002 */
[----:B------:R-:W-:Y:S01]  /*11cd0*/  IMAD.U32 R4, RZ, RZ, UR38 ;  /* 0x00000026ff047e24 */ /* 0x000fe2000f8e00ff */
[----:B------:R-:W-:-:S04]  /*11ce0*/  IADD3 R2, P6, R2, UR39, RZ ;  /* 0x0000002702027c10 */ /* 0x000fc8000ffde0ff */
[----:B------:R-:W-:Y:S01]  /*11cf0*/  IADD3.X R3, R4, UR4, R3, P6, !PT ;  /* 0x0000000404037c10 */ /* 0x000fe2000b7fe403 */
[----:B---3--:R-:W-:-:S05]  /*11d00*/  IMAD R4, R5, R17, RZ ;  /* 0x0000001105047224 */ /* 0x008fca00078e02ff */
[----:B------:R3:W-:Y:S03]  /*11d10*/  STG.E.U8 desc[UR36][R2.64], R4 ;  /* 0x0000000402007986 */ /* 0x0007e6000c101124 */
.L_x_91:
[----:B------:R-:W-:Y:S05]  /*11d20*/  BSYNC B1 ;  /* 0x0000000000017941 */ /* 0x000fea0003800000 */
.L_x_90:
[----:B------:R-:W-:Y:S04]  /*11d30*/  BSSY B1, `(.L_x_92) ;  /* 0x000000d000017945 */ /* 0x000fe80003800000 */
[----:B------:R-:W-:Y:S05]  /*11d40*/  @P2 BRA `(.L_x_93) ;  /* 0x00000000002c2947 */ /* 0x000fea0003800000 */
[----:B------:R-:W4:Y:S01]  /*11d50*/  LDL.LU R5, [R1+0x20c] ;  /* 0x00020c0001057983 */ /* 0x000f220000300800 */
[----:B0123--:R-:W-:Y:S01]  /*11d60*/  IADD3 R2, P2, R6, UR39, RZ ;  /* 0x0000002706027c10 */ /* 0x00ffe2000ff5e0ff */
[----:B------:R-:W-:Y:S01]  /*11d70*/  IMAD.U32 R4, RZ, RZ, UR10 ;  /* 0x0000000aff047e24 */ /* 0x000fe2000f8e00ff */
[----:B------:R-:W-:Y:S02]  /*11d80*/  UIMAD UR4, UR11, 0x78, URZ ;  /* 0x000000780b0478a4 */ /* 0x000fe4000f8e023f */
[----:B------:R-:W-:-:S03]  /*11d90*/  IADD3.X R3, R7, UR38, RZ, P2, !PT ;  /* 0x0000002607037c10 */ /* 0x000fc600097fe4ff */
[----:B------:R-:W-:-:S04]  /*11da0*/  IMAD.WIDE.U32 R2, R4, 0x78, R2 ;  /* 0x0000007804027825 */ /* 0x000fc800078e0002 */
[----:B------:R-:W-:Y:S01]  /*11db0*/  IMAD.U32 R4, RZ, RZ, UR38 ;  /* 0x00000026ff047e24 */ /* 0x000fe2000f8e00ff */
[----:B------:R-:W-:-:S04]  /*11dc0*/  IADD3 R2, P2, R2, UR39, RZ ;  /* 0x0000002702027c10 */ /* 0x000fc8000ff5e0ff */
[----:B------:R-:W-:Y:S01]  /*11dd0*/  IADD3.X R3, R4, UR4, R3, P2, !PT ;  /* 0x0000000404037c10 */ /* 0x000fe200097fe403 */
[----:B----4-:R-:W-:-:S05]  /*11de0*/  IMAD R4, R5, R17, RZ ;  /* 0x0000001105047224 */ /* 0x010fca00078e02ff */
[----:B------:R4:W-:Y:S03]  /*11df0*/  STG.E.U8 desc[UR36][R2.64+0x1], R4 ;  /* 0x0000010402007986 */ /* 0x0009e6000c101124 */
.L_x_93:
[----:B------:R-:W-:Y:S05]  /*11e00*/  BSYNC B1 ;  /* 0x0000000000017941 */ /* 0x000fea0003800000 */
.L_x_92:
[----:B------:R-:W-:Y:S04]  /*11e10*/  BSSY B1, `(.L_x_94) ;  /* 0x000000b000017945 */ /* 0x000fe80003800000 */
[----:B------:R-:W-:Y:S05]  /*11e20*/  @P5 BRA `(.L_x_95) ;  /* 0x0000000000245947 */ /* 0x000fea0003800000 */
[----:B------:R-:W5:Y:S01]  /*11e30*/  LDL.LU R5, [R1+0x210] ;  /* 0x0002100001057983 */ /* 0x000f620000300800 */
[----:B01234-:R-:W-:Y:S01]  /*11e40*/  IADD3 R2, P2, R6, UR39, RZ ;  /* 0x0000002706027c10 */ /* 0x01ffe2000ff5e0ff */
[----:B------:R-:W-:Y:S01]  /*11e50*/  IMAD.U32 R4, RZ, RZ, UR10 ;  /* 0x0000000aff047e24 */ /* 0x000fe2000f8e00ff */
[----:B------:R-:W-:Y:S02]  /*11e60*/  UIMAD UR4, UR11, 0x78, URZ ;  /* 0x000000780b0478a4 */ /* 0x000fe4000f8e023f */
[----:B------:R-:W-:-:S03]  /*11e70*/  IADD3.X R3, R7, UR38, RZ, P2, !PT ;  /* 0x0000002607037c10 */ /* 0x000fc600097fe4ff */
[----:B------:R-:W-:-:S04]  /*11e80*/  IMAD.WIDE.U32 R2, R4, 0x78, R2 ;  /* 0x0000007804027825 */ /* 0x000fc800078e0002 */
[----:B------:R-:W-:Y:S02]  /*11e90*/  VIADD R3, R3, UR4 ;  /* 0x0000000403037c36 */ /* 0x000fe40008000000 */
[----:B-----5:R-:W-:-:S05]  /*11ea0*/  IMAD R4, R5, R17, RZ ;  /* 0x0000001105047224 */ /* 0x020fca00078e02ff */
[----:B------:R0:W-:Y:S02]  /*11eb0*/  STG.E.U8 desc[UR36][R2.64+0x8], R4 ;  /* 0x0000080402007986 */ /* 0x0001e4000c101124 */
.L_x_95:
[----:B------:R-:W-:Y:S05]  /*11ec0*/  BSYNC B1 ;  /* 0x0000000000017941 */ /* 0x000fea0003800000 */
.L_x_94:
[C---:B------:R-:W-:Y:S01]  /*11ed0*/  ISETP.LT.OR P6, PT, R0.reuse, 0xa, !P0 ;  /* 0x0000000a0000780c */ /* 0x040fe200047c1670 */
[----:B------:R-:W-:Y:S01]  /*11ee0*/  BSSY B1, `(.L_x_96) ;  /* 0x000000d000017945 */ /* 0x000fe20003800000 */
[C---:B------:R-:W-:Y:S02]  /*11ef0*/  ISETP.LT.OR P2, PT, R0.reuse, 0x9, !P1 ;  /* 0x000000090000780c */ /* 0x040fe40004f41670 */
[----:B------:R-:W-:-:S09]  /*11f00*/  ISETP.LT.OR P5, PT, R0, 0xa, !P1 ;  /* 0x0000000a0000780c */ /* 0x000fd20004fa1670 */
        /* <DEDUP_REMOVED lines=10> */
.L_x_97:
[----:B------:R-:W-:Y:S05]  /*11fb0*/  BSYNC B1 ;  /* 0x0000000000017941 */ /* 0x000fea0003800000 */
.L_x_96:
        /* <DEDUP_REMOVED lines=8> */
[----:B------:R-:W-:Y:S01]  /*12040*/  IMAD.U32 R4, RZ, RZ, UR38 ;  /* 0x00000026ff047e24 */ /* 0x000fe2000f8e00ff */
[----:B------:R-:W-:-:S04]  /*12050*/  IADD3 R2, P2, R2, UR39, RZ ;  /* 0x0000002702027c10 */ /* 0x000fc8000ff5e0ff */
[----:B------:R-:W-:Y:S01]  /*12060*/  IADD3.X R3, R4, UR4, R3, P2, !PT ;  /* 0x0000000404037c10 */ /* 0x000fe200097fe403 */
[----:B-----5:R-:W-:-:S05]  /*12070*/  IMAD R4, R5, R17, RZ ;  /* 0x0000001105047224 */ /* 0x020fca00078e02ff */
[----:B------:R0:W-:Y:S03]  /*12080*/  STG.E.U8 desc[UR36][R2.64+0x8], R4 ;  /* 0x0000080402007986 */ /* 0x0001e6000c101124 */
.L_x_99:
[----:B------:R-:W-:Y:S05]  /*12090*/  BSYNC B1 ;  /* 0x0000000000017941 */ /* 0x000fea0003800000 */
.L_x_98:
        /* <DEDUP_REMOVED lines=13> */
.L_x_101:
[----:B------:R-:W-:Y:S05]  /*12170*/  BSYNC B1 ;  /* 0x0000000000017941 */ /* 0x000fea0003800000 */
.L_x_100:
[----:B------:R-:W5:Y:S04]  /*12180*/  LDL.LU R22, [R1+0x1e0] ;  /* 0x0001e00001167983 */ /* 0x000f680000300800 */
[----:B------:R-:W5:Y:S04]  /*12190*/  LDL.LU R5, [R1+0x1e4] ;  /* 0x0001e40001057983 */ /* 0x000f680000300800 */
[----:B------:R-:W5:Y:S04]  /*121a0*/  LDL.LU R8, [R1+0x1e8] ;  /* 0x0001e80001087983 */ /* 0x000f680000300800 */
[----:B------:R-:W5:Y:S04]  /*121b0*/  LDL.LU R21, [R1+0x1ec] ;  /* 0x0001ec0001157983 */ /* 0x000f680000300800 */
[----:B------:R-:W5:Y:S04]  /*121c0*/  LDL.LU R15, [R1+0x1f0] ;  /* 0x0001f000010f7983 */ /* 0x000f680000300800 */
[----:B------:R-:W5:Y:S04]  /*121d0*/  LDL.LU R14, [R1+0x1f4] ;  /* 0x0001f400010e7983 */ /* 0x000f680000300800 */
[----:B------:R-:W5:Y:S04]  /*121e0*/  LDL.LU R13, [R1+0x1f8] ;  /* 0x0001f800010d7983 */ /* 0x000f680000300800 */
[----:B------:R-:W5:Y:S01]  /*121f0*/  LDL.LU R9, [R1+0x1fc] ;  /* 0x0001fc0001097983 */ /* 0x000f620000300800 */
[----:B------:R-:W-:-:S02]  /*12200*/  IADD3 R10, P2, R6, UR39, RZ ;  /* 0x00000027060a7c10 */ /* 0x000fc4000ff5e0ff */
[----:B------:R-:W-:Y:S01]  /*12210*/  ISETP.GE.AND P6, PT, R12, 0x101, PT ;  /* 0x000001010c00780c */ /* 0x000fe20003fc6270 */
[----:B01234-:R-:W-:Y:S01]  /*12220*/  IMAD.U32 R2, RZ, RZ, UR10 ;  /* 0x0000000aff027e24 */ /* 0x01ffe2000f8e00ff */
[----:B------:R-:W-:Y:S01]  /*12230*/  IADD3.X R11, R7, UR38, RZ, P2, !PT ;  /* 0x00000026070b7c10 */ /* 0x000fe200097fe4ff */
[----:B------:R-:W-:Y:S01]  /*12240*/  UIMAD UR4, UR11, 0x78, URZ ;  /* 0x000000780b0478a4 */ /* 0x000fe2000f8e023f */
[----:B------:R-:W-:Y:S01]  /*12250*/  ISETP.LT.OR P2, PT, R0, 0x1, !P6 ;  /* 0x000000010000780c */ /* 0x000fe20007741670 */
[----:B------:R-:W-:Y:S01]  /*12260*/  IMAD.U32 R4, RZ, RZ, UR56 ;  /* 0x00000038ff047e24 */ /* 0x000fe2000f8e00ff */
[----:B------:R-:W2:Y:S01]  /*12270*/  LDL.LU R233, [R1+0x1c0] ;  /* 0x0001c00001e97983 */ /* 0x000ea20000300800 */
[----:B------:R-:W-:-:S03]  /*12280*/  IMAD.WIDE.U32 R2, R2, 0x78, R10 ;  /* 0x0000007802027825 */ /* 0x000fc600078e000a */
[----:B------:R-:W3:Y:S01]  /*12290*/  LDL.LU R232, [R1+0x1c4] ;  /* 0x0001c40001e87983 */ /* 0x000ee20000300800 */
[----:B------:R-:W-:-:S03]  /*122a0*/  IADD3 R2, P5, R2, UR57, RZ ;  /* 0x0000003902027c10 */ /* 0x000fc6000ffbe0ff */
[----:B------:R-:W4:Y:S01]  /*122b0*/  LDL.LU R23, [R1+0x1c8] ;  /* 0x0001c80001177983 */ /* 0x000f220000300800 */
[----:B------:R-:W-:Y:S02]  /*122c0*/  IADD3.X R3, R4, UR4, R3, P5, !PT ;  /* 0x0000000404037c10 */ /* 0x000fe4000affe403 */
[----:B------:R-:W-:Y:S01]  /*122d0*/  ISETP.LT.OR P5, PT, R0, 0x2, !P6 ;  /* 0x000000020000780c */ /* 0x000fe200077a1670 */
[----:B------:R-:W4:Y:S01]  /*122e0*/  LDL.LU R20, [R1+0x1cc] ;  /* 0x0001cc0001147983 */ /* 0x000f220000300800 */
[----:B------:R-:W-:Y:S01]  /*122f0*/  ISETP.GE.AND P6, PT, R12, 0x109, PT ;  /* 0x000001090c00780c */ /* 0x000fe20003fc6270 */
[----:B-----5:R-:W-:-:S05]  /*12300*/  @!P2 IMAD R4, R22, R17, RZ ;  /* 0x000000111604a224 */ /* 0x020fca00078e02ff */
[----:B------:R0:W-:Y:S01]  /*12310*/  @!P2 STG.E.U8 desc[UR36][R2.64], R4 ;  /* 0x000000040200a986 */ /* 0x0001e2000c101124 */
[----:B------:R-:W-:-:S04]  /*12320*/  ISETP.LT.OR P2, PT, R0, 0x1, !P6 ;  /* 0x000000010000780c */ /* 0x000fc80007741670 */
[----:B0-----:R-:W-:-:S09]  /*12330*/  @!P5 IMAD R4, R5, R17, RZ ;  /* 0x000000110504d224 */ /* 0x001fd200078e02ff */
[----:B------:R-:W-:Y:S01]  /*12340*/  @!P2 IMAD R8, R8, R17, RZ ;  /* 0x000000110808a224 */ /* 0x000fe200078e02ff */
[----:B------:R0:W-:Y:S02]  /*12350*/  @!P5 STG.E.U8 desc[UR36][R2.64+0x1], R4 ;  /* 0x000001040200d986 */ /* 0x0001e4000c101124 */
[----:B0-----:R-:W-:-:S04]  /*12360*/  @!P2 IADD3 R4, P5, R2, UR39, RZ ;  /* 0x000000270204ac10 */ /* 0x001fc8000ffbe0ff */
[----:B------:R-:W-:-:S05]  /*12370*/  @!P2 IADD3.X R5, R3, UR38, RZ, P5, !PT ;  /* 0x000000260305ac10 */ /* 0x000fca000affe4ff */
[----:B------:R0:W-:Y:S01]  /*12380*/  @!P2 STG.E.U8 desc[UR36][R4.64], R8 ;  /* 0x000000080400a986 */ /* 0x0001e2000c101124 */
[----:B------:R-:W-:-:S13]  /*12390*/  ISETP.LT.OR P2, PT, R0, 0x2, !P6 ;  /* 0x000000020000780c */ /* 0x000fda0007741670 */
[----:B0-----:R-:W-:Y:S01]  /*123a0*/  @!P2 IADD3 R4, P5, R2, UR39, RZ ;  /* 0x000000270204ac10 */ /* 0x001fe2000ffbe0ff */
[----:B------:R-:W-:-:S03]  /*123b0*/  @!P2 IMAD R8, R21, R17, RZ ;  /* 0x000000111508a224 */ /* 0x000fc600078e02ff */
[----:B------:R-:W-:Y:S02]  /*123c0*/  @!P2 IADD3.X R5, R3, UR38, RZ, P5, !PT ;  /* 0x000000260305ac10 */ /* 0x000fe4000affe4ff */
[----:B------:R-:W-:-:S03]  /*123d0*/  ISETP.GE.AND P5, PT, R12, 0x101, PT ;  /* 0x000001010c00780c */ /* 0x000fc60003fa6270 */
[----:B------:R0:W-:Y:S01]  /*123e0*/  @!P2 STG.E.U8 desc[UR36][R4.64+0x1], R8 ;  /* 0x000001080400a986 */ /* 0x0001e2000c101124 */
[----:B------:R-:W-:-:S13]  /*123f0*/  ISETP.LT.OR P2, PT, R0, 0x9, !P5 ;  /* 0x000000090000780c */ /* 0x000fda0006f41670 */
[----:B0-----:R-:W-:Y:S02]  /*12400*/  @!P2 IMAD R4, R15, R17, RZ ;  /* 0x000000110f04a224 */ /* 0x001fe400078e02ff */
[----:B------:R-:W5:Y:S04]  /*12410*/  LDL.LU R15, [R1+0x1d0] ;  /* 0x0001d000010f7983 */ /* 0x000f680000300800 */
[----:B------:R0:W-:Y:S01]  /*12420*/  @!P2 STG.E.U8 desc[UR36][R2.64+0x8], R4 ;  /* 0x000008040200a986 */ /* 0x0001e2000c101124 */
[----:B------:R-:W-:-:S13]  /*12430*/  ISETP.LT.OR P2, PT, R0, 0xa, !P5 ;  /* 0x0000000a0000780c */ /* 0x000fda0006f41670 */
[----:B0-----:R-:W-:Y:S02]  /*12440*/  @!P2 IMAD R4, R14, R17, RZ ;  /* 0x000000110e04a224 */ /* 0x001fe400078e02ff */
[----:B------:R-:W5:Y:S04]  /*12450*/  LDL.LU R14, [R1+0x1d4] ;  /* 0x0001d400010e7983 */ /* 0x000f680000300800 */
[----:B------:R0:W-:Y:S01]  /*12460*/  @!P2 STG.E.U8 desc[UR36][R2.64+0x9], R4 ;  /* 0x000009040200a986 */ /* 0x0001e2000c101124 */
[----:B------:R-:W-:-:S13]  /*12470*/  ISETP.LT.OR P2, PT, R0, 0x9, !P6 ;  /* 0x000000090000780c */ /* 0x000fda0007741670 */
[----:B0-----:R-:W-:Y:S01]  /*12480*/  @!P2 IADD3 R4, P5, R2, UR39, RZ ;  /* 0x000000270204ac10 */ /* 0x001fe2000ffbe0ff */
[----:B------:R-:W-:-:S03]  /*12490*/  @!P2 IMAD R8, R13, R17, RZ ;  /* 0x000000110d08a224 */ /* 0x000fc600078e02ff */
[----:B------:R-:W-:-:S05]  /*124a0*/  @!P2 IADD3.X R5, R3, UR38, RZ, P5, !PT ;  /* 0x000000260305ac10 */ /* 0x000fca000affe4ff */
[----:B------:R0:W-:Y:S01]  /*124b0*/  @!P2 STG.E.U8 desc[UR36][R4.64+0x8], R8 ;  /* 0x000008080400a986 */ /* 0x0001e2000c101124 */
[----:B------:R-:W-:-:S13]  /*124c0*/  ISETP.LT.OR P2, PT, R0, 0xa, !P6 ;  /* 0x0000000a0000780c */ /* 0x000fda0007741670 */
[----:B0-----:R-:W-:Y:S01]  /*124d0*/  @!P2 IMAD R8, R9, R17, RZ ;  /* 0x000000110908a224 */ /* 0x001fe200078e02ff */
[----:B------:R-:W-:Y:S01]  /*124e0*/  @!P2 IADD3 R4, P5, R2, UR39, RZ ;  /* 0x000000270204ac10 */ /* 0x000fe2000ffbe0ff */
[----:B------:R-:W5:Y:S03]  /*124f0*/  LDL.LU R9, [R1+0x1d8] ;  /* 0x0001d80001097983 */ /* 0x000f660000300800 */
[----:B------:R-:W-:Y:S01]  /*12500*/  @!P2 IADD3.X R5, R3, UR38, RZ, P5, !PT ;  /* 0x000000260305ac10 */ /* 0x000fe2000affe4ff */
[----:B------:R-:W5:Y:S01]  /*12510*/  LDL.LU R13, [R1+0x1dc] ;  /* 0x0001dc00010d7983 */ /* 0x000f620000300800 */
[----:B------:R-:W-:-:S03]  /*12520*/  ISETP.GE.AND P6, PT, R12, 0x181, PT ;  /* 0x000001810c00780c */ /* 0x000fc60003fc6270 */
[----:B------:R2:W-:Y:S01]  /*12530*/  @!P2 STG.E.U8 desc[UR36][R4.64+0x9], R8 ;  /* 0x000009080400a986 */ /* 0x0005e2000c101124 */
[----:B------:R-:W-:-:S03]  /*12540*/  IADD3 R2, P2, R2, UR57, RZ ;  /* 0x0000003902027c10 */ /* 0x000fc6000ff5e0ff */
[----:B------:R-:W5:Y:S01]  /*12550*/  LDL.LU R235, [R1+0x1ac] ;  /* 0x0001ac0001eb7983 */ /* 0x000f620000300800 */
[----:B------:R-:W-:Y:S02]  /*12560*/  IADD3.X R3, R3, UR56, RZ, P2, !PT ;  /* 0x0000003803037c10 */ /* 0x000fe400097fe4ff */
[----:B------:R-:W-:Y:S01]  /*12570*/  ISETP.LT.OR P2, PT, R0, 0x1, !P6 ;  /* 0x000000010000780c */ /* 0x000fe20007741670 */
[----:B------:R-:W5:Y:S04]  /*12580*/  LDL.LU R234, [R1+0x1b0] ;  /* 0x0001b00001ea7983 */ /* 0x000f680000300800 */
[----:B------:R-:W5:Y:S04]  /*12590*/  LDL.LU R22, [R1+0x1b4] ;  /* 0x0001b40001167983 */ /* 0x000f680000300800 */
[----:B------:R-:W5:Y:S04]  /*125a0*/  LDL.LU R21, [R1+0x1b8] ;  /* 0x0001b80001157983 */ /* 0x000f680000300800 */
[----:B--2---:R-:W-:-:S05]  /*125b0*/  @!P2 IMAD R4, R233, R17, RZ ;  /* 0x00000011e904a224 */ /* 0x004fca00078e02ff */
[----:B------:R3:W-:Y:S01]  /*125c0*/  @!P2 STG.E.U8 desc[UR36][R2.64], R4 ;  /* 0x000000040200a986 */ /* 0x0007e2000c101124 */
[----:B------:R-:W-:Y:S02]  /*125d0*/  ISETP.LT.OR P2, PT, R0, 0x2, !P6 ;  /* 0x000000020000780c */ /* 0x000fe40007741670 */
[----:B------:R-:W-:-:S11]  /*125e0*/  ISETP.GE.AND P6, PT, R12, 0x189, PT ;  /* 0x000001890c00780c */ /* 0x000fd60003fc6270 */
[----:B---3--:R-:W-:-:S05]  /*125f0*/  @!P2 IMAD R4, R232, R17, RZ ;  /* 0x00000011e804a224 */ /* 0x008fca00078e02ff */
[----:B------:R0:W-:Y:S01]  /*12600*/  @!P2 STG.E.U8 desc[UR36][R2.64+0x1], R4 ;  /* 0x000001040200a986 */ /* 0x0001e2000c101124 */
[----:B------:R-:W-:-:S13]  /*12610*/  ISETP.LT.OR P2, PT, R0, 0x1, !P6 ;  /* 0x000000010000780c */ /* 0x000fda0007741670 */
[----:B0-----:R-:W-:Y:S01]  /*12620*/  @!P2 IADD3 R4, P5, R2, UR39, RZ ;  /* 0x000000270204ac10 */ /* 0x001fe2000ffbe0ff */
[----:B----4-:R-:W-:-:S03]  /*12630*/  @!P2 IMAD R8, R23, R17, RZ ;  /* 0x000000111708a224 */ /* 0x010fc600078e02ff */
[----:B------:R-:W-:-:S05]  /*12640*/  @!P2 IADD3.X R5, R3, UR38, RZ, P5, !PT ;  /* 0x000000260305ac10 */ /* 0x000fca000affe4ff */
[----:B------:R0:W-:Y:S01]  /*12650*/  @!P2 STG.E.U8 desc[UR36][R4.64], R8 ;  /* 0x000000080400a986 */ /* 0x0001e2000c101124 */
[----:B------:R-:W-:-:S13]  /*12660*/  ISETP.LT.OR P2, PT, R0, 0x2, !P6 ;  /* 0x000000020000780c */ /* 0x000fda0007741670 */
[----:B0-----:R-:W-:Y:S01]  /*12670*/  @!P2 IADD3 R4, P5, R2, UR39, RZ ;  /* 0x000000270204ac10 */ /* 0x001fe2000ffbe0ff */
[----:B------:R-:W-:Y:S02]  /*12680*/  @!P2 IMAD R8, R20, R17, RZ ;  /* 0x000000111408a224 */ /* 0x000fe400078e02ff */
[----:B------:R-:W2:Y:S01]  /*12690*/  LDL.LU R20, [R1+0x1bc] ;  /* 0x0001bc0001147983 */ /* 0x000ea20000300800 */
[----:B------:R-:W-:Y:S02]  /*126a0*/  @!P2 IADD3.X R5, R3, UR38, RZ, P5, !PT ;  /* 0x000000260305ac10 */ /* 0x000fe4000affe4ff */
[----:B------:R-:W-:-:S03]  /*126b0*/  ISETP.GE.AND P5, PT, R12, 0x181, PT ;  /* 0x000001810c00780c */ /* 0x000fc60003fa6270 */
[----:B------:R5:W-:Y:S01]  /*126c0*/  @!P2 STG.E.U8 desc[UR36][R4.64+0x1], R8 ;  /* 0x000001080400a986 */ /* 0x000be2000c101124 */
[----:B------:R-:W-:-:S13]  /*126d0*/  ISETP.LT.OR P2, PT, R0, 0x9, !P5 ;  /* 0x000000090000780c */ /* 0x000fda0006f41670 */
[----:B-----5:R-:W-:Y:S02]  /*126e0*/  @!P2 IMAD R4, R15, R17, RZ ;  /* 0x000000110f04a224 */ /* 0x020fe400078e02ff */
[----:B------:R-:W3:Y:S04]  /*126f0*/  LDL.LU R15, [R1+0x180] ;  /* 0x00018000010f7983 */ /* 0x000ee80000300800 */
[----:B------:R0:W-:Y:S01]  /*12700*/  @!P2 STG.E.U8 desc[UR36][R2.64+0x8], R4 ;  /* 0x000008040200a986 */ /* 0x0001e2000c101124 */
[----:B------:R-:W-:-:S13]  /*12710*/  ISETP.LT.OR P2, PT, R0, 0xa, !P5 ;  /* 0x0000000a0000780c */ /* 0x000fda0006f41670 */
[----:B0-----:R-:W-:Y:S02]  /*12720*/  @!P2 IMAD R4, R14, R17, RZ ;  /* 0x000000110e04a224 */ /* 0x001fe400078e02ff */
[----:B------:R-:W4:Y:S04]  /*12730*/  LDL.LU R14, [R1+0x184] ;  /* 0x00018400010e7983 */ /* 0x000f280000300800 */
[----:B------:R0:W-:Y:S01]  /*12740*/  @!P2 STG.E.U8 desc[UR36][R2.64+0x9], R4 ;  /* 0x000009040200a986 */ /* 0x0001e2000c101124 */
[----:B------:R-:W-:-:S03]  /*12750*/  ISETP.LT.OR P2, PT, R0, 0x9, !P6 ;  /* 0x000000090000780c */ /* 0x000fc60007741670 */
[----:B------:R-:W5:Y:S04]  /*12760*/  LDL.LU R233, [R1+0x188] ;  /* 0x0001880001e97983 */ /* 0x000f680000300800 */
[----:B------:R-:W5:Y:S04]  /*12770*/  LDL.LU R232, [R1+0x18c] ;  /* 0x00018c0001e87983 */ /* 0x000f680000300800 */
[----:B------:R-:W5:Y:S02]  /*12780*/  LDL.LU R23, [R1+0x190] ;  /* 0x0001900001177983 */ /* 0x000f640000300800 */
[----:B0-----:R-:W-:-:S04]  /*12790*/  @!P2 IADD3 R4, P5, R2, UR39, RZ ;  /* 0x000000270204ac10 */ /* 0x001fc8000ffbe0ff */
[----:B------:R-:W-:Y:S01]  /*127a0*/  @!P2 IADD3.X R5, R3, UR38, RZ, P5, !PT ;  /* 0x000000260305ac10 */ /* 0x000fe2000affe4ff */
[----:B------:R-:W-:-:S05]  /*127b0*/  @!P2 IMAD R8, R9, R17, RZ ;  /* 0x000000110908a224 */ /* 0x000fca00078e02ff */
[----:B------:R0:W-:Y:S01]  /*127c0*/  @!P2 STG.E.U8 desc[UR36][R4.64+0x8], R8 ;  /* 0x000008080400a986 */ /* 0x0001e2000c101124 */
[----:B------:R-:W-:Y:S01]  /*127d0*/  ISETP.LT.OR P2, PT, R0, 0x11, !P1 ;  /* 0x000000110000780c */ /* 0x000fe20004f41670 */
[----:B0-----:R-:W-:-:S04]  /*127e0*/  IMAD.U32 R4, RZ, RZ, UR10 ;  /* 0x0000000aff047e24 */ /* 0x001fc8000f8e00ff */
[----:B------:R-:W-:-:S04]  /*127f0*/  IMAD.WIDE.U32 R4, R4, 0x78, R10 ;  /* 0x0000007804047825 */ /* 0x000fc800078e000a */
[----:B------:R-:W-:-:S04]  /*12800*/  VIADD R5, R5, UR4 ;  /* 0x0000000405057c36 */ /* 0x000fc80008000000 */
[----:B------:R-:W-:-:S04]  /*12810*/  @!P2 IADD3 R8, P5, R4, UR39, RZ ;  /* 0x000000270408ac10 */ /* 0x000fc8000ffbe0ff */
[----:B------:R-:W-:Y:S02]  /*12820*/  @!P2 IADD3.X R9, R5, UR38, RZ, P5, !PT ;  /* 0x000000260509ac10 */ /* 0x000fe4000affe4ff */
[----:B------:R-:W-:-:S13]  /*12830*/  ISETP.LT.OR P5, PT, R0, 0xa, !P6 ;  /* 0x0000000a0000780c */ /* 0x000fda00077a1670 */
[----:B------:R-:W-:Y:S01]  /*12840*/  @!P5 IADD3 R2, P6, R2, UR39, RZ ;  /* 0x000000270202dc10 */ /* 0x000fe2000ffde0ff */
[----:B------:R-:W-:-:S03]  /*12850*/  @!P5 IMAD R13, R13, R17, RZ ;  /* 0x000000110d0dd224 */ /* 0x000fc600078e02ff */
[----:B------:R-:W-:-:S05]  /*12860*/  @!P5 IADD3.X R3, R3, UR38, RZ, P6, !PT ;  /* 0x000000260303dc10 */ /* 0x000fca000b7fe4ff */
[----:B------:R0:W-:Y:S04]  /*12870*/  @!P5 STG.E.U8 desc[UR36][R2.64+0x9], R13 ;  /* 0x0000090d0200d986 */ /* 0x0001e8000c101124 */
[----:B0-----:R-:W2:Y:S04]  /*12880*/  LDL.LU R2, [R1+0x1a0] ;  /* 0x0001a00001027983 */ /* 0x001ea80000300800 */
[----:B------:R-:W3:Y:S04]  /*12890*/  LDL.LU R13, [R1+0x1a4] ;  /* 0x0001a400010d7983 */ /* 0x000ee80000300800 */
[----:B------:R-:W4:Y:S01]  /*128a0*/  LDL.LU R3, [R1+0x1a8] ;  /* 0x0001a80001037983 */ /* 0x000f220000300800 */
[----:B------:R-:W-:-:S13]  /*128b0*/  ISETP.LT.OR P5, PT, R0, 0x11, !P4 ;  /* 0x000000110000780c */ /* 0x000fda00067a1670 */
[----:B--2---:R-:W-:-:S05]  /*128c0*/  @!P5 IMAD R2, R2, R17, RZ ;  /* 0x000000110202d224 */ /* 0x004fca00078e02ff */
[----:B------:R3:W-:Y:S01]  /*128d0*/  @!P5 STG.E.U8 desc[UR36][R6.64+0x10], R2 ;  /* 0x000010020600d986 */ /* 0x0007e2000c101124 */
[----:B------:R-:W-:-:S13]  /*128e0*/  ISETP.LT.OR P5, PT, R0, 0x12, !P4 ;  /* 0x000000120000780c */ /* 0x000fda00067a1670 */
[----:B---3--:R-:W-:-:S05]  /*128f0*/  @!P5 IMAD R2, R13, R17, RZ ;  /* 0x000000110d02d224 */ /* 0x008fca00078e02ff */
[----:B------:R4:W-:Y:S01]  /*12900*/  @!P5 STG.E.U8 desc[UR36][R6.64+0x11], R2 ;  /* 0x000011020600d986 */ /* 0x0009e2000c101124 */
[----:B------:R-:W-:-:S13]  /*12910*/  ISETP.LT.OR P5, PT, R0, 0x11, !P3 ;  /* 0x000000110000780c */ /* 0x000fda0005fa1670 */
[----:B----4-:R-:W-:-:S05]  /*12920*/  @!P5 IMAD R2, R3, R17, RZ ;  /* 0x000000110302d224 */ /* 0x010fca00078e02ff */
[----:B------:R0:W-:Y:S01]  /*12930*/  @!P5 STG.E.U8 desc[UR36][R10.64+0x10], R2 ;  /* 0x000010020a00d986 */ /* 0x0001e2000c101124 */
[----:B------:R-:W-:-:S13]  /*12940*/  ISETP.LT.OR P5, PT, R0, 0x12, !P3 ;  /* 0x000000120000780c */ /* 0x000fda0005fa1670 */
[----:B0-----:R-:W-:-:S05]  /*12950*/  @!P5 IMAD R2, R235, R17, RZ ;  /* 0x00000011eb02d224 */ /* 0x001fca00078e02ff */
[----:B------:R0:W-:Y:S01]  /*12960*/  @!P5 STG.E.U8 desc[UR36][R10.64+0x11], R2 ;  /* 0x000011020a00d986 */ /* 0x0001e2000c101124 */
[----:B------:R-:W-:-:S13]  /*12970*/  ISETP.LT.OR P5, PT, R0, 0x19, !P4 ;  /* 0x000000190000780c */ /* 0x000fda00067a1670 */
[----:B0-----:R-:W-:-:S05]  /*12980*/  @!P5 IMAD R2, R234, R17, RZ ;  /* 0x00000011ea02d224 */ /* 0x001fca00078e02ff */
[----:B------:R0:W-:Y:S01]  /*12990*/  @!P5 STG.E.U8 desc[UR36][R6.64+0x18], R2 ;  /* 0x000018020600d986 */ /* 0x0001e2000c101124 */
[----:B------:R-:W-:-:S13]  /*129a0*/  ISETP.LT.OR P5, PT, R0, 0x1a, !P4 ;  /* 0x0000001a0000780c */ /* 0x000fda00067a1670 */
[----:B0-----:R-:W-:Y:S02]  /*129b0*/  @!P5 IMAD R2, R22, R17, RZ ;  /* 0x000000111602d224 */ /* 0x001fe400078e02ff */
[----:B------:R-:W2:Y:S04]  /*129c0*/  LDL.LU R22, [R1+0x194] ;  /* 0x0001940001167983 */ /* 0x000ea80000300800 */
[----:B------:R0:W-:Y:S01]  /*129d0*/  @!P5 STG.E.U8 desc[UR36][R6.64+0x19], R2 ;  /* 0x000019020600d986 */ /* 0x0001e2000c101124 */
[----:B------:R-:W-:-:S13]  /*129e0*/  ISETP.LT.OR P5, PT, R0, 0x19, !P3 ;  /* 0x000000190000780c */ /* 0x000fda0005fa1670 */
[----:B0-----:R-:W-:Y:S02]  /*129f0*/  @!P5 IMAD R2, R21, R17, RZ ;  /* 0x000000111502d224 */ /* 0x001fe400078e02ff */
[----:B------:R-:W3:Y:S04]  /*12a00*/  LDL.LU R21, [R1+0x198] ;  /* 0x0001980001157983 */ /* 0x000ee80000300800 */
[----:B------:R0:W-:Y:S01]  /*12a10*/  @!P5 STG.E.U8 desc[UR36][R10.64+0x18], R2 ;  /* 0x000018020a00d986 */ /* 0x0001e2000c101124 */
[----:B------:R-:W-:-:S13]  /*12a20*/  ISETP.LT.OR P5, PT, R0, 0x1a, !P3 ;  /* 0x0000001a0000780c */ /* 0x000fda0005fa1670 */
[----:B0-----:R-:W-:Y:S02]  /*12a30*/  @!P5 IMAD R2, R20, R17, RZ ;  /* 0x000000111402d224 */ /* 0x001fe400078e02ff */
[----:B------:R-:W4:Y:S01]  /*12a40*/  LDL.LU R20, [R1+0x19c] ;  /* 0x00019c0001147983 */ /* 0x000f220000300800 */
[----:B------:R-:W-:-:S03]  /*12a50*/  ISETP.LT.OR P6, PT, R0, 0x12, !P1 ;  /* 0x000000120000780c */ /* 0x000fc60004fc1670 */
[----:B------:R0:W-:Y:S01]  /*12a60*/  @!P5 STG.E.U8 desc[UR36][R10.64+0x19], R2 ;  /* 0x000019020a00d986 */ /* 0x0001e2000c101124 */
[----:B------:R-:W-:-:S03]  /*12a70*/  LOP3.LUT R19, R19, 0xfffffdff, RZ, 0xc0, !PT ;  /* 0xfffffdff13137812 */ /* 0x000fc600078ec0ff */
[----:B------:R-:W4:Y:S06]  /*12a80*/  LDL.LU R235, [R1+0x174] ;  /* 0x0001740001eb7983 */ /* 0x000f2c0000300800 */
[----:B0-----:R-:W-:-:S04]  /*12a90*/  @!P6 IADD3 R2, P5, R4, UR39, RZ ;  /* 0x000000270402ec10 */ /* 0x001fc8000ffbe0ff */
[----:B------:R-:W-:Y:S02]  /*12aa0*/  @!P6 IADD3.X R3, R5, UR38, RZ, P5, !PT ;  /* 0x000000260503ec10 */ /* 0x000fe4000affe4ff */
[----:B------:R-:W-:-:S13]  /*12ab0*/  ISETP.LT.OR P5, PT, R0, 0x11, !P0 ;  /* 0x000000110000780c */ /* 0x000fda00047a1670 */
[----:B------:R-:W-:-:S05]  /*12ac0*/  @!P5 IMAD R13, R15, R17, RZ ;  /* 0x000000110f0dd224 */ /* 0x000fca00078e02ff */
[----:B------:R0:W-:Y:S01]  /*12ad0*/  @!P5 STG.E.U8 desc[UR36][R4.64+0x10], R13 ;  /* 0x0000100d0400d986 */ /* 0x0001e2000c101124 */
[----:B------:R-:W-:-:S13]  /*12ae0*/  ISETP.LT.OR P5, PT, R0, 0x12, !P0 ;  /* 0x000000120000780c */ /* 0x000fda00047a1670 */
[----:B0-----:R-:W-:-:S05]  /*12af0*/  @!P5 IMAD R13, R14, R17, RZ ;  /* 0x000000110e0dd224 */ /* 0x001fca00078e02ff */
[----:B------:R5:W-:Y:S02]  /*12b00*/  @!P5 STG.E.U8 desc[UR36][R4.64+0x11], R13 ;  /* 0x0000110d0400d986 */ /* 0x000be4000c101124 */
[----:B-----5:R-:W-:-:S05]  /*12b10*/  @!P2 IMAD R13, R233, R17, RZ ;  /* 0x00000011e90da224 */ /* 0x020fca00078e02ff */
[----:B------:R0:W-:Y:S02]  /*12b20*/  @!P2 STG.E.U8 desc[UR36][R8.64+0x10], R13 ;  /* 0x0000100d0800a986 */ /* 0x0001e4000c101124 */
[----:B0-----:R-:W-:-:S05]  /*12b30*/  @!P6 IMAD R13, R232, R17, RZ ;  /* 0x00000011e80de224 */ /* 0x001fca00078e02ff */
[----:B------:R0:W-:Y:S01]  /*12b40*/  @!P6 STG.E.U8 desc[UR36][R2.64+0x11], R13 ;  /* 0x0000110d0200e986 */ /* 0x0001e2000c101124 */
[C---:B------:R-:W-:Y:S02]  /*12b50*/  ISETP.LT.OR P6, PT, R0.reuse, 0x19, !P0 ;  /* 0x000000190000780c */ /* 0x040fe400047c1670 */
[----:B------:R-:W-:-:S11]  /*12b60*/  ISETP.LT.OR P5, PT, R0, 0x19, !P1 ;  /* 0x000000190000780c */ /* 0x000fd60004fa1670 */
[----:B0-----:R-:W-:Y:S02]  /*12b70*/  @!P6 IMAD R13, R23, R17, RZ ;  /* 0x00000011170de224 */ /* 0x001fe400078e02ff */
[----:B------:R-:W-:Y:S02]  /*12b80*/  @!P6 IMAD.MOV.U32 R2, RZ, RZ, R4 ;  /* 0x000000ffff02e224 */ /* 0x000fe400078e0004 */
[----:B------:R-:W-:-:S05]  /*12b90*/  @!P6 IMAD.MOV.U32 R3, RZ, RZ, R5 ;  /* 0x000000ffff03e224 */ /* 0x000fca00078e0005 */
[----:B------:R0:W-:Y:S01]  /*12ba0*/  @!P6 STG.E.U8 desc[UR36][R2.64+0x18], R13 ;  /* 0x0000180d0200e986 */ /* 0x0001e2000c101124 */
[----:B------:R-:W-:Y:S02]  /*12bb0*/  ISETP.LT.OR P6, PT, R0, 0x1a, !P0 ;  /* 0x0000001a0000780c */ /* 0x000fe400047c1670 */
[----:B------:R-:W-:Y:S02]  /*12bc0*/  @P4 LOP3.LUT R19, R19, 0x200, RZ, 0xfc, !PT ;  /* 0x0000020013134812 */ /* 0x000fe400078efcff */
[----:B------:R-:W-:-:S09]  /*12bd0*/  @!P5 IADD3 R14, P4, R4, UR39, RZ ;  /* 0x00000027040edc10 */ /* 0x000fd2000ff9e0ff */
[----:B0-----:R-:W-:Y:S02]  /*12be0*/  @!P6 IMAD.MOV.U32 R2, RZ, RZ, R4 ;  /* 0x000000ffff02e224 */ /* 0x001fe400078e0004 */
[----:B------:R-:W-:Y:S01]  /*12bf0*/  @!P6 IMAD.MOV.U32 R3, RZ, RZ, R5 ;  /* 0x000000ffff03e224 */ /* 0x000fe200078e0005 */
[----:B------:R-:W-:Y:S02]  /*12c00*/  @!P5 IADD3.X R15, R5, UR38, RZ, P4, !PT ;  /* 0x00000026050fdc10 */ /* 0x000fe4000a7fe4ff */
[----:B------:R-:W-:-:S13]  /*12c10*/  ISETP.LT.OR P2, PT, R0, 0x1a, !P1 ;  /* 0x0000001a0000780c */ /* 0x000fda0004f41670 */
[----:B------:R-:W-:-:S04]  /*12c20*/  @!P2 IADD3 R8, P4, R4, UR39, RZ ;  /* 0x000000270408ac10 */ /* 0x000fc8000ff9e0ff */
[----:B------:R-:W-:Y:S01]  /*12c30*/  @!P2 IADD3.X R9, R5, UR38, RZ, P4, !PT ;  /* 0x000000260509ac10 */ /* 0x000fe2000a7fe4ff */
[----:B--2---:R-:W-:-:S05]  /*12c40*/  @!P6 IMAD R13, R22, R17, RZ ;  /* 0x00000011160de224 */ /* 0x004fca00078e02ff */
[----:B------:R3:W-:Y:S02]  /*12c50*/  @!P6 STG.E.U8 desc[UR36][R2.64+0x19], R13 ;  /* 0x0000190d0200e986 */ /* 0x0007e4000c101124 */
[----:B---3--:R-:W-:-:S05]  /*12c60*/  @!P5 IMAD R13, R21, R17, RZ ;  /* 0x00000011150dd224 */ /* 0x008fca00078e02ff */
[----:B------:R0:W-:Y:S04]  /*12c70*/  @!P5 STG.E.U8 desc[UR36][R14.64+0x18], R13 ;  /* 0x0000180d0e00d986 */ /* 0x0001e8000c101124 */
[----:B0-----:R-:W2:Y:S04]  /*12c80*/  LDL.LU R14, [R1+0x160] ;  /* 0x00016000010e7983 */ /* 0x001ea80000300800 */
[----:B------:R-:W3:Y:S01]  /*12c90*/  LDL.LU R15, [R1+0x164] ;  /* 0x00016400010f7983 */ /* 0x000ee20000300800 */
[----:B----4-:R-:W-:-:S03]  /*12ca0*/  @!P2 IMAD R13, R20, R17, RZ ;  /* 0x00000011140da224 */ /* 0x010fc600078e02ff */
[----:B------:R-:W4:Y:S04]  /*12cb0*/  LDL.LU R234, [R1+0x178] ;  /* 0x0001780001ea7983 */ /* 0x000f280000300800 */
[----:B------:R-:W5:Y:S04]  /*12cc0*/  LDL.LU R22, [R1+0x17c] ;  /* 0x00017c0001167983 */ /* 0x000f680000300800 */
[----:B------:R-:W5:Y:S04]  /*12cd0*/  LDL.LU R21, [R1+0x140] ;  /* 0x0001400001157983 */ /* 0x000f680000300800 */
[----:B------:R-:W5:Y:S04]  /*12ce0*/  LDL.LU R20, [R1+0x144] ;  /* 0x0001440001147983 */ /* 0x000f680000300800 */
[----:B------:R-:W5:Y:S04]  /*12cf0*/  LDL.LU R23, [R1+0x148] ;  /* 0x0001480001177983 */ /* 0x000f680000300800 */
[----:B------:R0:W-:Y:S04]  /*12d00*/  @!P2 STG.E.U8 desc[UR36][R8.64+0x19], R13 ;  /* 0x0000190d0800a986 */ /* 0x0001e8000c101124 */
[----:B0-----:R-:W4:Y:S01]  /*12d10*/  LDL.LU R13, [R1+0x168] ;  /* 0x00016800010d7983 */ /* 0x001f220000300800 */
[----:B------:R-:W-:-:S04]  /*12d20*/  IADD3 R2, P6, R4, UR57, RZ ;  /* 0x0000003904027c10 */ /* 0x000fc8000ffde0ff */
[----:B------:R-:W-:Y:S02]  /*12d30*/  IADD3.X R3, R5, UR56, RZ, P6, !PT ;  /* 0x0000003805037c10 */ /* 0x000fe4000b7fe4ff */
[----:B------:R-:W-:-:S13]  /*12d40*/  ISETP.LT.OR P6, PT, R0, 0x21, !P1 ;  /* 0x000000210000780c */ /* 0x000fda0004fc1670 */
[----:B------:R-:W-:-:S04]  /*12d50*/  @!P6 IADD3 R232, P5, R4, UR39, RZ ;  /* 0x0000002704e8ec10 */ /* 0x000fc8000ffbe0ff */
[----:B------:R-:W-:Y:S02]  /*12d60*/  @!P6 IADD3.X R233, R5, UR38, RZ, P5, !PT ;  /* 0x0000002605e9ec10 */ /* 0x000fe4000affe4ff */
[----:B------:R-:W-:-:S04]  /*12d70*/  ISETP.GE.AND P5, PT, R12, 0x101, PT ;  /* 0x000001010c00780c */ /* 0x000fc80003fa6270 */
[----:B------:R-:W-:Y:S02]  /*12d80*/  ISETP.LT.OR P2, PT, R0, 0x11, !P5 ;  /* 0x000000110000780c */ /* 0x000fe40006f41670 */
[----:B------:R-:W-:-:S11]  /*12d90*/  ISETP.GE.AND P6, PT, R12, 0x109, PT ;  /* 0x000001090c00780c */ /* 0x000fd60003fc6270 */
[----:B--2---:R-:W-:-:S05]  /*12da0*/  @!P2 IMAD R8, R14, R17, RZ ;  /* 0x000000110e08a224 */ /* 0x004fca00078e02ff */
[----:B------:R3:W-:Y:S01]  /*12db0*/  @!P2 STG.E.U8 desc[UR36][R2.64+0x10], R8 ;  /* 0x000010080200a986 */ /* 0x0007e2000c101124 */
[----:B------:R-:W-:-:S13]  /*12dc0*/  ISETP.LT.OR P2, PT, R0, 0x12, !P5 ;  /* 0x000000120000780c */ /* 0x000fda0006f41670 */
[----:B---3--:R-:W-:-:S05]  /*12dd0*/  @!P2 IMAD R8, R15, R17, RZ ;  /* 0x000000110f08a224 */ /* 0x008fca00078e02ff */
[----:B------:R-:W-:Y:S01]  /*12de0*/  @!P2 STG.E.U8 desc[UR36][R2.64+0x11], R8 ;  /* 0x000011080200a986 */ /* 0x000fe2000c101124 */
[----:B------:R-:W-:-:S13]  /*12df0*/  ISETP.LT.OR P2, PT, R0, 0x11, !P6 ;  /* 0x000000110000780c */ /* 0x000fda0007741670 */
[----:B------:R-:W-:Y:S01]  /*12e00*/  @!P2 IADD3 R14, P5, R2, UR39, RZ ;  /* 0x00000027020eac10 */ /* 0x000fe2000ffbe0ff */
[----:B----4-:R-:W-:-:S03]  /*12e10*/  @!P2 IMAD R13, R13, R17, RZ ;  /* 0x000000110d0da224 */ /* 0x010fc600078e02ff */
[----:B------:R-:W-:-:S05]  /*12e20*/  @!P2 IADD3.X R15, R3, UR38, RZ, P5, !PT ;  /* 0x00000026030fac10 */ /* 0x000fca000affe4ff */
[----:B------:R0:W-:Y:S04]  /*12e30*/  @!P2 STG.E.U8 desc[UR36][R14.64+0x10], R13 ;  /* 0x0000100d0e00a986 */ /* 0x0001e8000c101124 */
[----:B0-----:R-:W2:Y:S04]  /*12e40*/  LDL.LU R14, [R1+0x16c] ;  /* 0x00016c00010e7983 */ /* 0x001ea80000300800 */
[----:B------:R-:W3:Y:S01]  /*12e50*/  LDL.LU R15, [R1+0x170] ;  /* 0x00017000010f7983 */ /* 0x000ee20000300800 */
[----:B------:R-:W-:-:S13]  /*12e60*/  ISETP.LT.OR P5, PT, R0, 0x12, !P6 ;  /* 0x000000120000780c */ /* 0x000fda00077a1670 */
[----:B------:R-:W-:-:S04]  /*12e70*/  @!P5 IADD3 R8, P6, R2, UR39, RZ ;  /* 0x000000270208dc10 */ /* 0x000fc8000ffde0ff */
[----:B------:R-:W-:Y:S02]  /*12e80*/  @!P5 IADD3.X R9, R3, UR38, RZ, P6, !PT ;  /* 0x000000260309dc10 */ /* 0x000fe4000b7fe4ff */
[----:B------:R-:W-:Y:S01]  /*12e90*/  ISETP.GE.AND P6, PT, R12, 0x109, PT ;  /* 0x000001090c00780c */ /* 0x000fe20003fc6270 */
[----:B--2---:R-:W-:-:S05]  /*12ea0*/  @!P5 IMAD R13, R14, R17, RZ ;  /* 0x000000110e0dd224 */ /* 0x004fca00078e02ff */
[----:B------:R3:W-:Y:S01]  /*12eb0*/  @!P5 STG.E.U8 desc[UR36][R8.64+0x11], R13 ;  /* 0x0000110d0800d986 */ /* 0x0007e2000c101124 */
[----:B------:R-:W-:-:S04]  /*12ec0*/  ISETP.GE.AND P5, PT, R12, 0x101, PT ;  /* 0x000001010c00780c */ /* 0x000fc80003fa6270 */
[----:B------:R-:W-:-:S13]  /*12ed0*/  ISETP.LT.OR P2, PT, R0, 0x19, !P5 ;  /* 0x000000190000780c */ /* 0x000fda0006f41670 */
[----:B---3--:R-:W-:-:S05]  /*12ee0*/  @!P2 IMAD R8, R15, R17, RZ ;  /* 0x000000110f08a224 */ /* 0x008fca00078e02ff */
[----:B------:R0:W-:Y:S01]  /*12ef0*/  @!P2 STG.E.U8 desc[UR36][R2.64+0x18], R8 ;  /* 0x000018080200a986 */ /* 0x0001e2000c101124 */
[----:B------:R-:W-:-:S13]  /*12f00*/  ISETP.LT.OR P2, PT, R0, 0x1a, !P5 ;  /* 0x0000001a0000780c */ /* 0x000fda0006f41670 */
[----:B0-----:R-:W-:Y:S02]  /*12f10*/  @!P2 IMAD R8, R235, R17, RZ ;  /* 0x00000011eb08a224 */ /* 0x001fe400078e02ff */
[----:B------:R-:W2:Y:S04]  /*12f20*/  LDL.LU R235, [R1+0x138] ;  /* 0x0001380001eb7983 */ /* 0x000ea80000300800 */
[----:B------:R0:W-:Y:S01]  /*12f30*/  @!P2 STG.E.U8 desc[UR36][R2.64+0x19], R8 ;  /* 0x000019080200a986 */ /* 0x0001e2000c101124 */
[----:B------:R-:W-:-:S13]  /*12f40*/  ISETP.LT.OR P2, PT, R0, 0x19, !P6 ;  /* 0x000000190000780c */ /* 0x000fda0007741670 */
[----:B0-----:R-:W-:-:S04]  /*12f50*/  @!P2 IADD3 R8, P5, R2, UR39, RZ ;  /* 0x000000270208ac10 */ /* 0x001fc8000ffbe0ff */
[----:B------:R-:W-:Y:S02]  /*12f60*/  @!P2 IADD3.X R9, R3, UR38, RZ, P5, !PT ;  /* 0x000000260309ac10 */ /* 0x000fe4000affe4ff */
[----:B------:R-:W-:Y:S01]  /*12f70*/  ISETP.LT.OR P5, PT, R0, 0x1a, !P6 ;  /* 0x0000001a0000780c */ /* 0x000fe200077a1670 */
[----:B------:R-:W-:Y:S02]  /*12f80*/  @!P2 IMAD R13, R234, R17, RZ ;  /* 0x00000011ea0da224 */ /* 0x000fe400078e02ff */
[----:B------:R-:W3:Y:S04]  /*12f90*/  LDL.LU R234, [R1+0x13c] ;  /* 0x00013c0001ea7983 */ /* 0x000ee80000300800 */
[----:B------:R0:W-:Y:S06]  /*12fa0*/  @!P2 STG.E.U8 desc[UR36][R8.64+0x18], R13 ;  /* 0x0000180d0800a986 */ /* 0x0001ec000c101124 */
[----:B------:R-:W-:-:S04]  /*12fb0*/  @!P5 IADD3 R14, P6, R2, UR39, RZ ;  /* 0x00000027020edc10 */ /* 0x000fc8000ffde0ff */
[C---:B------:R-:W-:Y:S02]  /*12fc0*/  @!P5 IADD3.X R15, R3.reuse, UR38, RZ, P6, !PT ;  /* 0x00000026030fdc10 */ /* 0x040fe4000b7fe4ff */
[----:B0-----:R-:W-:Y:S02]  /*12fd0*/  IADD3 R8, P2, R2, UR57, RZ ;  /* 0x0000003902087c10 */ /* 0x001fe4000ff5e0ff */
[----:B------:R-:W-:Y:S02]  /*12fe0*/  ISETP.GE.AND P6, PT, R12, 0x181, PT ;  /* 0x000001810c00780c */ /* 0x000fe40003fc6270 */
[----:B------:R-:W-:Y:S02]  /*12ff0*/  IADD3.X R9, R3, UR56, RZ, P2, !PT ;  /* 0x0000003803097c10 */ /* 0x000fe400097fe4ff */
[----:B------:R-:W-:Y:S01]  /*13000*/  ISETP.LT.OR P2, PT, R0, 0x11, !P6 ;  /* 0x000000110000780c */ /* 0x000fe20007741670 */
[----:B-----5:R-:W-:-:S05]  /*13010*/  @!P5 IMAD R13, R22, R17, RZ ;  /* 0x00000011160dd224 */ /* 0x020fca00078e02ff */
[----:B------:R0:W-:Y:S07]  /*13020*/  @!P5 STG.E.U8 desc[UR36][R14.64+0x19], R13 ;  /* 0x0000190d0e00d986 */ /* 0x0001ee000c101124 */
[----:B0-----:R-:W-:-:S05]  /*13030*/  @!P2 IMAD R13, R21, R17, RZ ;  /* 0x00000011150da224 */ /* 0x001fca00078e02ff */
[----:B------:R0:W-:Y:S01]  /*13040*/  @!P2 STG.E.U8 desc[UR36][R8.64+0x10], R13 ;  /* 0x0000100d0800a986 */ /* 0x0001e2000c101124 */
[----:B------:R-:W-:Y:S02]  /*13050*/  ISETP.LT.OR P2, PT, R0, 0x12, !P6 ;  /* 0x000000120000780c */ /* 0x000fe40007741670 */
[----:B------:R-:W-:-:S11]  /*13060*/  ISETP.GE.AND P6, PT, R12, 0x189, PT ;  /* 0x000001890c00780c */ /* 0x000fd60003fc6270 */
[----:B0-----:R-:W-:-:S05]  /*13070*/  @!P2 IMAD R13, R20, R17, RZ ;  /* 0x00000011140da224 */ /* 0x001fca00078e02ff */
[----:B------:R0:W-:Y:S02]  /*13080*/  @!P2 STG.E.U8 desc[UR36][R8.64+0x11], R13 ;  /* 0x0000110d0800a986 */ /* 0x0001e4000c101124 */
[----:B0-----:R-:W-:-:S04]  /*13090*/  IADD3 R13, P2, R2, UR57, RZ ;  /* 0x00000039020d7c10 */ /* 0x001fc8000ff5e0ff */
[----:B------:R-:W-:Y:S02]  /*130a0*/  IADD3.X R22, R3, UR56, RZ, P2, !PT ;  /* 0x0000003803167c10 */ /* 0x000fe400097fe4ff */
[----:B------:R-:W-:-:S13]  /*130b0*/  ISETP.LT.OR P2, PT, R0, 0x11, !P6 ;  /* 0x000000110000780c */ /* 0x000fda0007741670 */
[----:B------:R-:W-:Y:S01]  /*130c0*/  @!P2 IADD3 R20, P5, R8, UR39, RZ ;  /* 0x000000270814ac10 */ /* 0x000fe2000ffbe0ff */
[----:B------:R-:W-:-:S03]  /*130d0*/  @!P2 IMAD R23, R23, R17, RZ ;  /* 0x000000111717a224 */ /* 0x000fc600078e02ff */
[----:B------:R-:W-:-:S05]  /*130e0*/  @!P2 IADD3.X R21, R9, UR38, RZ, P5, !PT ;  /* 0x000000260915ac10 */ /* 0x000fca000affe4ff */
[----:B------:R0:W-:Y:S04]  /*130f0*/  @!P2 STG.E.U8 desc[UR36][R20.64+0x10], R23 ;  /* 0x000010171400a986 */ /* 0x0001e8000c101124 */
[----:B0-----:R-:W4:Y:S01]  /*13100*/  LDL.LU R20, [R1+0x14c] ;  /* 0x00014c0001147983 */ /* 0x001f220000300800 */
[----:B------:R-:W-:-:S03]  /*13110*/  ISETP.LT.OR P5, PT, R0, 0x12, !P6 ;  /* 0x000000120000780c */ /* 0x000fc600077a1670 */
[----:B------:R-:W5:Y:S04]  /*13120*/  LDL.LU R21, [R1+0x154] ;  /* 0x0001540001157983 */ /* 0x000f680000300800 */
[----:B------:R-:W2:Y:S06]  /*13130*/  LDL.LU R23, [R1+0x134] ;  /* 0x0001340001177983 */ /* 0x000eac0000300800 */
[----:B------:R-:W-:-:S04]  /*13140*/  @!P5 IADD3 R14, P6, R13, UR39, RZ ;  /* 0x000000270d0edc10 */ /* 0x000fc8000ffde0ff */
[----:B------:R-:W-:Y:S01]  /*13150*/  @!P5 IADD3.X R15, R22, UR38, RZ, P6, !PT ;  /* 0x00000026160fdc10 */ /* 0x000fe2000b7fe4ff */
[----:B----4-:R-:W-:-:S05]  /*13160*/  @!P5 IMAD R20, R20, R17, RZ ;  /* 0x000000111414d224 */ /* 0x010fca00078e02ff */
[----:B------:R0:W-:Y:S04]  /*13170*/  @!P5 STG.E.U8 desc[UR36][R14.64+0x11], R20 ;  /* 0x000011140e00d986 */ /* 0x0001e8000c101124 */
[----:B0-----:R-:W4:Y:S01]  /*13180*/  LDL.LU R15, [R1+0x150] ;  /* 0x00015000010f7983 */ /* 0x001f220000300800 */
[----:B------:R-:W-:-:S04]  /*13190*/  ISETP.GE.AND P5, PT, R12, 0x181, PT ;  /* 0x000001810c00780c */ /* 0x000fc80003fa6270 */
[----:B------:R-:W-:Y:S02]  /*131a0*/  ISETP.LT.OR P2, PT, R0, 0x19, !P5 ;  /* 0x000000190000780c */ /* 0x000fe40006f41670 */
[----:B------:R-:W-:-:S11]  /*131b0*/  ISETP.GE.AND P6, PT, R12, 0x189, PT ;  /* 0x000001890c00780c */ /* 0x000fd60003fc6270 */
[----:B----4-:R-:W-:-:S05]  /*131c0*/  @!P2 IMAD R14, R15, R17, RZ ;  /* 0x000000110f0ea224 */ /* 0x010fca00078e02ff */
[----:B------:R5:W-:Y:S01]  /*131d0*/  @!P2 STG.E.U8 desc[UR36][R8.64+0x18], R14 ;  /* 0x0000180e0800a986 */ /* 0x000be2000c101124 */
[----:B------:R-:W-:-:S13]  /*131e0*/  ISETP.LT.OR P2, PT, R0, 0x1a, !P5 ;  /* 0x0000001a0000780c */ /* 0x000fda0006f41670 */
[----:B-----5:R-:W-:-:S05]  /*131f0*/  @!P2 IMAD R14, R21, R17, RZ ;  /* 0x00000011150ea224 */ /* 0x020fca00078e02ff */
[----:B------:R0:W-:Y:S01]  /*13200*/  @!P2 STG.E.U8 desc[UR36][R8.64+0x19], R14 ;  /* 0x0000190e0800a986 */ /* 0x0001e2000c101124 */
[----:B------:R-:W-:-:S13]  /*13210*/  ISETP.LT.OR P2, PT, R0, 0x19, !P6 ;  /* 0x000000190000780c */ /* 0x000fda0007741670 */
[----:B------:R-:W-:-:S04]  /*13220*/  @!P2 IADD3 R20, P5, R8, UR39, RZ ;  /* 0x000000270814ac10 */ /* 0x000fc8000ffbe0ff */
[----:B------:R-:W-:Y:S02]  /*13230*/  @!P2 IADD3.X R21, R9, UR38, RZ, P5, !PT ;  /* 0x000000260915ac10 */ /* 0x000fe4000affe4ff */
[----:B------:R-:W-:-:S13]  /*13240*/  ISETP.LT.OR P5, PT, R0, 0x1a, !P6 ;  /* 0x0000001a0000780c */ /* 0x000fda00077a1670 */
[----:B0-----:R-:W-:Y:S02]  /*13250*/  @!P5 IADD3 R14, P6, R13, UR39, RZ ;  /* 0x000000270d0edc10 */ /* 0x001fe4000ffde0ff */
[----:B------:R-:W4:Y:S02]  /*13260*/  LDL.LU R13, [R1+0x158] ;  /* 0x00015800010d7983 */ /* 0x000f240000300800 */
[----:B------:R-:W-:Y:S02]  /*13270*/  @!P5 IADD3.X R15, R22, UR38, RZ, P6, !PT ;  /* 0x00000026160fdc10 */ /* 0x000fe4000b7fe4ff */
[----:B------:R-:W5:Y:S01]  /*13280*/  LDL.LU R22, [R1+0x130] ;  /* 0x0001300001167983 */ /* 0x000f620000300800 */
[----:B----4-:R-:W-:-:S05]  /*13290*/  @!P2 IMAD R13, R13, R17, RZ ;  /* 0x000000110d0da224 */ /* 0x010fca00078e02ff */
[----:B------:R0:W-:Y:S04]  /*132a0*/  @!P2 STG.E.U8 desc[UR36][R20.64+0x18], R13 ;  /* 0x0000180d1400a986 */ /* 0x0001e8000c101124 */
[----:B0-----:R-:W4:Y:S04]  /*132b0*/  LDL.LU R21, [R1+0x15c] ;  /* 0x00015c0001157983 */ /* 0x001f280000300800 */
[----:B------:R-:W3:Y:S01]  /*132c0*/  LDL.LU R20, [R1+0x100] ;  /* 0x0001000001147983 */ /* 0x000ee20000300800 */
[----:B------:R-:W-:Y:S01]  /*132d0*/  LOP3.LUT P4, RZ, R19, 0x200, RZ, 0xc0, !PT ;  /* 0x0000020013ff7812 */ /* 0x000fe2000788c0ff */
[----:B----4-:R-:W-:-:S02]  /*132e0*/  @!P5 IMAD R13, R21, R17, RZ ;  /* 0x00000011150dd224 */ /* 0x010fc400078e02ff */
[----:B------:R-:W4:Y:S04]  /*132f0*/  LDL.LU R21, [R1+0x104] ;  /* 0x0001040001157983 */ /* 0x000f280000300800 */
[----:B------:R0:W-:Y:S04]  /*13300*/  @!P5 STG.E.U8 desc[UR36][R14.64+0x19], R13 ;  /* 0x0000190d0e00d986 */ /* 0x0001e8000c101124 */
[----:B0-----:R-:W2:Y:S01]  /*13310*/  LDL.LU R13, [R1+0x120] ;  /* 0x00012000010d7983 */ /* 0x001ea20000300800 */
[----:B------:R-:W-:-:S03]  /*13320*/  ISETP.LT.OR P2, PT, R0, 0x21, !P4 ;  /* 0x000000210000780c */ /* 0x000fc60006741670 */
[----:B------:R-:W5:Y:S04]  /*13330*/  LDL.LU R14, [R1+0x12c] ;  /* 0x00012c00010e7983 */ /* 0x000f680000300800 */
[----:B------:R-:W4:Y:S06]  /*13340*/  LDL.LU R15, [R1+0x108] ;  /* 0x00010800010f7983 */ /* 0x000f2c0000300800 */
[----:B--2---:R-:W-:-:S05]  /*13350*/  @!P2 IMAD R13, R13, R17, RZ ;  /* 0x000000110d0da224 */ /* 0x004fca00078e02ff */
[----:B------:R0:W-:Y:S04]  /*13360*/  @!P2 STG.E.U8 desc[UR36][R6.64+0x20], R13 ;  /* 0x0000200d0600a986 */ /* 0x0001e8000c101124 */
[----:B0-----:R-:W2:Y:S01]  /*13370*/  LDL.LU R13, [R1+0x124] ;  /* 0x00012400010d7983 */ /* 0x001ea20000300800 */
[----:B------:R-:W-:-:S13]  /*13380*/  ISETP.LT.OR P2, PT, R0, 0x22, !P4 ;  /* 0x000000220000780c */ /* 0x000fda0006741670 */
[----:B--2---:R-:W-:-:S05]  /*13390*/  @!P2 IMAD R13, R13, R17, RZ ;  /* 0x000000110d0da224 */ /* 0x004fca00078e02ff */
[----:B------:R0:W-:Y:S04]  /*133a0*/  @!P2 STG.E.U8 desc[UR36][R6.64+0x21], R13 ;  /* 0x0000210d0600a986 */ /* 0x0001e8000c101124 */
[----:B0-----:R-:W2:Y:S01]  /*133b0*/  LDL.LU R13, [R1+0x128] ;  /* 0x00012800010d7983 */ /* 0x001ea20000300800 */
[C---:B------:R-:W-:Y:S02]  /*133c0*/  ISETP.LT.OR P2, PT, R0.reuse, 0x21, !P3 ;  /* 0x000000210000780c */ /* 0x040fe40005f41670 */
[----:B------:R-:W-:Y:S02]  /*133d0*/  ISETP.LT.OR P6, PT, R0, 0x22, !P1 ;  /* 0x000000220000780c */ /* 0x000fe40004fc1670 */
[----:B------:R-:W-:-:S04]  /*133e0*/  LOP3.LUT R19, R19, 0xfffffeff, RZ, 0xc0, !PT ;  /* 0xfffffeff13137812 */ /* 0x000fc800078ec0ff */
[----:B------:R-:W-:-:S05]  /*133f0*/  @P4 LOP3.LUT R19, R19, 0x100, RZ, 0xfc, !PT ;  /* 0x0000010013134812 */ /* 0x000fca00078efcff */
[----:B--2---:R-:W-:-:S05]  /*13400*/  @!P2 IMAD R13, R13, R17, RZ ;  /* 0x000000110d0da224 */ /* 0x004fca00078e02ff */
[----:B------:R5:W-:Y:S01]  /*13410*/  @!P2 STG.E.U8 desc[UR36][R10.64+0x20], R13 ;  /* 0x0000200d0a00a986 */ /* 0x000be2000c101124 */
[----:B------:R-:W-:-:S13]  /*13420*/  ISETP.LT.OR P2, PT, R0, 0x22, !P3 ;  /* 0x000000220000780c */ /* 0x000fda0005f41670 */
[----:B-----5:R-:W-:-:S05]  /*13430*/  @!P2 IMAD R13, R14, R17, RZ ;  /* 0x000000110e0da224 */ /* 0x020fca00078e02ff */
        /* <DEDUP_REMOVED lines=8> */
[----:B0-----:R-:W-:Y:S01]  /*134c0*/  @!P2 IMAD R13, R235, R17, RZ ;  /* 0x00000011eb0da224 */ /* 0x001fe200078e02ff */
[C---:B------:R-:W-:Y:S01]  /*134d0*/  ISETP.LT.OR P4, PT, R0.reuse, 0x21, !P1 ;  /* 0x000000210000780c */ /* 0x040fe20004f81670 */
[----:B------:R-:W2:Y:S04]  /*134e0*/  LDL.LU R235, [R1+0x118] ;  /* 0x0001180001eb7983 */ /* 0x000ea80000300800 */
[----:B------:R3:W-:Y:S01]  /*134f0*/  @!P2 STG.E.U8 desc[UR36][R10.64+0x28], R13 ;  /* 0x0000280d0a00a986 */ /* 0x0007e2000c101124 */
[----:B------:R-:W-:-:S13]  /*13500*/  ISETP.LT.OR P2, PT, R0, 0x2a, !P3 ;  /* 0x0000002a0000780c */ /* 0x000fda0005f41670 */
[----:B---3--:R-:W-:Y:S02]  /*13510*/  @!P2 IMAD R13, R234, R17, RZ ;  /* 0x00000011ea0da224 */ /* 0x008fe400078e02ff */
[----:B------:R-:W3:Y:S04]  /*13520*/  LDL.LU R234, [R1+0x11c] ;  /* 0x00011c0001ea7983 */ /* 0x000ee80000300800 */
[----:B------:R0:W-:Y:S01]  /*13530*/  @!P2 STG.E.U8 desc[UR36][R10.64+0x29], R13 ;  /* 0x0000290d0a00a986 */ /* 0x0001e2000c101124 */
[----:B------:R-:W-:-:S04]  /*13540*/  @!P6 IADD3 R22, P2, R4, UR39, RZ ;  /* 0x000000270416ec10 */ /* 0x000fc8000ff5e0ff */
[----:B------:R-:W-:Y:S02]  /*13550*/  @!P6 IADD3.X R23, R5, UR38, RZ, P2, !PT ;  /* 0x000000260517ec10 */ /* 0x000fe400097fe4ff */
[----:B------:R-:W-:-:S13]  /*13560*/  ISETP.LT.OR P2, PT, R0, 0x21, !P0 ;  /* 0x000000210000780c */ /* 0x000fda0004741670 */
[----:B0-----:R-:W-:-:S05]  /*13570*/  @!P2 IMAD R13, R20, R17, RZ ;  /* 0x00000011140da224 */ /* 0x001fca00078e02ff */
[----:B------:R4:W-:Y:S01]  /*13580*/  @!P2 STG.E.U8 desc[UR36][R4.64+0x20], R13 ;  /* 0x0000200d0400a986 */ /* 0x0009e2000c101124 */
[----:B------:R-:W-:-:S13]  /*13590*/  ISETP.LT.OR P2, PT, R0, 0x22, !P0 ;  /* 0x000000220000780c */ /* 0x000fda0004741670 */
[----:B----4-:R-:W-:-:S05]  /*135a0*/  @!P2 IMAD R13, R21, R17, RZ ;  /* 0x00000011150da224 */ /* 0x010fca00078e02ff */
[----:B------:R0:W-:Y:S02]  /*135b0*/  @!P2 STG.E.U8 desc[UR36][R4.64+0x21], R13 ;  /* 0x0000210d0400a986 */ /* 0x0001e4000c101124 */
[----:B0-----:R-:W-:-:S05]  /*135c0*/  @!P4 IMAD R13, R15, R17, RZ ;  /* 0x000000110f0dc224 */ /* 0x001fca00078e02ff */
[----:B------:R0:W-:Y:S04]  /*135d0*/  @!P4 STG.E.U8 desc[UR36][R232.64+0x20], R13 ;  /* 0x0000200de800c986 */ /* 0x0001e8000c101124 */
[----:B0-----:R-:W4:Y:S04]  /*135e0*/  LDL.LU R13, [R1+0x10c] ;  /* 0x00010c00010d7983 */ /* 0x001f280000300800 */
[----:B------:R-:W5:Y:S04]  /*135f0*/  LDL.LU R232, [R1+0x110] ;  /* 0x0001100001e87983 */ /* 0x000f680000300800 */
[----:B------:R-:W2:Y:S01]  /*13600*/  LDL.LU R233, [R1+0x114] ;  /* 0x0001140001e97983 */ /* 0x000ea20000300800 */
[----:B------:R-:W-:-:S13]  /*13610*/  ISETP.LT.OR P2, PT, R0, 0x29, !P1 ;  /* 0x000000290000780c */ /* 0x000fda0004f41670 */
[----:B------:R-:W-:-:S04]  /*13620*/  @!P2 IADD3 R20, P5, R4, UR39, RZ ;  /* 0x000000270414ac10 */ /* 0x000fc8000ffbe0ff */
[----:B------:R-:W-:Y:S01]  /*13630*/  @!P2 IADD3.X R21, R5, UR38, RZ, P5, !PT ;  /* 0x000000260515ac10 */ /* 0x000fe2000affe4ff */
[----:B----4-:R-:W-:-:S05]  /*13640*/  @!P6 IMAD R13, R13, R17, RZ ;  /* 0x000000110d0de224 */ /* 0x010fca00078e02ff */
[----:B------:R5:W-:Y:S01]  /*13650*/  @!P6 STG.E.U8 desc[UR36][R22.64+0x21], R13 ;  /* 0x0000210d1600e986 */ /* 0x000be2000c101124 */
[----:B------:R-:W-:-:S13]  /*13660*/  ISETP.LT.OR P6, PT, R0, 0x29, !P0 ;  /* 0x000000290000780c */ /* 0x000fda00047c1670 */
[----:B-----5:R-:W-:-:S05]  /*13670*/  @!P6 IMAD R13, R232, R17, RZ ;  /* 0x00000011e80de224 */ /* 0x020fca00078e02ff */
[----:B------:R2:W-:Y:S01]  /*13680*/  @!P6 STG.E.U8 desc[UR36][R4.64+0x28], R13 ;  /* 0x0000280d0400e986 */ /* 0x0005e2000c101124 */
[----:B------:R-:W-:-:S13]  /*13690*/  ISETP.LT.OR P6, PT, R0, 0x2a, !P0 ;  /* 0x0000002a0000780c */ /* 0x000fda00047c1670 */
[----:B--2---:R-:W-:-:S05]  /*136a0*/  @!P6 IMAD R13, R233, R17, RZ ;  /* 0x00000011e90de224 */ /* 0x004fca00078e02ff */
[----:B------:R0:W-:Y:S02]  /*136b0*/  @!P6 STG.E.U8 desc[UR36][R4.64+0x29], R13 ;  /* 0x0000290d0400e986 */ /* 0x0001e4000c101124 */
[----:B0-----:R-:W-:-:S05]  /*136c0*/  @!P2 IMAD R13, R235, R17, RZ ;  /* 0x00000011eb0da224 */ /* 0x001fca00078e02ff */
[----:B------:R0:W-:Y:S04]  /*136d0*/  @!P2 STG.E.U8 desc[UR36][R20.64+0x28], R13 ;  /* 0x0000280d1400a986 */ /* 0x0001e8000c101124 */
[----:B0-----:R-:W2:Y:S04]  /*136e0*/  LDL.LU R20, [R1+0xe0] ;  /* 0x0000e00001147983 */ /* 0x001ea80000300800 */
[----:B------:R-:W4:Y:S01]  /*136f0*/  LDL.LU R21, [R1+0xe4] ;  /* 0x0000e40001157983 */ /* 0x000f220000300800 */
[----:B------:R-:W-:-:S03]  /*13700*/  ISETP.LT.OR P5, PT, R0, 0x2a, !P1 ;  /* 0x0000002a0000780c */ /* 0x000fc60004fa1670 */
[----:B------:R-:W5:Y:S04]  /*13710*/  LDL.LU R22, [R1+0xfc] ;  /* 0x0000fc0001167983 */ /* 0x000f680000300800 */
[----:B------:R-:W5:Y:S06]  /*13720*/  LDL.LU R23, [R1+0xc0] ;  /* 0x0000c00001177983 */ /* 0x000f6c0000300800 */
[----:B------:R-:W-:Y:S01]  /*13730*/  @!P5 IADD3 R14, P4, R4, UR39, RZ ;  /* 0x00000027040edc10 */ /* 0x000fe2000ff9e0ff */
[----:B---3--:R-:W-:-:S02]  /*13740*/  @!P5 IMAD R13, R234, R17, RZ ;  /* 0x00000011ea0dd224 */ /* 0x008fc400078e02ff */
[----:B------:R-:W3:Y:S01]  /*13750*/  LDL.LU R234, [R1+0xc4] ;  /* 0x0000c40001ea7983 */ /* 0x000ee20000300800 */
[----:B------:R-:W-:-:S03]  /*13760*/  @!P5 IADD3.X R15, R5, UR38, RZ, P4, !PT ;  /* 0x00000026050fdc10 */ /* 0x000fc6000a7fe4ff */
[----:B------:R-:W3:Y:S04]  /*13770*/  LDL.LU R235, [R1+0xc8] ;  /* 0x0000c80001eb7983 */ /* 0x000ee80000300800 */
[----:B------:R2:W-:Y:S01]  /*13780*/  @!P5 STG.E.U8 desc[UR36][R14.64+0x29], R13 ;  /* 0x0000290d0e00d986 */ /* 0x0005e2000c101124 */
[----:B------:R-:W-:-:S04]  /*13790*/  ISETP.GE.AND P5, PT, R12, 0x101, PT ;  /* 0x000001010c00780c */ /* 0x000fc80003fa6270 */
[----:B------:R-:W-:-:S13]  /*137a0*/  ISETP.LT.OR P2, PT, R0, 0x21, !P5 ;  /* 0x000000210000780c */ /* 0x000fda0006f41670 */
[----:B--2---:R-:W-:-:S05]  /*137b0*/  @!P2 IMAD R13, R20, R17, RZ ;  /* 0x00000011140da224 */ /* 0x004fca00078e02ff */
[----:B------:R4:W-:Y:S01]  /*137c0*/  @!P2 STG.E.U8 desc[UR36][R2.64+0x20], R13 ;  /* 0x0000200d0200a986 */ /* 0x0009e2000c101124 */
[----:B------:R-:W-:-:S13]  /*137d0*/  ISETP.LT.OR P2, PT, R0, 0x22, !P5 ;  /* 0x000000220000780c */ /* 0x000fda0006f41670 */
[----:B----4-:R-:W-:-:S05]  /*137e0*/  @!P2 IMAD R13, R21, R17, RZ ;  /* 0x00000011150da224 */ /* 0x010fca00078e02ff */
[----:B------:R0:W-:Y:S04]  /*137f0*/  @!P2 STG.E.U8 desc[UR36][R2.64+0x21], R13 ;  /* 0x0000210d0200a986 */ /* 0x0001e8000c101124 */
[----:B0-----:R-:W2:Y:S01]  /*13800*/  LDL.LU R13, [R1+0xe8] ;  /* 0x0000e800010d7983 */ /* 0x001ea20000300800 */
[----:B------:R-:W-:-:S13]  /*13810*/  ISETP.LT.OR P4, PT, R0, 0x31, !P1 ;  /* 0x000000310000780c */ /* 0x000fda0004f81670 */
[----:B------:R-:W-:-:S04]  /*13820*/  @!P4 IADD3 R232, P6, R4, UR39, RZ ;  /* 0x0000002704e8cc10 */ /* 0x000fc8000ffde0ff */
[----:B------:R-:W-:Y:S02]  /*13830*/  @!P4 IADD3.X R233, R5, UR38, RZ, P6, !PT ;  /* 0x0000002605e9cc10 */ /* 0x000fe4000b7fe4ff */
[----:B------:R-:W-:-:S04]  /*13840*/  ISETP.GE.AND P6, PT, R12, 0x109, PT ;  /* 0x000001090c00780c */ /* 0x000fc80003fc6270 */
[----:B------:R-:W-:-:S13]  /*13850*/  ISETP.LT.OR P2, PT, R0, 0x21, !P6 ;  /* 0x000000210000780c */ /* 0x000fda0007741670 */
[----:B------:R-:W-:-:S04]  /*13860*/  @!P2 IADD3 R20, P5, R2, UR39, RZ ;  /* 0x000000270214ac10 */ /* 0x000fc8000ffbe0ff */
[----:B------:R-:W-:Y:S01]  /*13870*/  @!P2 IADD3.X R21, R3, UR38, RZ, P5, !PT ;  /* 0x000000260315ac10 */ /* 0x000fe2000affe4ff */
[----:B--2---:R-:W-:-:S05]  /*13880*/  @!P2 IMAD R13, R13, R17, RZ ;  /* 0x000000110d0da224 */ /* 0x004fca00078e02ff */
[----:B------:R0:W-:Y:S04]  /*13890*/  @!P2 STG.E.U8 desc[UR36][R20.64+0x20], R13 ;  /* 0x0000200d1400a986 */ /* 0x0001e8000c101124 */
[----:B0-----:R-:W2:Y:S04]  /*138a0*/  LDL.LU R13, [R1+0xec] ;  /* 0x0000ec00010d7983 */ /* 0x001ea80000300800 */
[----:B------:R-:W4:Y:S04]  /*138b0*/  LDL.LU R20, [R1+0xf0] ;  /* 0x0000f00001147983 */ /* 0x000f280000300800 */
[----:B------:R-:W5:Y:S01]  /*138c0*/  LDL.LU R21, [R1+0xf4] ;  /* 0x0000f40001157983 */ /* 0x000f620000300800 */
[----:B------:R-:W-:-:S13]  /*138d0*/  ISETP.LT.OR P5, PT, R0, 0x22, !P6 ;  /* 0x000000220000780c */ /* 0x000fda00077a1670 */
[----:B------:R-:W-:-:S04]  /*138e0*/  @!P5 IADD3 R14, P6, R2, UR39, RZ ;  /* 0x00000027020edc10 */ /* 0x000fc8000ffde0ff */
[----:B------:R-:W-:Y:S01]  /*138f0*/  @!P5 IADD3.X R15, R3, UR38, RZ, P6, !PT ;  /* 0x00000026030fdc10 */ /* 0x000fe2000b7fe4ff */
[----:B--2---:R-:W-:-:S05]  /*13900*/  @!P5 IMAD R13, R13, R17, RZ ;  /* 0x000000110d0dd224 */ /* 0x004fca00078e02ff */
[----:B------:R4:W-:Y:S01]  /*13910*/  @!P5 STG.E.U8 desc[UR36][R14.64+0x21], R13 ;  /* 0x0000210d0e00d986 */ /* 0x0009e2000c101124 */
[----:B------:R-:W-:-:S04]  /*13920*/  ISETP.GE.AND P5, PT, R12, 0x101, PT ;  /* 0x000001010c00780c */ /* 0x000fc80003fa6270 */
[----:B------:R-:W-:-:S13]  /*13930*/  ISETP.LT.OR P2, PT, R0, 0x29, !P5 ;  /* 0x000000290000780c */ /* 0x000fda0006f41670 */
[----:B----4-:R-:W-:-:S05]  /*13940*/  @!P2 IMAD R13, R20, R17, RZ ;  /* 0x00000011140da224 */ /* 0x010fca00078e02ff */
[----:B------:R5:W-:Y:S01]  /*13950*/  @!P2 STG.E.U8 desc[UR36][R2.64+0x28], R13 ;  /* 0x0000280d0200a986 */ /* 0x000be2000c101124 */
[----:B------:R-:W-:-:S13]  /*13960*/  ISETP.LT.OR P2, PT, R0, 0x2a, !P5 ;  /* 0x0000002a0000780c */ /* 0x000fda0006f41670 */
[----:B-----5:R-:W-:-:S05]  /*13970*/  @!P2 IMAD R13, R21, R17, RZ ;  /* 0x00000011150da224 */ /* 0x020fca00078e02ff */
[----:B------:R0:W-:Y:S04]  /*13980*/  @!P2 STG.E.U8 desc[UR36][R2.64+0x29], R13 ;  /* 0x0000290d0200a986 */ /* 0x0001e8000c101124 */
[----:B0-----:R-:W2:Y:S01]  /*13990*/  LDL.LU R13, [R1+0xf8] ;  /* 0x0000f800010d7983 */ /* 0x001ea20000300800 */
[----:B------:R-:W-:-:S04]  /*139a0*/  ISETP.GE.AND P6, PT, R12, 0x109, PT ;  /* 0x000001090c00780c */ /* 0x000fc80003fc6270 */
[----:B------:R-:W-:-:S13]  /*139b0*/  ISETP.LT.OR P2, PT, R0, 0x29, !P6 ;  /* 0x000000290000780c */ /* 0x000fda0007741670 */
[----:B------:R-:W-:-:S04]  /*139c0*/  @!P2 IADD3 R20, P5, R2, UR39, RZ ;  /* 0x000000270214ac10 */ /* 0x000fc8000ffbe0ff */
[----:B------:R-:W-:Y:S02]  /*139d0*/  @!P2 IADD3.X R21, R3, UR38, RZ, P5, !PT ;  /* 0x000000260315ac10 */ /* 0x000fe4000affe4ff */
[----:B------:R-:W-:-:S13]  /*139e0*/  ISETP.LT.OR P5, PT, R0, 0x2a, !P6 ;  /* 0x0000002a0000780c */ /* 0x000fda00077a1670 */
[----:B------:R-:W-:-:S04]  /*139f0*/  @!P5 IADD3 R14, P6, R2, UR39, RZ ;  /* 0x00000027020edc10 */ /* 0x000fc8000ffde0ff */
[----:B------:R-:W-:Y:S02]  /*13a00*/  @!P5 IADD3.X R15, R3, UR38, RZ, P6, !PT ;  /* 0x00000026030fdc10 */ /* 0x000fe4000b7fe4ff */
[----:B------:R-:W-:Y:S01]  /*13a10*/  ISETP.GE.AND P6, PT, R12, 0x181, PT ;  /* 0x000001810c00780c */ /* 0x000fe20003fc6270 */
[----:B--2---:R-:W-:-:S05]  /*13a20*/  @!P2 IMAD R13, R13, R17, RZ ;  /* 0x000000110d0da224 */ /* 0x004fca00078e02ff */
[----:B------:R0:W-:Y:S01]  /*13a30*/  @!P2 STG.E.U8 desc[UR36][R20.64+0x28], R13 ;  /* 0x0000280d1400a986 */ /* 0x0001e2000c101124 */
[----:B------:R-:W-:Y:S01]  /*13a40*/  ISETP.LT.OR P2, PT, R0, 0x21, !P6 ;  /* 0x000000210000780c */ /* 0x000fe20007741670 */
[----:B0-----:R-:W-:-:S05]  /*13a50*/  @!P5 IMAD R13, R22, R17, RZ ;  /* 0x00000011160dd224 */ /* 0x001fca00078e02ff */
[----:B------:R0:W-:Y:S07]  /*13a60*/  @!P5 STG.E.U8 desc[UR36][R14.64+0x29], R13 ;  /* 0x0000290d0e00d986 */ /* 0x0001ee000c101124 */
[----:B0-----:R-:W-:-:S05]  /*13a70*/  @!P2 IMAD R13, R23, R17, RZ ;  /* 0x00000011170da224 */ /* 0x001fca00078e02ff */
[----:B------:R3:W-:Y:S01]  /*13a80*/  @!P2 STG.E.U8 desc[UR36][R8.64+0x20], R13 ;  /* 0x0000200d0800a986 */ /* 0x0007e2000c101124 */
[----:B------:R-:W-:-:S13]  /*13a90*/  ISETP.LT.OR P2, PT, R0, 0x22, !P6 ;  /* 0x000000220000780c */ /* 0x000fda0007741670 */
[----:B---3--:R-:W-:-:S05]  /*13aa0*/  @!P2 IMAD R13, R234, R17, RZ ;  /* 0x00000011ea0da224 */ /* 0x008fca00078e02ff */
[----:B------:R0:W-:Y:S01]  /*13ab0*/  @!P2 STG.E.U8 desc[UR36][R8.64+0x21], R13 ;  /* 0x0000210d0800a986 */ /* 0x0001e2000c101124 */
[----:B------:R-:W-:Y:S02]  /*13ac0*/  ISETP.GE.AND P6, PT, R12, 0x189, PT ;  /* 0x000001890c00780c */ /* 0x000fe40003fc6270 */
[----:B0-----:R-:W-:-:S04]  /*13ad0*/  IADD3 R13, P2, R2, UR57, RZ ;  /* 0x00000039020d7c10 */ /* 0x001fc8000ff5e0ff */
[----:B------:R-:W-:Y:S02]  /*13ae0*/  IADD3.X R23, R3, UR56, RZ, P2, !PT ;  /* 0x0000003803177c10 */ /* 0x000fe400097fe4ff */
[----:B------:R-:W-:-:S04]  /*13af0*/  IADD3 R22, P2, R2, UR57, RZ ;  /* 0x0000003902167c10 */ /* 0x000fc8000ff5e0ff */
[----:B------:R-:W-:Y:S02]  /*13b00*/  IADD3.X R234, R3, UR56, RZ, P2, !PT ;  /* 0x0000003803ea7c10 */ /* 0x000fe400097fe4ff */
[----:B------:R-:W-:-:S13]  /*13b10*/  ISETP.LT.OR P2, PT, R0, 0x21, !P6 ;  /* 0x000000210000780c */ /* 0x000fda0007741670 */
[----:B------:R-:W-:Y:S01]  /*13b20*/  @!P2 IADD3 R20, P5, R13, UR39, RZ ;  /* 0x000000270d14ac10 */ /* 0x000fe2000ffbe0ff */
[----:B------:R-:W-:-:S03]  /*13b30*/  @!P2 IMAD R235, R235, R17, RZ ;  /* 0x00000011ebeba224 */ /* 0x000fc600078e02ff */
[----:B------:R-:W-:-:S05]  /*13b40*/  @!P2 IADD3.X R21, R23, UR38, RZ, P5, !PT ;  /* 0x000000261715ac10 */ /* 0x000fca000affe4ff */
[----:B------:R0:W-:Y:S04]  /*13b50*/  @!P2 STG.E.U8 desc[UR36][R20.64+0x20], R235 ;  /* 0x000020eb1400a986 */ /* 0x0001e8000c101124 */
[----:B0-----:R-:W2:Y:S01]  /*13b60*/  LDL.LU R20, [R1+0xcc] ;  /* 0x0000cc0001147983 */ /* 0x001ea20000300800 */
[----:B------:R-:W-:-:S03]  /*13b70*/  ISETP.LT.OR P5, PT, R0, 0x22, !P6 ;  /* 0x000000220000780c */ /* 0x000fc600077a1670 */
[----:B------:R-:W3:Y:S04]  /*13b80*/  LDL.LU R21, [R1+0xd4] ;  /* 0x0000d40001157983 */ /* 0x000ee80000300800 */
[----:B------:R-:W4:Y:S06]  /*13b90*/  LDL.LU R235, [R1+0xbc] ;  /* 0x0000bc0001eb7983 */ /* 0x000f2c0000300800 */
[----:B------:R-:W-:-:S04]  /*13ba0*/  @!P5 IADD3 R14, P6, R22, UR39, RZ ;  /* 0x00000027160edc10 */ /* 0x000fc8000ffde0ff */
[----:B------:R-:W-:Y:S01]  /*13bb0*/  @!P5 IADD3.X R15, R234, UR38, RZ, P6, !PT ;  /* 0x00000026ea0fdc10 */ /* 0x000fe2000b7fe4ff */
[----:B--2---:R-:W-:-:S05]  /*13bc0*/  @!P5 IMAD R20, R20, R17, RZ ;  /* 0x000000111414d224 */ /* 0x004fca00078e02ff */
[----:B------:R0:W-:Y:S04]  /*13bd0*/  @!P5 STG.E.U8 desc[UR36][R14.64+0x21], R20 ;  /* 0x000021140e00d986 */ /* 0x0001e8000c101124 */
[----:B0-----:R-:W2:Y:S01]  /*13be0*/  LDL.LU R15, [R1+0xd0] ;  /* 0x0000d000010f7983 */ /* 0x001ea20000300800 */
[----:B------:R-:W-:-:S04]  /*13bf0*/  ISETP.GE.AND P5, PT, R12, 0x181, PT ;  /* 0x000001810c00780c */ /* 0x000fc80003fa6270 */
[----:B------:R-:W-:Y:S02]  /*13c00*/  ISETP.LT.OR P2, PT, R0, 0x29, !P5 ;  /* 0x000000290000780c */ /* 0x000fe40006f41670 */
[----:B------:R-:W-:-:S11]  /*13c10*/  ISETP.GE.AND P6, PT, R12, 0x189, PT ;  /* 0x000001890c00780c */ /* 0x000fd60003fc6270 */
[----:B--2---:R-:W-:-:S05]  /*13c20*/  @!P2 IMAD R14, R15, R17, RZ ;  /* 0x000000110f0ea224 */ /* 0x004fca00078e02ff */
[----:B------:R3:W-:Y:S01]  /*13c30*/  @!P2 STG.E.U8 desc[UR36][R8.64+0x28], R14 ;  /* 0x0000280e0800a986 */ /* 0x0007e2000c101124 */
[----:B------:R-:W-:-:S13]  /*13c40*/  ISETP.LT.OR P2, PT, R0, 0x2a, !P5 ;  /* 0x0000002a0000780c */ /* 0x000fda0006f41670 */
[----:B---3--:R-:W-:-:S05]  /*13c50*/  @!P2 IMAD R14, R21, R17, RZ ;  /* 0x00000011150ea224 */ /* 0x008fca00078e02ff */
[----:B------:R0:W-:Y:S01]  /*13c60*/  @!P2 STG.E.U8 desc[UR36][R8.64+0x29], R14 ;  /* 0x0000290e0800a986 */ /* 0x0001e2000c101124 */
[----:B------:R-:W-:-:S13]  /*13c70*/  ISETP.LT.OR P2, PT, R0, 0x29, !P6 ;  /* 0x000000290000780c */ /* 0x000fda0007741670 */
[----:B------:R-:W-:Y:S02]  /*13c80*/  @!P2 IADD3 R20, P5, R13, UR39, RZ ;  /* 0x000000270d14ac10 */ /* 0x000fe4000ffbe0ff */
[----:B------:R-:W2:Y:S02]  /*13c90*/  LDL.LU R13, [R1+0xd8] ;  /* 0x0000d800010d7983 */ /* 0x000ea40000300800 */
[----:B------:R-:W-:Y:S02]  /*13ca0*/  @!P2 IADD3.X R21, R23, UR38, RZ, P5, !PT ;  /* 0x000000261715ac10 */ /* 0x000fe4000affe4ff */
[----:B------:R-:W-:Y:S01]  /*13cb0*/  ISETP.LT.OR P5, PT, R0, 0x2a, !P6 ;  /* 0x0000002a0000780c */ /* 0x000fe200077a1670 */
[----:B------:R-:W3:-:S12]  /*13cc0*/  LDL.LU R23, [R1+0xb8] ;  /* 0x0000b80001177983 */ /* 0x000ed80000300800 */
[----:B0-----:R-:W-:Y:S02]  /*13cd0*/  @!P5 IADD3 R14, P6, R22, UR39, RZ ;  /* 0x00000027160edc10 */ /* 0x001fe4000ffde0ff */
[----:B------:R-:W5:Y:S02]  /*13ce0*/  LDL.LU R22, [R1+0xb4] ;  /* 0x0000b40001167983 */ /* 0x000f640000300800 */
[----:B------:R-:W-:Y:S02]  /*13cf0*/  @!P5 IADD3.X R15, R234, UR38, RZ, P6, !PT ;  /* 0x00000026ea0fdc10 */ /* 0x000fe4000b7fe4ff */
[----:B------:R-:W4:Y:S01]  /*13d00*/  LDL.LU R234, [R1+0xb0] ;  /* 0x0000b00001ea7983 */ /* 0x000f220000300800 */
[----:B--2---:R-:W-:-:S05]  /*13d10*/  @!P2 IMAD R13, R13, R17, RZ ;  /* 0x000000110d0da224 */ /* 0x004fca00078e02ff */
[----:B------:R0:W-:Y:S04]  /*13d20*/  @!P2 STG.E.U8 desc[UR36][R20.64+0x28], R13 ;  /* 0x0000280d1400a986 */ /* 0x0001e8000c101124 */
[----:B0-----:R-:W2:Y:S04]  /*13d30*/  LDL.LU R21, [R1+0xdc] ;  /* 0x0000dc0001157983 */ /* 0x001ea80000300800 */
[----:B------:R-:W3:Y:S01]  /*13d40*/  LDL.LU R20, [R1+0x80] ;  /* 0x0000800001147983 */ /* 0x000ee20000300800 */
[----:B------:R-:W-:Y:S01]  /*13d50*/  LOP3.LUT P4, RZ, R19, 0x100, RZ, 0xc0, !PT ;  /* 0x0000010013ff7812 */ /* 0x000fe2000788c0ff */
[----:B--2---:R-:W-:-:S02]  /*13d60*/  @!P5 IMAD R13, R21, R17, RZ ;  /* 0x00000011150dd224 */ /* 0x004fc400078e02ff */
[----:B------:R-:W2:Y:S04]  /*13d70*/  LDL.LU R21, [R1+0x84] ;  /* 0x0000840001157983 */ /* 0x000ea80000300800 */
[----:B------:R0:W-:Y:S04]  /*13d80*/  @!P5 STG.E.U8 desc[UR36][R14.64+0x29], R13 ;  /* 0x0000290d0e00d986 */ /* 0x0001e8000c101124 */
[----:B0-----:R-:W5:Y:S01]  /*13d90*/  LDL.LU R13, [R1+0xa0] ;  /* 0x0000a000010d7983 */ /* 0x001f620000300800 */
[----:B------:R-:W-:-:S03]  /*13da0*/  ISETP.LT.OR P2, PT, R0, 0x31, !P4 ;  /* 0x000000310000780c */ /* 0x000fc60006741670 */
[----:B------:R-:W4:Y:S04]  /*13db0*/  LDL.LU R14, [R1+0xac] ;  /* 0x0000ac00010e7983 */ /* 0x000f280000300800 */
[----:B------:R-:W2:Y:S06]  /*13dc0*/  LDL.LU R15, [R1+0x88] ;  /* 0x00008800010f7983 */ /* 0x000eac0000300800 */
[----:B-----5:R-:W-:-:S05]  /*13dd0*/  @!P2 IMAD R13, R13, R17, RZ ;  /* 0x000000110d0da224 */ /* 0x020fca00078e02ff */
[----:B------:R0:W-:Y:S04]  /*13de0*/  @!P2 STG.E.U8 desc[UR36][R6.64+0x30], R13 ;  /* 0x0000300d0600a986 */ /* 0x0001e8000c101124 */
[----:B0-----:R-:W5:Y:S01]  /*13df0*/  LDL.LU R13, [R1+0xa4] ;  /* 0x0000a400010d7983 */ /* 0x001f620000300800 */
[----:B------:R-:W-:-:S13]  /*13e00*/  ISETP.LT.OR P2, PT, R0, 0x32, !P4 ;  /* 0x000000320000780c */ /* 0x000fda0006741670 */
[----:B-----5:R-:W-:-:S05]  /*13e10*/  @!P2 IMAD R13, R13, R17, RZ ;  /* 0x000000110d0da224 */ /* 0x020fca00078e02ff */
[----:B------:R0:W-:Y:S04]  /*13e20*/  @!P2 STG.E.U8 desc[UR36][R6.64+0x31], R13 ;  /* 0x0000310d0600a986 */ /* 0x0001e8000c101124 */
[----:B0-----:R-:W5:Y:S01]  /*13e30*/  LDL.LU R13, [R1+0xa8] ;  /* 0x0000a800010d7983 */ /* 0x001f620000300800 */
[C---:B------:R-:W-:Y:S02]  /*13e40*/  ISETP.LT.OR P2, PT, R0.reuse, 0x31, !P3 ;  /* 0x000000310000780c */ /* 0x040fe40005f41670 */
[----:B------:R-:W-:Y:S02]  /*13e50*/  ISETP.LT.OR P6, PT, R0, 0x32, !P1 ;  /* 0x000000320000780c */ /* 0x000fe40004fc1670 */
[----:B------:R-:W-:-:S04]  /*13e60*/  LOP3.LUT R19, R19, 0xffffff7f, RZ, 0xc0, !PT ;  /* 0xffffff7f13137812 */ /* 0x000fc800078ec0ff */
[----:B------:R-:W-:-:S05]  /*13e70*/  @P4 LOP3.LUT R19, R19, 0x80, RZ, 0xfc, !PT ;  /* 0x0000008013134812 */ /* 0x000fca00078efcff */
[----:B-----5:R-:W-:-:S05]  /*13e80*/  @!P2 IMAD R13, R13, R17, RZ ;  /* 0x000000110d0da224 */ /* 0x020fca00078e02ff */
[----:B------:R4:W-:Y:S01]  /*13e90*/  @!P2 STG.E.U8 desc[UR36][R10.64+0x30], R13 ;  /* 0x0000300d0a00a986 */ /* 0x0009e2000c101124 */
[----:B------:R-:W-:-:S13]  /*13ea0*/  ISETP.LT.OR P2, PT, R0, 0x32, !P3 ;  /* 0x000000320000780c */ /* 0x000fda0005f41670 */
[----:B----4-:R-:W-:-:S05]  /*13eb0*/  @!P2 IMAD R13, R14, R17, RZ ;  /* 0x000000110e0da224 */ /* 0x010fca00078e02ff */
[----:B------:R0:W-:Y:S01]  /*13ec0*/  @!P2 STG.E.U8 desc[UR36][R10.64+0x31], R13 ;  /* 0x0000310d0a00a986 */ /* 0x0001e2000c101124 */
[----:B------:R-:W-:-:S13]  /*13ed0*/  ISETP.LT.OR P2, PT, R0, 0x39, !P4 ;  /* 0x000000390000780c */ /* 0x000fda0006741670 */
[----:B0-----:R-:W-:Y:S02]  /*13ee0*/  @!P2 IMAD R13, R234, R17, RZ ;  /* 0x00000011ea0da224 */ /* 0x001fe400078e02ff */
[----:B------:R-:W4:Y:S04]  /*13ef0*/  LDL.LU R234, [R1+0x98] ;  /* 0x0000980001ea7983 */ /* 0x000f280000300800 */
[----:B------:R0:W-:Y:S01]  /*13f00*/  @!P2 STG.E.U8 desc[UR36][R6.64+0x38], R13 ;  /* 0x0000380d0600a986 */ /* 0x0001e2000c101124 */
[----:B------:R-:W-:-:S13]  /*13f10*/  ISETP.LT.OR P2, PT, R0, 0x3a, !P4 ;  /* 0x0000003a0000780c */ /* 0x000fda0006741670 */
[----:B0-----:R-:W-:-:S05]  /*13f20*/  @!P2 IMAD R13, R22, R17, RZ ;  /* 0x00000011160da224 */ /* 0x001fca00078e02ff */
[----:B------:R3:W-:Y:S01]  /*13f30*/  @!P2 STG.E.U8 desc[UR36][R6.64+0x39], R13 ;  /* 0x0000390d0600a986 */ /* 0x0007e2000c101124 */
[----:B------:R-:W-:-:S13]  /*13f40*/  ISETP.LT.OR P2, PT, R0, 0x39, !P3 ;  /* 0x000000390000780c */ /* 0x000fda0005f41670 */
[----:B---3--:R-:W-:-:S05]  /*13f50*/  @!P2 IMAD R13, R23, R17, RZ ;  /* 0x00000011170da224 */ /* 0x008fca00078e02ff */
[----:B------:R0:W-:Y:S01]  /*13f60*/  @!P2 STG.E.U8 desc[UR36][R10.64+0x38], R13 ;  /* 0x0000380d0a00a986 */ /* 0x0001e2000c101124 */
[----:B------:R-:W-:-:S13]  /*13f70*/  ISETP.LT.OR P2, PT, R0, 0x3a, !P3 ;  /* 0x0000003a0000780c */ /* 0x000fda0005f41670 */
[----:B0-----:R-:W-:Y:S01]  /*13f80*/  @!P2 IMAD R13, R235, R17, RZ ;  /* 0x00000011eb0da224 */ /* 0x001fe200078e02ff */
[----:B------:R-:W-:Y:S01]  /*13f90*/  ISETP.LT.OR P4, PT, R0, 0x31, !P1 ;  /* 0x000000310000780c */ /* 0x000fe20004f81670 */
        /* <DEDUP_REMOVED lines=8> */
[----:B--2---:R-:W-:-:S05]  /*14020*/  @!P2 IMAD R13, R21, R17, RZ ;  /* 0x00000011150da224 */ /* 0x004fca00078e02ff */
[----:B------:R0:W-:Y:S02]  /*14030*/  @!P2 STG.E.U8 desc[UR36][R4.64+0x31], R13 ;  /* 0x0000310d0400a986 */ /* 0x0001e4000c101124 */
[----:B0-----:R-:W-:-:S05]  /*14040*/  @!P4 IMAD R13, R15, R17, RZ ;  /* 0x000000110f0dc224 */ /* 0x001fca00078e02ff */
[----:B------:R0:W-:Y:S04]  /*14050*/  @!P4 STG.E.U8 desc[UR36][R232.64+0x30], R13 ;  /* 0x0000300de800c986 */ /* 0x0001e8000c101124 */
[----:B0-----:R-:W2:Y:S04]  /*14060*/  LDL.LU R13, [R1+0x8c] ;  /* 0x00008c00010d7983 */ /* 0x001ea80000300800 */
[----:B------:R-:W5:Y:S04]  /*14070*/  LDL.LU R232, [R1+0x90] ;  /* 0x0000900001e87983 */ /* 0x000f680000300800 */
[----:B------:R-:W4:Y:S01]  /*14080*/  LDL.LU R233, [R1+0x94] ;  /* 0x0000940001e97983 */ /* 0x000f220000300800 */
[----:B------:R-:W-:-:S13]  /*14090*/  ISETP.LT.OR P2, PT, R0, 0x39, !P1 ;  /* 0x000000390000780c */ /* 0x000fda0004f41670 */
[----:B------:R-:W-:-:S04]  /*140a0*/  @!P2 IADD3 R20, P5, R4, UR39, RZ ;  /* 0x000000270414ac10 */ /* 0x000fc8000ffbe0ff */
[----:B------:R-:W-:Y:S01]  /*140b0*/  @!P2 IADD3.X R21, R5, UR38, RZ, P5, !PT ;  /* 0x000000260515ac10 */ /* 0x000fe2000affe4ff */
[----:B--2---:R-:W-:-:S05]  /*140c0*/  @!P6 IMAD R13, R13, R17, RZ ;  /* 0x000000110d0de224 */ /* 0x004fca00078e02ff */
[----:B------:R5:W-:Y:S01]  /*140d0*/  @!P6 STG.E.U8 desc[UR36][R22.64+0x31], R13 ;  /* 0x0000310d1600e986 */ /* 0x000be2000c101124 */
[----:B------:R-:W-:-:S13]  /*140e0*/  ISETP.LT.OR P6, PT, R0, 0x39, !P0 ;  /* 0x000000390000780c */ /* 0x000fda00047c1670 */
[----:B-----5:R-:W-:-:S05]  /*140f0*/  @!P6 IMAD R13, R232, R17, RZ ;  /* 0x00000011e80de224 */ /* 0x020fca00078e02ff */
[----:B------:R4:W-:Y:S01]  /*14100*/  @!P6 STG.E.U8 desc[UR36][R4.64+0x38], R13 ;  /* 0x0000380d0400e986 */ /* 0x0009e2000c101124 */
[----:B------:R-:W-:-:S13]  /*14110*/  ISETP.LT.OR P6, PT, R0, 0x3a, !P0 ;  /* 0x0000003a0000780c */ /* 0x000fda00047c1670 */
[----:B----4-:R-:W-:-:S05]  /*14120*/  @!P6 IMAD R13, R233, R17, RZ ;  /* 0x00000011e90de224 */ /* 0x010fca00078e02ff */
[----:B------:R0:W-:Y:S02]  /*14130*/  @!P6 STG.E.U8 desc[UR36][R4.64+0x39], R13 ;  /* 0x0000390d0400e986 */ /* 0x0001e4000c101124 */
[----:B0-----:R-:W-:-:S05]  /*14140*/  @!P2 IMAD R13, R234, R17, RZ ;  /* 0x00000011ea0da224 */ /* 0x001fca00078e02ff */
[----:B------:R0:W-:Y:S04]  /*14150*/  @!P2 STG.E.U8 desc[UR36][R20.64+0x38], R13 ;  /* 0x0000380d1400a986 */ /* 0x0001e8000c101124 */
[----:B0-----:R-:W2:Y:S04]  /*14160*/  LDL.LU R20, [R1+0x60] ;  /* 0x0000600001147983 */ /* 0x001ea80000300800 */
[----:B------:R-:W4:Y:S01]  /*14170*/  LDL.LU R21, [R1+0x64] ;  /* 0x0000640001157983 */ /* 0x000f220000300800 */
[----:B------:R-:W-:-:S03]  /*14180*/  ISETP.LT.OR P5, PT, R0, 0x3a, !P1 ;  /* 0x0000003a0000780c */ /* 0x000fc60004fa1670 */
[----:B------:R-:W5:Y:S04]  /*14190*/  LDL.LU R22, [R1+0x7c] ;  /* 0x00007c0001167983 */ /* 0x000f680000300800 */
[----:B------:R-:W5:Y:S04]  /*141a0*/  LDL.LU R23, [R1+0x40] ;  /* 0x0000400001177983 */ /* 0x000f680000300800 */
[----:B------:R-:W5:Y:S02]  /*141b0*/  LDL.LU R234, [R1+0x44] ;  /* 0x0000440001ea7983 */ /* 0x000f640000300800 */
[----:B------:R-:W-:Y:S01]  /*141c0*/  @!P5 IADD3 R14, P4, R4, UR39, RZ ;  /* 0x00000027040edc10 */ /* 0x000fe2000ff9e0ff */
[----:B---3--:R-:W-:-:S02]  /*141d0*/  @!P5 IMAD R13, R235, R17, RZ ;  /* 0x00000011eb0dd224 */ /* 0x008fc400078e02ff */
[----:B------:R-:W3:Y:S01]  /*141e0*/  LDL.LU R235, [R1+0x48] ;  /* 0x0000480001eb7983 */ /* 0x000ee20000300800 */
[----:B------:R-:W-:-:S05]  /*141f0*/  @!P5 IADD3.X R15, R5, UR38, RZ, P4, !PT ;  /* 0x00000026050fdc10 */ /* 0x000fca000a7fe4ff */
        /* <DEDUP_REMOVED lines=50> */
[----:B0-----:R-:W-:-:S05]  /*14520*/  @!P2 IMAD R13, R234, R17, RZ ;  /* 0x00000011ea0da224 */ /* 0x001fca00078e02ff */
        /* <DEDUP_REMOVED lines=8> */
[----:B---3--:R-:W-:-:S03]  /*145b0*/  @!P2 IMAD R235, R235, R17, RZ ;  /* 0x00000011ebeba224 */ /* 0x008fc600078e02ff */
        /* <DEDUP_REMOVED lines=32> */
[----:B------:R-:W3:Y:S01]  /*147c0*/  LDL.LU R20, [R1] ;  /* 0x0000000001147983 */ /* 0x000ee20000300800 */
        /* <DEDUP_REMOVED lines=54> */
[----:B------:R-:W-:Y:S02]  /*14b30*/  @!P2 IADD3.X R21, R5, UR38, RZ, P5, !PT ;  /* 0x000000260515ac10 */ /* 0x000fe4000affe4ff */
[----:B------:R-:W-:-:S13]  /*14b40*/  ISETP.LT.OR P5, PT, R0, 0x4a, !P1 ;  /* 0x0000004a0000780c */ /* 0x000fda0004fa1670 */
[----:B------:R-:W-:-:S04]  /*14b50*/  @!P5 IADD3 R14, P4, R4, UR39, RZ ;  /* 0x00000027040edc10 */ /* 0x000fc8000ff9e0ff */
[----:B------:R-:W-:Y:S02]  /*14b60*/  @!P5 IADD3.X R15, R5, UR38, RZ, P4, !PT ;  /* 0x00000026050fdc10 */ /* 0x000fe4000a7fe4ff */
[----:B------:R-:W-:Y:S01]  /*14b70*/  ISETP.LT.OR P4, PT, R0, 0x51, !P1 ;  /* 0x000000510000780c */ /* 0x000fe20004f81670 */
        /* <DEDUP_REMOVED lines=9> */
[----:B------:R3:W-:Y:S02]  /*14c10*/  @!P2 STG.E.U8 desc[UR36][R20.64+0x48], R13 ;  /* 0x0000480d1400a986 */ /* 0x0007e4000c101124 */
[----:B---3--:R-:W-:-:S05]  /*14c20*/  @!P5 IMAD R13, R235, R17, RZ ;  /* 0x00000011eb0dd224 */ /* 0x008fca00078e02ff */
[----:B------:R0:W-:Y:S01]  /*14c30*/  @!P5 STG.E.U8 desc[UR36][R14.64+0x49], R13 ;  /* 0x0000490d0e00d986 */ /* 0x0001e2000c101124 */
[----:B------:R-:W-:-:S04]  /*14c40*/  ISETP.GE.AND P5, PT, R12, 0x101, PT ;  /* 0x000001010c00780c */ /* 0x000fc80003fa6270 */
[----:B------:R-:W-:-:S13]  /*14c50*/  ISETP.LT.OR P2, PT, R0, 0x41, !P5 ;  /* 0x000000410000780c */ /* 0x000fda0006f41670 */
[----:B------:R-:W-:-:S05]  /*14c60*/  @!P2 IMAD R224, R224, R17, RZ ;  /* 0x00000011e0e0a224 */ /* 0x000fca00078e02ff */
[----:B------:R-:W-:Y:S01]  /*14c70*/  @!P2 STG.E.U8 desc[UR36][R2.64+0x40], R224 ;  /* 0x000040e00200a986 */ /* 0x000fe2000c101124 */
[----:B------:R-:W-:Y:S02]  /*14c80*/  ISETP.LT.OR P2, PT, R0, 0x42, !P5 ;  /* 0x000000420000780c */ /* 0x000fe40006f41670 */
[----:B------:R-:W-:-:S04]  /*14c90*/  @!P4 IADD3 R22, P6, R4, UR39, RZ ;  /* 0x000000270416cc10 */ /* 0x000fc8000ffde0ff */
[----:B------:R-:W-:Y:S02]  /*14ca0*/  @!P4 IADD3.X R23, R5, UR38, RZ, P6, !PT ;  /* 0x000000260517cc10 */ /* 0x000fe4000b7fe4ff */
[----:B------:R-:W-:-:S05]  /*14cb0*/  ISETP.GE.AND P6, PT, R12, 0x109, PT ;  /* 0x000001090c00780c */ /* 0x000fca0003fc6270 */
[----:B------:R-:W-:-:S05]  /*14cc0*/  @!P2 IMAD R225, R225, R17, RZ ;  /* 0x00000011e1e1a224 */ /* 0x000fca00078e02ff */
[----:B------:R-:W-:Y:S01]  /*14cd0*/  @!P2 STG.E.U8 desc[UR36][R2.64+0x41], R225 ;  /* 0x000041e10200a986 */ /* 0x000fe2000c101124 */
[----:B------:R-:W-:-:S13]  /*14ce0*/  ISETP.LT.OR P2, PT, R0, 0x41, !P6 ;  /* 0x000000410000780c */ /* 0x000fda0007741670 */
[----:B------:R-:W-:-:S04]  /*14cf0*/  @!P2 IADD3 R20, P5, R2, UR39, RZ ;  /* 0x000000270214ac10 */ /* 0x000fc8000ffbe0ff */
[----:B------:R-:W-:Y:S02]  /*14d00*/  @!P2 IADD3.X R21, R3, UR38, RZ, P5, !PT ;  /* 0x000000260315ac10 */ /* 0x000fe4000affe4ff */
[----:B------:R-:W-:Y:S01]  /*14d10*/  ISETP.LT.OR P5, PT, R0, 0x42, !P6 ;  /* 0x000000420000780c */ /* 0x000fe200077a1670 */
[----:B------:R-:W-:-:S12]  /*14d20*/  @!P2 IMAD R226, R226, R17, RZ ;  /* 0x00000011e2e2a224 */ /* 0x000fd800078e02ff */
[----:B0-----:R-:W-:Y:S01]  /*14d30*/  @!P5 IADD3 R14, P6, R2, UR39, RZ ;  /* 0x00000027020edc10 */ /* 0x001fe2000ffde0ff */
[----:B------:R-:W-:-:S03]  /*14d40*/  @!P5 IMAD R227, R227, R17, RZ ;  /* 0x00000011e3e3d224 */ /* 0x000fc600078e02ff */
[----:B------:R-:W-:Y:S01]  /*14d50*/  @!P5 IADD3.X R15, R3, UR38, RZ, P6, !PT ;  /* 0x00000026030fdc10 */ /* 0x000fe2000b7fe4ff */
[----:B------:R-:W-:Y:S04]  /*14d60*/  @!P2 STG.E.U8 desc[UR36][R20.64+0x40], R226 ;  /* 0x000040e21400a986 */ /* 0x000fe8000c101124 */
[----:B------:R0:W-:Y:S01]  /*14d70*/  @!P5 STG.E.U8 desc[UR36][R14.64+0x41], R227 ;  /* 0x000041e30e00d986 */ /* 0x0001e2000c101124 */
[----:B------:R-:W-:-:S04]  /*14d80*/  ISETP.GE.AND P5, PT, R12, 0x101, PT ;  /* 0x000001010c00780c */ /* 0x000fc80003fa6270 */
[----:B------:R-:W-:-:S13]  /*14d90*/  ISETP.LT.OR P2, PT, R0, 0x49, !P5 ;  /* 0x000000490000780c */ /* 0x000fda0006f41670 */
[----:B------:R-:W-:-:S05]  /*14da0*/  @!P2 IMAD R13, R228, R17, RZ ;  /* 0x00000011e40da224 */ /* 0x000fca00078e02ff */
[----:B------:R-:W-:Y:S01]  /*14db0*/  @!P2 STG.E.U8 desc[UR36][R2.64+0x48], R13 ;  /* 0x0000480d0200a986 */ /* 0x000fe2000c101124 */
[----:B------:R-:W-:Y:S02]  /*14dc0*/  ISETP.LT.OR P2, PT, R0, 0x4a, !P5 ;  /* 0x0000004a0000780c */ /* 0x000fe40006f41670 */
[----:B------:R-:W-:-:S11]  /*14dd0*/  ISETP.GE.AND P6, PT, R12, 0x109, PT ;  /* 0x000001090c00780c */ /* 0x000fd60003fc6270 */
[----:B------:R-:W-:-:S05]  /*14de0*/  @!P2 IMAD R229, R229, R17, RZ ;  /* 0x00000011e5e5a224 */ /* 0x000fca00078e02ff */
[----:B------:R1:W-:Y:S01]  /*14df0*/  @!P2 STG.E.U8 desc[UR36][R2.64+0x49], R229 ;  /* 0x000049e50200a986 */ /* 0x0003e2000c101124 */
[----:B------:R-:W-:-:S13]  /*14e00*/  ISETP.LT.OR P2, PT, R0, 0x49, !P6 ;  /* 0x000000490000780c */ /* 0x000fda0007741670 */
[----:B0-----:R-:W-:-:S04]  /*14e10*/  @!P2 IADD3 R14, P5, R2, UR39, RZ ;  /* 0x00000027020eac10 */ /* 0x001fc8000ffbe0ff */
[----:B------:R-:W-:Y:S02]  /*14e20*/  @!P2 IADD3.X R15, R3, UR38, RZ, P5, !PT ;  /* 0x00000026030fac10 */ /* 0x000fe4000affe4ff */
[----:B------:R-:W-:Y:S01]  /*14e30*/  ISETP.LT.OR P5, PT, R0, 0x4a, !P6 ;  /* 0x0000004a0000780c */ /* 0x000fe200077a1670 */
[----:B------:R-:W-:-:S12]  /*14e40*/  @!P2 IMAD R225, R230, R17, RZ ;  /* 0x00000011e6e1a224 */ /* 0x000fd800078e02ff */
[----:B------:R-:W-:-:S04]  /*14e50*/  @!P5 IADD3 R20, P6, R2, UR39, RZ ;  /* 0x000000270214dc10 */ /* 0x000fc8000ffde0ff */
[----:B------:R-:W-:Y:S02]  /*14e60*/  @!P5 IADD3.X R21, R3, UR38, RZ, P6, !PT ;  /* 0x000000260315dc10 */ /* 0x000fe4000b7fe4ff */
[----:B------:R-:W-:Y:S01]  /*14e70*/  ISETP.GE.AND P6, PT, R12, 0x181, PT ;  /* 0x000001810c00780c */ /* 0x000fe20003fc6270 */
[----:B------:R0:W-:Y:S03]  /*14e80*/  @!P2 STG.E.U8 desc[UR36][R14.64+0x48], R225 ;  /* 0x000048e10e00a986 */ /* 0x0001e6000c101124 */
[----:B------:R-:W-:Y:S01]  /*14e90*/  ISETP.LT.OR P2, PT, R0, 0x41, !P6 ;  /* 0x000000410000780c */ /* 0x000fe20007741670 */
[----:B------:R-:W-:-:S05]  /*14ea0*/  @!P5 IMAD R231, R231, R17, RZ ;  /* 0x00000011e7e7d224 */ /* 0x000fca00078e02ff */
[----:B------:R2:W-:Y:S07]  /*14eb0*/  @!P5 STG.E.U8 desc[UR36][R20.64+0x49], R231 ;  /* 0x000049e71400d986 */ /* 0x0005ee000c101124 */
[----:B------:R-:W-:-:S05]  /*14ec0*/  @!P2 IMAD R227, R216, R17, RZ ;  /* 0x00000011d8e3a224 */ /* 0x000fca00078e02ff */
[----:B------:R3:W-:Y:S01]  /*14ed0*/  @!P2 STG.E.U8 desc[UR36][R8.64+0x40], R227 ;  /* 0x000040e30800a986 */ /* 0x0007e2000c101124 */
[----:B------:R-:W-:-:S13]  /*14ee0*/  ISETP.LT.OR P2, PT, R0, 0x42, !P6 ;  /* 0x000000420000780c */ /* 0x000fda0007741670 */
[----:B-1----:R-:W-:-:S05]  /*14ef0*/  @!P2 IMAD R229, R217, R17, RZ ;  /* 0x00000011d9e5a224 */ /* 0x002fca00078e02ff */
[----:B------:R-:W-:Y:S01]  /*14f00*/  @!P2 STG.E.U8 desc[UR36][R8.64+0x41], R229 ;  /* 0x000041e50800a986 */ /* 0x000fe2000c101124 */
[----:B------:R-:W-:Y:S02]  /*14f10*/  IADD3 R224, P2, R2, UR57, RZ ;  /* 0x0000003902e07c10 */ /* 0x000fe4000ff5e0ff */
[----:B------:R-:W-:Y:S02]  /*14f20*/  ISETP.GE.AND P6, PT, R12, 0x189, PT ;  /* 0x000001890c00780c */ /* 0x000fe40003fc6270 */
[----:B------:R-:W-:Y:S02]  /*14f30*/  IADD3.X R216, R3, UR56, RZ, P2, !PT ;  /* 0x0000003803d87c10 */ /* 0x000fe400097fe4ff */
[----:B------:R-:W-:-:S04]  /*14f40*/  IADD3 R217, P2, R2, UR57, RZ ;  /* 0x0000003902d97c10 */ /* 0x000fc8000ff5e0ff */
[----:B------:R-:W-:Y:S02]  /*14f50*/  IADD3.X R13, R3, UR56, RZ, P2, !PT ;  /* 0x00000038030d7c10 */ /* 0x000fe400097fe4ff */
[----:B------:R-:W-:-:S13]  /*14f60*/  ISETP.LT.OR P2, PT, R0, 0x41, !P6 ;  /* 0x000000410000780c */ /* 0x000fda0007741670 */
[----:B0-----:R-:W-:-:S04]  /*14f70*/  @!P2 IADD3 R14, P5, R224, UR39, RZ ;  /* 0x00000027e00eac10 */ /* 0x001fc8000ffbe0ff */
[----:B------:R-:W-:Y:S02]  /*14f80*/  @!P2 IADD3.X R15, R216, UR38, RZ, P5, !PT ;  /* 0x00000026d80fac10 */ /* 0x000fe4000affe4ff */
[----:B------:R-:W-:Y:S01]  /*14f90*/  ISETP.LT.OR P5, PT, R0, 0x42, !P6 ;  /* 0x000000420000780c */ /* 0x000fe200077a1670 */
[----:B------:R-:W-:-:S12]  /*14fa0*/  @!P2 IMAD R225, R218, R17, RZ ;  /* 0x00000011dae1a224 */ /* 0x000fd800078e02ff */
[----:B--2---:R-:W-:Y:S01]  /*14fb0*/  @!P5 IADD3 R20, P6, R217, UR39, RZ ;  /* 0x00000027d914dc10 */ /* 0x004fe2000ffde0ff */
[----:B------:R-:W-:-:S03]  /*14fc0*/  @!P5 IMAD R219, R219, R17, RZ ;  /* 0x00000011dbdbd224 */ /* 0x000fc600078e02ff */
[----:B------:R-:W-:Y:S01]  /*14fd0*/  @!P5 IADD3.X R21, R13, UR38, RZ, P6, !PT ;  /* 0x000000260d15dc10 */ /* 0x000fe2000b7fe4ff */
[----:B------:R0:W-:Y:S04]  /*14fe0*/  @!P2 STG.E.U8 desc[UR36][R14.64+0x40], R225 ;  /* 0x000040e10e00a986 */ /* 0x0001e8000c101124 */
[----:B------:R1:W-:Y:S01]  /*14ff0*/  @!P5 STG.E.U8 desc[UR36][R20.64+0x41], R219 ;  /* 0x000041db1400d986 */ /* 0x0003e2000c101124 */
[----:B------:R-:W-:-:S04]  /*15000*/  ISETP.GE.AND P5, PT, R12, 0x181, PT ;  /* 0x000001810c00780c */ /* 0x000fc80003fa6270 */
[----:B------:R-:W-:-:S13]  /*15010*/  ISETP.LT.OR P2, PT, R0, 0x49, !P5 ;  /* 0x000000490000780c */ /* 0x000fda0006f41670 */
[----:B---3--:R-:W-:-:S05]  /*15020*/  @!P2 IMAD R227, R220, R17, RZ ;  /* 0x00000011dce3a224 */ /* 0x008fca00078e02ff */
[----:B------:R-:W-:Y:S01]  /*15030*/  @!P2 STG.E.U8 desc[UR36][R8.64+0x48], R227 ;  /* 0x000048e30800a986 */ /* 0x000fe2000c101124 */
[----:B------:R-:W-:Y:S02]  /*15040*/  ISETP.LT.OR P2, PT, R0, 0x4a, !P5 ;  /* 0x0000004a0000780c */ /* 0x000fe40006f41670 */
[----:B------:R-:W-:-:S11]  /*15050*/  ISETP.GE.AND P6, PT, R12, 0x189, PT ;  /* 0x000001890c00780c */ /* 0x000fd60003fc6270 */
[----:B------:R-:W-:-:S05]  /*15060*/  @!P2 IMAD R221, R221, R17, RZ ;  /* 0x00000011dddda224 */ /* 0x000fca00078e02ff */
[----:B------:R-:W-:Y:S01]  /*15070*/  @!P2 STG.E.U8 desc[UR36][R8.64+0x49], R221 ;  /* 0x000049dd0800a986 */ /* 0x000fe2000c101124 */
[----:B------:R-:W-:-:S13]  /*15080*/  ISETP.LT.OR P2, PT, R0, 0x49, !P6 ;  /* 0x000000490000780c */ /* 0x000fda0007741670 */
[----:B0-----:R-:W-:-:S04]  /*15090*/  @!P2 IADD3 R14, P5, R224, UR39, RZ ;  /* 0x00000027e00eac10 */ /* 0x001fc8000ffbe0ff */
[----:B------:R-:W-:Y:S02]  /*150a0*/  @!P2 IADD3.X R15, R216, UR38, RZ, P5, !PT ;  /* 0x00000026d80fac10 */ /* 0x000fe4000affe4ff */
[----:B------:R-:W-:Y:S02]  /*150b0*/  ISETP.LT.OR P5, PT, R0, 0x4a, !P6 ;  /* 0x0000004a0000780c */ /* 0x000fe400077a1670 */
[----:B------:R-:W-:-:S11]  /*150c0*/  LOP3.LUT P4, RZ, R19, 0x40, RZ, 0xc0, !PT ;  /* 0x0000004013ff7812 */ /* 0x000fd6000788c0ff */
[----:B-1----:R-:W-:-:S04]  /*150d0*/  @!P5 IADD3 R20, P6, R217, UR39, RZ ;  /* 0x00000027d914dc10 */ /* 0x002fc8000ffde0ff */
[----:B------:R-:W-:Y:S01]  /*150e0*/  @!P5 IADD3.X R21, R13, UR38, RZ, P6, !PT ;  /* 0x000000260d15dc10 */ /* 0x000fe2000b7fe4ff */
[----:B------:R-:W-:-:S05]  /*150f0*/  @!P2 IMAD R13, R222, R17, RZ ;  /* 0x00000011de0da224 */ /* 0x000fca00078e02ff */
[----:B------:R0:W-:Y:S01]  /*15100*/  @!P2 STG.E.U8 desc[UR36][R14.64+0x48], R13 ;  /* 0x0000480d0e00a986 */ /* 0x0001e2000c101124 */
[----:B------:R-:W-:Y:S01]  /*15110*/  ISETP.LT.OR P2, PT, R0, 0x51, !P4 ;  /* 0x000000510000780c */ /* 0x000fe20006741670 */
[----:B------:R-:W-:-:S05]  /*15120*/  @!P5 IMAD R223, R223, R17, RZ ;  /* 0x00000011dfdfd224 */ /* 0x000fca00078e02ff */
[----:B------:R1:W-:Y:S07]  /*15130*/  @!P5 STG.E.U8 desc[UR36][R20.64+0x49], R223 ;  /* 0x000049df1400d986 */ /* 0x0003ee000c101124 */
[----:B------:R-:W-:-:S05]  /*15140*/  @!P2 IMAD R217, R208, R17, RZ ;  /* 0x00000011d0d9a224 */ /* 0x000fca00078e02ff */
[----:B------:R-:W-:Y:S01]  /*15150*/  @!P2 STG.E.U8 desc[UR36][R6.64+0x50], R217 ;  /* 0x000050d90600a986 */ /* 0x000fe2000c101124 */
[----:B------:R-:W-:-:S13]  /*15160*/  ISETP.LT.OR P2, PT, R0, 0x52, !P4 ;  /* 0x000000520000780c */ /* 0x000fda0006741670 */
[----:B------:R-:W-:-:S05]  /*15170*/  @!P2 IMAD R209, R209, R17, RZ ;  /* 0x00000011d1d1a224 */ /* 0x000fca00078e02ff */
[----:B------:R2:W-:Y:S01]  /*15180*/  @!P2 STG.E.U8 desc[UR36][R6.64+0x51], R209 ;  /* 0x000051d10600a986 */ /* 0x0005e2000c101124 */
[----:B------:R-:W-:-:S13]  /*15190*/  ISETP.LT.OR P2, PT, R0, 0x51, !P3 ;  /* 0x000000510000780c */ /* 0x000fda0005f41670 */
[----:B------:R-:W-:-:S05]  /*151a0*/  @!P2 IMAD R219, R210, R17, RZ ;  /* 0x00000011d2dba224 */ /* 0x000fca00078e02ff */
[----:B------:R-:W-:Y:S01]  /*151b0*/  @!P2 STG.E.U8 desc[UR36][R10.64+0x50], R219 ;  /* 0x000050db0a00a986 */ /* 0x000fe2000c101124 */
[----:B------:R-:W-:-:S13]  /*151c0*/  ISETP.LT.OR P2, PT, R0, 0x52, !P3 ;  /* 0x000000520000780c */ /* 0x000fda0005f41670 */
[----:B------:R-:W-:-:S05]  /*151d0*/  @!P2 IMAD R211, R211, R17, RZ ;  /* 0x00000011d3d3a224 */ /* 0x000fca00078e02ff */
[----:B------:R-:W-:Y:S01]  /*151e0*/  @!P2 STG.E.U8 desc[UR36][R10.64+0x51], R211 ;  /* 0x000051d30a00a986 */ /* 0x000fe2000c101124 */
[----:B------:R-:W-:-:S13]  /*151f0*/  ISETP.LT.OR P2, PT, R0, 0x59, !P4 ;  /* 0x000000590000780c */ /* 0x000fda0006741670 */
[----:B0-----:R-:W-:-:S05]  /*15200*/  @!P2 IMAD R13, R212, R17, RZ ;  /* 0x00000011d40da224 */ /* 0x001fca00078e02ff */
[----:B------:R0:W-:Y:S01]  /*15210*/  @!P2 STG.E.U8 desc[UR36][R6.64+0x58], R13 ;  /* 0x0000580d0600a986 */ /* 0x0001e2000c101124 */
[----:B------:R-:W-:-:S13]  /*15220*/  ISETP.LT.OR P2, PT, R0, 0x5a, !P4 ;  /* 0x0000005a0000780c */ /* 0x000fda0006741670 */
[----:B------:R-:W-:-:S05]  /*15230*/  @!P2 IMAD R213, R213, R17, RZ ;  /* 0x00000011d5d5a224 */ /* 0x000fca00078e02ff */
[----:B------:R3:W-:Y:S01]  /*15240*/  @!P2 STG.E.U8 desc[UR36][R6.64+0x59], R213 ;  /* 0x000059d50600a986 */ /* 0x0007e2000c101124 */
[----:B------:R-:W-:-:S13]  /*15250*/  ISETP.LT.OR P2, PT, R0, 0x59, !P3 ;  /* 0x000000590000780c */ /* 0x000fda0005f41670 */
[----:B------:R-:W-:-:S05]  /*15260*/  @!P2 IMAD R15, R214, R17, RZ ;  /* 0x00000011d60fa224 */ /* 0x000fca00078e02ff */
[----:B------:R4:W-:Y:S01]  /*15270*/  @!P2 STG.E.U8 desc[UR36][R10.64+0x58], R15 ;  /* 0x0000580f0a00a986 */ /* 0x0009e2000c101124 */
[C---:B------:R-:W-:Y:S02]  /*15280*/  ISETP.LT.OR P2, PT, R0.reuse, 0x5a, !P3 ;  /* 0x0000005a0000780c */ /* 0x040fe40005f41670 */
[----:B------:R-:W-:-:S11]  /*15290*/  ISETP.LT.OR P6, PT, R0, 0x52, !P1 ;  /* 0x000000520000780c */ /* 0x000fd60004fc1670 */
[----:B------:R-:W-:-:S05]  /*152a0*/  @!P2 IMAD R215, R215, R17, RZ ;  /* 0x00000011d7d7a224 */ /* 0x000fca00078e02ff */
[----:B------:R-:W-:Y:S01]  /*152b0*/  @!P2 STG.E.U8 desc[UR36][R10.64+0x59], R215 ;  /* 0x000059d70a00a986 */ /* 0x000fe2000c101124 */
[----:B-1----:R-:W-:-:S04]  /*152c0*/  @!P6 IADD3 R20, P2, R4, UR39, RZ ;  /* 0x000000270414ec10 */ /* 0x002fc8000ff5e0ff */
[----:B------:R-:W-:Y:S02]  /*152d0*/  @!P6 IADD3.X R21, R5, UR38, RZ, P2, !PT ;  /* 0x000000260515ec10 */ /* 0x000fe400097fe4ff */
[----:B------:R-:W-:-:S13]  /*152e0*/  ISETP.LT.OR P2, PT, R0, 0x51, !P0 ;  /* 0x000000510000780c */ /* 0x000fda0004741670 */
[----:B--2---:R-:W-:-:S05]  /*152f0*/  @!P2 IMAD R209, R200, R17, RZ ;  /* 0x00000011c8d1a224 */ /* 0x004fca00078e02ff */
[----:B------:R1:W-:Y:S01]  /*15300*/  @!P2 STG.E.U8 desc[UR36][R4.64+0x50], R209 ;  /* 0x000050d10400a986 */ /* 0x0003e2000c101124 */
[C---:B------:R-:W-:Y:S02]  /*15310*/  ISETP.LT.OR P2, PT, R0.reuse, 0x52, !P0 ;  /* 0x000000520000780c */ /* 0x040fe40004741670 */
[----:B0-----:R-:W-:Y:S02]  /*15320*/  P2R R13, PR, RZ, 0x10 ;  /* 0x00000010ff0d7803 */ /* 0x001fe40000000000 */
[----:B------:R-:W-:-:S09]  /*15330*/  ISETP.LT.OR P4, PT, R0, 0x51, !P1 ;  /* 0x000000510000780c */ /* 0x000fd20004f81670 */
[----:B------:R-:W-:-:S05]  /*15340*/  @!P2 IMAD R211, R201, R17, RZ ;  /* 0x00000011c9d3a224 */ /* 0x000fca00078e02ff */
[----:B------:R-:W-:Y:S01]  /*15350*/  @!P2 STG.E.U8 desc[UR36][R4.64+0x51], R211 ;  /* 0x000051d30400a986 */ /* 0x000fe2000c101124 */
[----:B------:R-:W-:Y:S01]  /*15360*/  ISETP.LT.OR P2, PT, R0, 0x59, !P1 ;  /* 0x000000590000780c */ /* 0x000fe20004f41670 */
[-C--:B---3--:R-:W-:Y:S02]  /*15370*/  @!P4 IMAD R213, R202, R17.reuse, RZ ;  /* 0x00000011cad5c224 */ /* 0x088fe400078e02ff */
[----:B------:R-:W-:-:S03]  /*15380*/  @!P6 IMAD R203, R203, R17, RZ ;  /* 0x00000011cbcbe224 */ /* 0x000fc600078e02ff */
[----:B------:R0:W-:Y:S04]  /*15390*/  @!P4 STG.E.U8 desc[UR36][R22.64+0x50], R213 ;  /* 0x000050d51600c986 */ /* 0x0001e8000c101124 */
[----:B------:R2:W-:Y:S01]  /*153a0*/  @!P6 STG.E.U8 desc[UR36][R20.64+0x51], R203 ;  /* 0x000051cb1400e986 */ /* 0x0005e2000c101124 */
[----:B------:R-:W-:Y:S02]  /*153b0*/  ISETP.LT.OR P6, PT, R0, 0x59, !P0 ;  /* 0x000000590000780c */ /* 0x000fe400047c1670 */
[----:B------:R-:W-:-:S04]  /*153c0*/  @!P2 IADD3 R14, P5, R4, UR39, RZ ;  /* 0x00000027040eac10 */ /* 0x000fc8000ffbe0ff */
[----:B----4-:R-:W-:Y:S02]  /*153d0*/  @!P2 IADD3.X R15, R5, UR38, RZ, P5, !PT ;  /* 0x00000026050fac10 */ /* 0x010fe4000affe4ff */
[----:B------:R-:W-:-:S05]  /*153e0*/  ISETP.LT.OR P5, PT, R0, 0x5a, !P1 ;  /* 0x0000005a0000780c */ /* 0x000fca0004fa1670 */
[----:B-1----:R-:W-:-:S05]  /*153f0*/  @!P6 IMAD R209, R204, R17, RZ ;  /* 0x00000011ccd1e224 */ /* 0x002fca00078e02ff */
[----:B------:R-:W-:Y:S01]  /*15400*/  @!P6 STG.E.U8 desc[UR36][R4.64+0x58], R209 ;  /* 0x000058d10400e986 */ /* 0x000fe2000c101124 */
[----:B------:R-:W-:Y:S02]  /*15410*/  ISETP.LT.OR P6, PT, R0, 0x5a, !P0 ;  /* 0x0000005a0000780c */ /* 0x000fe400047c1670 */
[----:B------:R-:W-:-:S04]  /*15420*/  @!P5 IADD3 R200, P4, R4, UR39, RZ ;  /* 0x0000002704c8dc10 */ /* 0x000fc8000ff9e0ff */
[----:B------:R-:W-:Y:S02]  /*15430*/  @!P5 IADD3.X R201, R5, UR38, RZ, P4, !PT ;  /* 0x0000002605c9dc10 */ /* 0x000fe4000a7fe4ff */
[----:B------:R-:W-:-:S05]  /*15440*/  ISETP.LT.OR P4, PT, R0, 0x61, !P1 ;  /* 0x000000610000780c */ /* 0x000fca0004f81670 */
[----:B------:R-:W-:-:S05]  /*15450*/  @!P6 IMAD R205, R205, R17, RZ ;  /* 0x00000011cdcde224 */ /* 0x000fca00078e02ff */
[----:B------:R-:W-:Y:S03]  /*15460*/  @!P6 STG.E.U8 desc[UR36][R4.64+0x59], R205 ;  /* 0x000059cd0400e986 */ /* 0x000fe6000c101124 */
[----:B0-----:R-:W-:Y:S01]  /*15470*/  @!P4 IADD3 R22, P6, R4, UR39, RZ ;  /* 0x000000270416cc10 */ /* 0x001fe2000ffde0ff */
[----:B------:R-:W-:-:S03]  /*15480*/  @!P5 IMAD R207, R207, R17, RZ ;  /* 0x00000011cfcfd224 */ /* 0x000fc600078e02ff */
[----:B------:R-:W-:Y:S02]  /*15490*/  @!P4 IADD3.X R23, R5, UR38, RZ, P6, !PT ;  /* 0x000000260517cc10 */ /* 0x000fe4000b7fe4ff */
[----:B------:R-:W-:Y:S01]  /*154a0*/  ISETP.NE.AND P4, PT, R13, RZ, PT ;  /* 0x000000ff0d00720c */ /* 0x000fe20003f85270 */
[----:B------:R-:W-:-:S05]  /*154b0*/  @!P2 IMAD R13, R206, R17, RZ ;  /* 0x00000011ce0da224 */ /* 0x000fca00078e02ff */
[----:B------:R0:W-:Y:S04]  /*154c0*/  @!P2 STG.E.U8 desc[UR36][R14.64+0x58], R13 ;  /* 0x0000580d0e00a986 */ /* 0x0001e8000c101124 */
[----:B------:R1:W-:Y:S01]  /*154d0*/  @!P5 STG.E.U8 desc[UR36][R200.64+0x59], R207 ;  /* 0x000059cfc800d986 */ /* 0x0003e2000c101124 */
[----:B------:R-:W-:-:S04]  /*154e0*/  ISETP.GE.AND P5, PT, R12, 0x101, PT ;  /* 0x000001010c00780c */ /* 0x000fc80003fa6270 */
[----:B------:R-:W-:-:S13]  /*154f0*/  ISETP.LT.OR P2, PT, R0, 0x51, !P5 ;  /* 0x000000510000780c */ /* 0x000fda0006f41670 */
[----:B--2---:R-:W-:-:S05]  /*15500*/  @!P2 IMAD R203, R192, R17, RZ ;  /* 0x00000011c0cba224 */ /* 0x004fca00078e02ff */
[----:B------:R-:W-:Y:S01]  /*15510*/  @!P2 STG.E.U8 desc[UR36][R2.64+0x50], R203 ;  /* 0x000050cb0200a986 */ /* 0x000fe2000c101124 */
[----:B------:R-:W-:Y:S02]  /*15520*/  ISETP.LT.OR P2, PT, R0, 0x52, !P5 ;  /* 0x000000520000780c */ /* 0x000fe40006f41670 */
[----:B------:R-:W-:-:S11]  /*15530*/  ISETP.GE.AND P6, PT, R12, 0x109, PT ;  /* 0x000001090c00780c */ /* 0x000fd60003fc6270 */
[----:B------:R-:W-:-:S05]  /*15540*/  @!P2 IMAD R193, R193, R17, RZ ;  /* 0x00000011c1c1a224 */ /* 0x000fca00078e02ff */
[----:B------:R2:W-:Y:S01]  /*15550*/  @!P2 STG.E.U8 desc[UR36][R2.64+0x51], R193 ;  /* 0x000051c10200a986 */ /* 0x0005e2000c101124 */
[----:B------:R-:W-:-:S13]  /*15560*/  ISETP.LT.OR P2, PT, R0, 0x51, !P6 ;  /* 0x000000510000780c */ /* 0x000fda0007741670 */
[----:B------:R-:W-:-:S04]  /*15570*/  @!P2 IADD3 R20, P5, R2, UR39, RZ ;  /* 0x000000270214ac10 */ /* 0x000fc8000ffbe0ff */
[----:B------:R-:W-:Y:S02]  /*15580*/  @!P2 IADD3.X R21, R3, UR38, RZ, P5, !PT ;  /* 0x000000260315ac10 */ /* 0x000fe4000affe4ff */
[----:B------:R-:W-:Y:S01]  /*15590*/  ISETP.LT.OR P5, PT, R0, 0x52, !P6 ;  /* 0x000000520000780c */ /* 0x000fe200077a1670 */
[----:B0-----:R-:W-:-:S12]  /*155a0*/  @!P2 IMAD R13, R194, R17, RZ ;  /* 0x00000011c20da224 */ /* 0x001fd800078e02ff */
[----:B------:R-:W-:Y:S01]  /*155b0*/  @!P5 IADD3 R14, P6, R2, UR39, RZ ;  /* 0x00000027020edc10 */ /* 0x000fe2000ffde0ff */
[----:B------:R-:W-:-:S03]  /*155c0*/  @!P5 IMAD R195, R195, R17, RZ ;  /* 0x00000011c3c3d224 */ /* 0x000fc600078e02ff */
[----:B------:R-:W-:Y:S01]  /*155d0*/  @!P5 IADD3.X R15, R3, UR38, RZ, P6, !PT ;  /* 0x00000026030fdc10 */ /* 0x000fe2000b7fe4ff */
[----:B------:R0:W-:Y:S04]  /*155e0*/  @!P2 STG.E.U8 desc[UR36][R20.64+0x50], R13 ;  /* 0x0000500d1400a986 */ /* 0x0001e8000c101124 */
[----:B------:R3:W-:Y:S01]  /*155f0*/  @!P5 STG.E.U8 desc[UR36][R14.64+0x51], R195 ;  /* 0x000051c30e00d986 */ /* 0x0007e2000c101124 */
[----:B------:R-:W-:-:S04]  /*15600*/  ISETP.GE.AND P5, PT, R12, 0x101, PT ;  /* 0x000001010c00780c */ /* 0x000fc80003fa6270 */
[----:B------:R-:W-:-:S13]  /*15610*/  ISETP.LT.OR P2, PT, R0, 0x59, !P5 ;  /* 0x000000590000780c */ /* 0x000fda0006f41670 */
[----:B-1----:R-:W-:-:S05]  /*15620*/  @!P2 IMAD R201, R196, R17, RZ ;  /* 0x00000011c4c9a224 */ /* 0x002fca00078e02ff */
[----:B------:R-:W-:Y:S01]  /*15630*/  @!P2 STG.E.U8 desc[UR36][R2.64+0x58], R201 ;  /* 0x000058c90200a986 */ /* 0x000fe2000c101124 */
[----:B------:R-:W-:Y:S02]  /*15640*/  ISETP.LT.OR P2, PT, R0, 0x5a, !P5 ;  /* 0x0000005a0000780c */ /* 0x000fe40006f41670 */
[----:B------:R-:W-:-:S11]  /*15650*/  ISETP.GE.AND P6, PT, R12, 0x109, PT ;  /* 0x000001090c00780c */ /* 0x000fd60003fc6270 */
[----:B------:R-:W-:-:S05]  /*15660*/  @!P2 IMAD R197, R197, R17, RZ ;  /* 0x00000011c5c5a224 */ /* 0x000fca00078e02ff */
[----:B------:R-:W-:Y:S01]  /*15670*/  @!P2 STG.E.U8 desc[UR36][R2.64+0x59], R197 ;  /* 0x000059c50200a986 */ /* 0x000fe2000c101124 */
[----:B------:R-:W-:-:S13]  /*15680*/  ISETP.LT.OR P2, PT, R0, 0x59, !P6 ;  /* 0x000000590000780c */ /* 0x000fda0007741670 */
[----:B------:R-:W-:-:S04]  /*15690*/  @!P2 IADD3 R192, P5, R2, UR39, RZ ;  /* 0x0000002702c0ac10 */ /* 0x000fc8000ffbe0ff */
[----:B--2---:R-:W-:Y:S02]  /*156a0*/  @!P2 IADD3.X R193, R3, UR38, RZ, P5, !PT ;  /* 0x0000002603c1ac10 */ /* 0x004fe4000affe4ff */
[----:B------:R-:W-:Y:S01]  /*156b0*/  ISETP.LT.OR P5, PT, R0, 0x5a, !P6 ;  /* 0x0000005a0000780c */ /* 0x000fe200077a1670 */
[----:B0-----:R-:W-:-:S12]  /*156c0*/  @!P2 IMAD R13, R198, R17, RZ ;  /* 0x00000011c60da224 */ /* 0x001fd800078e02ff */
[----:B---3--:R-:W-:-:S04]  /*156d0*/  @!P5 IADD3 R14, P6, R2, UR39, RZ ;  /* 0x00000027020edc10 */ /* 0x008fc8000ffde0ff */
        /* <DEDUP_REMOVED lines=9> */
[----:B------:R-:W-:-:S05]  /*15770*/  @!P2 IMAD R185, R185, R17, RZ ;  /* 0x00000011b9b9a224 */ /* 0x000fca00078e02ff */
[----:B------:R-:W-:Y:S01]  /*15780*/  @!P2 STG.E.U8 desc[UR36][R8.64+0x51], R185 ;  /* 0x000051b90800a986 */ /* 0x000fe2000c101124 */
[----:B------:R-:W-:Y:S02]  /*15790*/  IADD3 R184, P2, R2, UR57, RZ ;  /* 0x0000003902b87c10 */ /* 0x000fe4000ff5e0ff */
[----:B------:R-:W-:Y:S02]  /*157a0*/  ISETP.GE.AND P6, PT, R12, 0x189, PT ;  /* 0x000001890c00780c */ /* 0x000fe40003fc6270 */
[----:B------:R-:W-:Y:S02]  /*157b0*/  IADD3.X R194, R3, UR56, RZ, P2, !PT ;  /* 0x0000003803c27c10 */ /* 0x000fe400097fe4ff */
[----:B0-----:R-:W-:-:S04]  /*157c0*/  IADD3 R192, P2, R2, UR57, RZ ;  /* 0x0000003902c07c10 */ /* 0x001fc8000ff5e0ff */
[----:B------:R-:W-:Y:S02]  /*157d0*/  IADD3.X R195, R3, UR56, RZ, P2, !PT ;  /* 0x0000003803c37c10 */ /* 0x000fe400097fe4ff */
[----:B------:R-:W-:-:S13]  /*157e0*/  ISETP.LT.OR P2, PT, R0, 0x51, !P6 ;  /* 0x000000510000780c */ /* 0x000fda0007741670 */
[----:B-1----:R-:W-:-:S04]  /*157f0*/  @!P2 IADD3 R14, P5, R184, UR39, RZ ;  /* 0x00000027b80eac10 */ /* 0x002fc8000ffbe0ff */
[----:B------:R-:W-:Y:S02]  /*15800*/  @!P2 IADD3.X R15, R194, UR38, RZ, P5, !PT ;  /* 0x00000026c20fac10 */ /* 0x000fe4000affe4ff */
[----:B------:R-:W-:Y:S01]  /*15810*/  ISETP.LT.OR P5, PT, R0, 0x52, !P6 ;  /* 0x000000520000780c */ /* 0x000fe200077a1670 */
[----:B------:R-:W-:-:S12]  /*15820*/  @!P2 IMAD R13, R186, R17, RZ ;  /* 0x00000011ba0da224 */ /* 0x000fd800078e02ff */
[----:B------:R-:W-:Y:S01]  /*15830*/  @!P5 IADD3 R20, P6, R192, UR39, RZ ;  /* 0x00000027c014dc10 */ /* 0x000fe2000ffde0ff */
[----:B------:R-:W-:-:S03]  /*15840*/  @!P5 IMAD R187, R187, R17, RZ ;  /* 0x00000011bbbbd224 */ /* 0x000fc600078e02ff */
[----:B--2---:R-:W-:Y:S01]  /*15850*/  @!P5 IADD3.X R21, R195, UR38, RZ, P6, !PT ;  /* 0x00000026c315dc10 */ /* 0x004fe2000b7fe4ff */
[----:B------:R0:W-:Y:S04]  /*15860*/  @!P2 STG.E.U8 desc[UR36][R14.64+0x50], R13 ;  /* 0x0000500d0e00a986 */ /* 0x0001e8000c101124 */
        /* <DEDUP_REMOVED lines=8> */
[----:B------:R-:W-:Y:S01]  /*158f0*/  @!P2 STG.E.U8 desc[UR36][R8.64+0x59], R189 ;  /* 0x000059bd0800a986 */ /* 0x000fe2000c101124 */
[----:B------:R-:W-:-:S13]  /*15900*/  ISETP.LT.OR P2, PT, R0, 0x59, !P6 ;  /* 0x000000590000780c */ /* 0x000fda0007741670 */
[----:B------:R-:W-:Y:S01]  /*15910*/  @!P2 IADD3 R184, P5, R184, UR39, RZ ;  /* 0x00000027b8b8ac10 */ /* 0x000fe2000ffbe0ff */
[----:B0-----:R-:W-:-:S03]  /*15920*/  @!P2 IMAD R13, R190, R17, RZ ;  /* 0x00000011be0da224 */ /* 0x001fc600078e02ff */
[----:B------:R-:W-:Y:S02]  /*15930*/  @!P2 IADD3.X R185, R194, UR38, RZ, P5, !PT ;  /* 0x00000026c2b9ac10 */ /* 0x000fe4000affe4ff */
[----:B------:R-:W-:-:S03]  /*15940*/  ISETP.LT.OR P5, PT, R0, 0x5a, !P6 ;  /* 0x0000005a0000780c */ /* 0x000fc600077a1670 */
[----:B------:R0:W-:Y:S01]  /*15950*/  @!P2 STG.E.U8 desc[UR36][R184.64+0x58], R13 ;  /* 0x0000580db800a986 */ /* 0x0001e2000c101124 */
[----:B------:R-:W-:-:S09]  /*15960*/  ISETP.LT.OR P2, PT, R0, 0x61, !P4 ;  /* 0x000000610000780c */ /* 0x000fd20006741670 */
[----:B------:R-:W-:Y:S01]  /*15970*/  @!P5 IADD3 R14, P6, R192, UR39, RZ ;  /* 0x00000027c00edc10 */ /* 0x000fe2000ffde0ff */
[----:B------:R-:W-:-:S03]  /*15980*/  @!P5 IMAD R191, R191, R17, RZ ;  /* 0x00000011bfbfd224 */ /* 0x000fc600078e02ff */
[----:B------:R-:W-:Y:S01]  /*15990*/  @!P5 IADD3.X R15, R195, UR38, RZ, P6, !PT ;  /* 0x00000026c30fdc10 */ /* 0x000fe2000b7fe4ff */
[----:B-1----:R-:W-:-:S04]  /*159a0*/  @!P2 IMAD R21, R176, R17, RZ ;  /* 0x00000011b015a224 */ /* 0x002fc800078e02ff */
[----:B------:R1:W-:Y:S04]  /*159b0*/  @!P5 STG.E.U8 desc[UR36][R14.64+0x59], R191 ;  /* 0x000059bf0e00d986 */ /* 0x0003e8000c101124 */
        /* <DEDUP_REMOVED lines=15> */
[----:B------:R-:W-:Y:S01]  /*15ab0*/  @!P2 STG.E.U8 desc[UR36][R6.64+0x69], R181 ;  /* 0x000069b50600a986 */ /* 0x000fe2000c101124 */
[----:B------:R-:W-:-:S13]  /*15ac0*/  ISETP.LT.OR P2, PT, R0, 0x69, !P3 ;  /* 0x000000690000780c */ /* 0x000fda0005f41670 */
[----:B-1----:R-:W-:-:S05]  /*15ad0*/  @!P2 IMAD R15, R182, R17, RZ ;  /* 0x00000011b60fa224 */ /* 0x002fca00078e02ff */
[----:B------:R1:W-:Y:S01]  /*15ae0*/  @!P2 STG.E.U8 desc[UR36][R10.64+0x68], R15 ;  /* 0x0000680f0a00a986 */ /* 0x0003e2000c101124 */
[C---:B------:R-:W-:Y:S02]  /*15af0*/  ISETP.LT.OR P2, PT, R0.reuse, 0x6a, !P3 ;  /* 0x0000006a0000780c */ /* 0x040fe40005f41670 */
[----:B------:R-:W-:-:S11]  /*15b00*/  ISETP.LT.OR P6, PT, R0, 0x62, !P1 ;  /* 0x000000620000780c */ /* 0x000fd60004fc1670 */
[----:B------:R-:W-:-:S05]  /*15b10*/  @!P2 IMAD R183, R183, R17, RZ ;  /* 0x00000011b7b7a224 */ /* 0x000fca00078e02ff */
[----:B------:R-:W-:Y:S01]  /*15b20*/  @!P2 STG.E.U8 desc[UR36][R10.64+0x69], R183 ;  /* 0x000069b70a00a986 */ /* 0x000fe2000c101124 */
[----:B------:R-:W-:-:S04]  /*15b30*/  @!P6 IADD3 R20, P2, R4, UR39, RZ ;  /* 0x000000270414ec10 */ /* 0x000fc8000ff5e0ff */
[----:B--2---:R-:W-:Y:S02]  /*15b40*/  @!P6 IADD3.X R21, R5, UR38, RZ, P2, !PT ;  /* 0x000000260515ec10 */ /* 0x004fe400097fe4ff */
[C---:B------:R-:W-:Y:S02]  /*15b50*/  ISETP.LT.OR P2, PT, R0.reuse, 0x61, !P0 ;  /* 0x000000610000780c */ /* 0x040fe40004741670 */
[----:B------:R-:W-:Y:S02]  /*15b60*/  P2R R178, PR, RZ, 0x10 ;  /* 0x00000010ffb27803 */ /* 0x000fe40000000000 */
[----:B------:R-:W-:-:S09]  /*15b70*/  ISETP.LT.OR P4, PT, R0, 0x61, !P1 ;  /* 0x000000610000780c */ /* 0x000fd20004f81670 */
[----:B0-----:R-:W-:-:S05]  /*15b80*/  @!P2 IMAD R13, R168, R17, RZ ;  /* 0x00000011a80da224 */ /* 0x001fca00078e02ff */
[----:B------:R0:W-:Y:S01]  /*15b90*/  @!P2 STG.E.U8 desc[UR36][R4.64+0x60], R13 ;  /* 0x0000600d0400a986 */ /* 0x0001e2000c101124 */
[----:B------:R-:W-:Y:S01]  /*15ba0*/  ISETP.LT.OR P2, PT, R0, 0x62, !P0 ;  /* 0x000000620000780c */ /* 0x000fe20004741670 */
[-C--:B------:R-:W-:Y:S02]  /*15bb0*/  @!P4 IMAD R179, R170, R17.reuse, RZ ;  /* 0x00000011aab3c224 */ /* 0x080fe400078e02ff */
[----:B------:R-:W-:-:S10]  /*15bc0*/  @!P6 IMAD R171, R171, R17, RZ ;  /* 0x00000011ababe224 */ /* 0x000fd400078e02ff */
[----:B-1----:R-:W-:-:S05]  /*15bd0*/  @!P2 IMAD R15, R169, R17, RZ ;  /* 0x00000011a90fa224 */ /* 0x002fca00078e02ff */
[----:B------:R-:W-:Y:S01]  /*15be0*/  @!P2 STG.E.U8 desc[UR36][R4.64+0x61], R15 ;  /* 0x0000610f0400a986 */ /* 0x000fe2000c101124 */
[----:B------:R-:W-:-:S03]  /*15bf0*/  ISETP.LT.OR P2, PT, R0, 0x69, !P1 ;  /* 0x000000690000780c */ /* 0x000fc60004f41670 */
[----:B------:R1:W-:Y:S04]  /*15c00*/  @!P4 STG.E.U8 desc[UR36][R22.64+0x60], R179 ;  /* 0x000060b31600c986 */ /* 0x0003e8000c101124 */
[----:B------:R-:W-:Y:S01]  /*15c10*/  @!P6 STG.E.U8 desc[UR36][R20.64+0x61], R171 ;  /* 0x000061ab1400e986 */ /* 0x000fe2000c101124 */
[----:B------:R-:W-:-:S05]  /*15c20*/  ISETP.LT.OR P6, PT, R0, 0x69, !P0 ;  /* 0x000000690000780c */ /* 0x000fca00047c1670 */
[----:B------:R-:W-:-:S04]  /*15c30*/  @!P2 IADD3 R168, P5, R4, UR39, RZ ;  /* 0x0000002704a8ac10 */ /* 0x000fc8000ffbe0ff */
[----:B------:R-:W-:-:S04]  /*15c40*/  @!P2 IADD3.X R169, R5, UR38, RZ, P5, !PT ;  /* 0x0000002605a9ac10 */ /* 0x000fc8000affe4ff */
[----:B0-----:R-:W-:Y:S01]  /*15c50*/  @!P6 IMAD R13, R172, R17, RZ ;  /* 0x00000011ac0de224 */ /* 0x001fe200078e02ff */
[----:B------:R-:W-:-:S04]  /*15c60*/  ISETP.LT.OR P5, PT, R0, 0x6a, !P1 ;  /* 0x0000006a0000780c */ /* 0x000fc80004fa1670 */
[----:B------:R0:W-:Y:S01]  /*15c70*/  @!P6 STG.E.U8 desc[UR36][R4.64+0x68], R13 ;  /* 0x0000680d0400e986 */ /* 0x0001e2000c101124 */
[----:B------:R-:W-:Y:S01]  /*15c80*/  ISETP.LT.OR P6, PT, R0, 0x6a, !P0 ;  /* 0x0000006a0000780c */ /* 0x000fe200047c1670 */
[----:B-1----:R-:W-:-:S07]  /*15c90*/  @!P2 IMAD R23, R174, R17, RZ ;  /* 0x00000011ae17a224 */ /* 0x002fce00078e02ff */
[----:B------:R-:W-:Y:S01]  /*15ca0*/  @!P5 IADD3 R176, P4, R4, UR39, RZ ;  /* 0x0000002704b0dc10 */ /* 0x000fe2000ff9e0ff */
[----:B------:R-:W-:-:S04]  /*15cb0*/  @!P5 IMAD R175, R175, R17, RZ ;  /* 0x00000011afafd224 */ /* 0x000fc800078e02ff */
[----:B------:R-:W-:Y:S01]  /*15cc0*/  @!P6 IMAD R173, R173, R17, RZ ;  /* 0x00000011adade224 */ /* 0x000fe200078e02ff */
[----:B------:R-:W-:-:S04]  /*15cd0*/  @!P5 IADD3.X R177, R5, UR38, RZ, P4, !PT ;  /* 0x0000002605b1dc10 */ /* 0x000fc8000a7fe4ff */
[----:B------:R-:W-:Y:S04]  /*15ce0*/  @!P6 STG.E.U8 desc[UR36][R4.64+0x69], R173 ;  /* 0x000069ad0400e986 */ /* 0x000fe8000c101124 */
[----:B------:R1:W-:Y:S04]  /*15cf0*/  @!P2 STG.E.U8 desc[UR36][R168.64+0x68], R23 ;  /* 0x00006817a800a986 */ /* 0x0003e8000c101124 */
[----:B------:R-:W-:Y:S01]  /*15d00*/  @!P5 STG.E.U8 desc[UR36][R176.64+0x69], R175 ;  /* 0x000069afb000d986 */ /* 0x000fe2000c101124 */
[----:B------:R-:W-:-:S04]  /*15d10*/  ISETP.GE.AND P5, PT, R12, 0x101, PT ;  /* 0x000001010c00780c */ /* 0x000fc80003fa6270 */
[C---:B------:R-:W-:Y:S02]  /*15d20*/  ISETP.LT.OR P2, PT, R0.reuse, 0x61, !P5 ;  /* 0x000000610000780c */ /* 0x040fe40006f41670 */
[----:B------:R-:W-:-:S11]  /*15d30*/  ISETP.LT.OR P4, PT, R0, 0x71, !P1 ;  /* 0x000000710000780c */ /* 0x000fd60004f81670 */
[----:B0-----:R-:W-:-:S05]  /*15d40*/  @!P2 IMAD R13, R160, R17, RZ ;  /* 0x00000011a00da224 */ /* 0x001fca00078e02ff */
[----:B------:R0:W-:Y:S01]  /*15d50*/  @!P2 STG.E.U8 desc[UR36][R2.64+0x60], R13 ;  /* 0x0000600d0200a986 */ /* 0x0001e2000c101124 */
[----:B------:R-:W-:Y:S02]  /*15d60*/  ISETP.LT.OR P2, PT, R0, 0x62, !P5 ;  /* 0x000000620000780c */ /* 0x000fe40006f41670 */
[----:B------:R-:W-:-:S04]  /*15d70*/  @!P4 IADD3 R14, P6, R4, UR39, RZ ;  /* 0x00000027040ecc10 */ /* 0x000fc8000ffde0ff */
[----:B------:R-:W-:Y:S02]  /*15d80*/  @!P4 IADD3.X R15, R5, UR38, RZ, P6, !PT ;  /* 0x00000026050fcc10 */ /* 0x000fe4000b7fe4ff */
[----:B------:R-:W-:-:S05]  /*15d90*/  ISETP.GE.AND P6, PT, R12, 0x109, PT ;  /* 0x000001090c00780c */ /* 0x000fca0003fc6270 */
[----:B------:R-:W-:-:S05]  /*15da0*/  @!P2 IMAD R161, R161, R17, RZ ;  /* 0x00000011a1a1a224 */ /* 0x000fca00078e02ff */
[----:B------:R2:W-:Y:S01]  /*15db0*/  @!P2 STG.E.U8 desc[UR36][R2.64+0x61], R161 ;  /* 0x000061a10200a986 */ /* 0x0005e2000c101124 */
[----:B------:R-:W-:-:S13]  /*15dc0*/  ISETP.LT.OR P2, PT, R0, 0x61, !P6 ;  /* 0x000000610000780c */ /* 0x000fda0007741670 */
[----:B------:R-:W-:-:S04]  /*15dd0*/  @!P2 IADD3 R20, P5, R2, UR39, RZ ;  /* 0x000000270214ac10 */ /* 0x000fc8000ffbe0ff */
[----:B------:R-:W-:Y:S02]  /*15de0*/  @!P2 IADD3.X R21, R3, UR38, RZ, P5, !PT ;  /* 0x000000260315ac10 */ /* 0x000fe4000affe4ff */
[----:B------:R-:W-:Y:S01]  /*15df0*/  ISETP.LT.OR P5, PT, R0, 0x62, !P6 ;  /* 0x000000620000780c */ /* 0x000fe200077a1670 */
[----:B-1----:R-:W-:-:S12]  /*15e00*/  @!P2 IMAD R169, R162, R17, RZ ;  /* 0x00000011a2a9a224 */ /* 0x002fd800078e02ff */
[----:B------:R-:W-:Y:S01]  /*15e10*/  @!P5 IADD3 R22, P6, R2, UR39, RZ ;  /* 0x000000270216dc10 */ /* 0x000fe2000ffde0ff */
[----:B------:R-:W-:-:S03]  /*15e20*/  @!P5 IMAD R163, R163, R17, RZ ;  /* 0x00000011a3a3d224 */ /* 0x000fc600078e02ff */
[----:B------:R-:W-:Y:S01]  /*15e30*/  @!P5 IADD3.X R23, R3, UR38, RZ, P6, !PT ;  /* 0x000000260317dc10 */ /* 0x000fe2000b7fe4ff */
[----:B------:R-:W-:Y:S04]  /*15e40*/  @!P2 STG.E.U8 desc[UR36][R20.64+0x60], R169 ;  /* 0x000060a91400a986 */ /* 0x000fe8000c101124 */
[----:B------:R1:W-:Y:S01]  /*15e50*/  @!P5 STG.E.U8 desc[UR36][R22.64+0x61], R163 ;  /* 0x000061a31600d986 */ /* 0x0003e2000c101124 */
[----:B------:R-:W-:-:S04]  /*15e60*/  ISETP.GE.AND P5, PT, R12, 0x101, PT ;  /* 0x000001010c00780c */ /* 0x000fc80003fa6270 */
[----:B------:R-:W-:-:S13]  /*15e70*/  ISETP.LT.OR P2, PT, R0, 0x69, !P5 ;  /* 0x000000690000780c */ /* 0x000fda0006f41670 */
[----:B0-----:R-:W-:-:S05]  /*15e80*/  @!P2 IMAD R13, R164, R17, RZ ;  /* 0x00000011a40da224 */ /* 0x001fca00078e02ff */
[----:B------:R0:W-:Y:S01]  /*15e90*/  @!P2 STG.E.U8 desc[UR36][R2.64+0x68], R13 ;  /* 0x0000680d0200a986 */ /* 0x0001e2000c101124 */
        /* <DEDUP_REMOVED lines=8> */
[----:B-1----:R-:W-:-:S12]  /*15f20*/  @!P2 IMAD R23, R166, R17, RZ ;  /* 0x00000011a617a224 */ /* 0x002fd800078e02ff */
[----:B------:R-:W-:-:S04]  /*15f30*/  @!P5 IADD3 R20, P6, R2, UR39, RZ ;  /* 0x000000270214dc10 */ /* 0x000fc8000ffde0ff */
[----:B------:R-:W-:Y:S02]  /*15f40*/  @!P5 IADD3.X R21, R3, UR38, RZ, P6, !PT ;  /* 0x000000260315dc10 */ /* 0x000fe4000b7fe4ff */
[----:B------:R-:W-:Y:S01]  /*15f50*/  ISETP.GE.AND P6, PT, R12, 0x181, PT ;  /* 0x000001810c00780c */ /* 0x000fe20003fc6270 */
[----:B------:R1:W-:Y:S03]  /*15f60*/  @!P2 STG.E.U8 desc[UR36][R160.64+0x68], R23 ;  /* 0x00006817a000a986 */ /* 0x0003e6000c101124 */
[----:B------:R-:W-:Y:S01]  /*15f70*/  ISETP.LT.OR P2, PT, R0, 0x61, !P6 ;  /* 0x000000610000780c */ /* 0x000fe20007741670 */
[----:B------:R-:W-:-:S05]  /*15f80*/  @!P5 IMAD R167, R167, R17, RZ ;  /* 0x00000011a7a7d224 */ /* 0x000fca00078e02ff */
[----:B------:R2:W-:Y:S07]  /*15f90*/  @!P5 STG.E.U8 desc[UR36][R20.64+0x69], R167 ;  /* 0x000069a71400d986 */ /* 0x0005ee000c101124 */
[----:B0-----:R-:W-:-:S05]  /*15fa0*/  @!P2 IMAD R13, R152, R17, RZ ;  /* 0x00000011980da224 */ /* 0x001fca00078e02ff */
[----:B------:R0:W-:Y:S01]  /*15fb0*/  @!P2 STG.E.U8 desc[UR36][R8.64+0x60], R13 ;  /* 0x0000600d0800a986 */ /* 0x0001e2000c101124 */
[----:B------:R-:W-:-:S13]  /*15fc0*/  ISETP.LT.OR P2, PT, R0, 0x62, !P6 ;  /* 0x000000620000780c */ /* 0x000fda0007741670 */
[----:B------:R-:W-:-:S05]  /*15fd0*/  @!P2 IMAD R153, R153, R17, RZ ;  /* 0x000000119999a224 */ /* 0x000fca00078e02ff */
[----:B------:R-:W-:Y:S01]  /*15fe0*/  @!P2 STG.E.U8 desc[UR36][R8.64+0x61], R153 ;  /* 0x000061990800a986 */ /* 0x000fe2000c101124 */
[----:B------:R-:W-:Y:S02]  /*15ff0*/  IADD3 R152, P2, R2, UR57, RZ ;  /* 0x0000003902987c10 */ /* 0x000fe4000ff5e0ff */
[----:B------:R-:W-:Y:S02]  /*16000*/  ISETP.GE.AND P6, PT, R12, 0x189, PT ;  /* 0x000001890c00780c */ /* 0x000fe40003fc6270 */
[----:B------:R-:W-:Y:S02]  /*16010*/  IADD3.X R162, R3, UR56, RZ, P2, !PT ;  /* 0x0000003803a27c10 */ /* 0x000fe400097fe4ff */
[----:B-1----:R-:W-:-:S04]  /*16020*/  IADD3 R160, P2, R2, UR57, RZ ;  /* 0x0000003902a07c10 */ /* 0x002fc8000ff5e0ff */
[----:B------:R-:W-:Y:S02]  /*16030*/  IADD3.X R163, R3, UR56, RZ, P2, !PT ;  /* 0x0000003803a37c10 */ /* 0x000fe400097fe4ff */
[----:B------:R-:W-:-:S13]  /*16040*/  ISETP.LT.OR P2, PT, R0, 0x61, !P6 ;  /* 0x000000610000780c */ /* 0x000fda0007741670 */
[----:B--2---:R-:W-:-:S04]  /*16050*/  @!P2 IADD3 R20, P5, R152, UR39, RZ ;  /* 0x000000279814ac10 */ /* 0x004fc8000ffbe0ff */
        /* <DEDUP_REMOVED lines=16> */
[----:B------:R-:W-:Y:S02]  /*16160*/  ISETP.LT.OR P2, PT, R0, 0x69, !P6 ;  /* 0x000000690000780c */ /* 0x000fe40007741670 */
[----:B------:R-:W-:-:S11]  /*16170*/  ISETP.NE.AND P4, PT, R178, RZ, PT ;  /* 0x000000ffb200720c */ /* 0x000fd60003f85270 */
        /* <DEDUP_REMOVED lines=10> */
[----:B------:R-:W-:Y:S04]  /*16220*/  @!P5 STG.E.U8 desc[UR36][R20.64+0x69], R159 ;  /* 0x0000699f1400d986 */ /* 0x000fe8000c101124 */
        /* <DEDUP_REMOVED lines=24> */
[----:B------:R-:W-:Y:S02]  /*163b0*/  @!P6 IADD3.X R21, R5, UR38, RZ, P2, !PT ;  /* 0x000000260515ec10 */ /* 0x000fe400097fe4ff */
        /* <DEDUP_REMOVED lines=8> */
[----:B------:R-:W-:-:S05]  /*16440*/  @!P2 IMAD R145, R137, R17, RZ ;  /* 0x000000118991a224 */ /* 0x000fca00078e02ff */
[----:B------:R-:W-:Y:S01]  /*16450*/  @!P2 STG.E.U8 desc[UR36][R4.64+0x71], R145 ;  /* 0x000071910400a986 */ /* 0x000fe2000c101124 */
[----:B------:R-:W-:-:S03]  /*16460*/  ISETP.LT.OR P2, PT, R0, 0x79, !P1 ;  /* 0x000000790000780c */ /* 0x000fc60004f41670 */
[----:B------:R-:W-:Y:S04]  /*16470*/  @!P4 STG.E.U8 desc[UR36][R14.64+0x70], R147 ;  /* 0x000070930e00c986 */ /* 0x000fe8000c101124 */
[----:B------:R2:W-:Y:S01]  /*16480*/  @!P6 STG.E.U8 desc[UR36][R20.64+0x71], R139 ;  /* 0x0000718b1400e986 */ /* 0x0005e2000c101124 */
[----:B------:R-:W-:-:S05]  /*16490*/  ISETP.LT.OR P6, PT, R0, 0x79, !P0 ;  /* 0x000000790000780c */ /* 0x000fca00047c1670 */
[----:B------:R-:W-:-:S04]  /*164a0*/  @!P2 IADD3 R22, P5, R4, UR39, RZ ;  /* 0x000000270416ac10 */ /* 0x000fc8000ffbe0ff */
[----:B-1----:R-:W-:-:S04]  /*164b0*/  @!P2 IADD3.X R23, R5, UR38, RZ, P5, !PT ;  /* 0x000000260517ac10 */ /* 0x002fc8000affe4ff */
[----:B0-----:R-:W-:Y:S01]  /*164c0*/  @!P6 IMAD R13, R140, R17, RZ ;  /* 0x000000118c0de224 */ /* 0x001fe200078e02ff */
[----:B------:R-:W-:-:S04]  /*164d0*/  ISETP.LT.OR P5, PT, R0, 0x7a, !P1 ;  /* 0x0000007a0000780c */ /* 0x000fc80004fa1670 */
[----:B------:R0:W-:Y:S01]  /*164e0*/  @!P6 STG.E.U8 desc[UR36][R4.64+0x78], R13 ;  /* 0x0000780d0400e986 */ /* 0x0001e2000c101124 */
[----:B------:R-:W-:Y:S01]  /*164f0*/  ISETP.LT.OR P6, PT, R0, 0x7a, !P0 ;  /* 0x0000007a0000780c */ /* 0x000fe200047c1670 */
[----:B--2---:R-:W-:-:S07]  /*16500*/  @!P2 IMAD R139, R142, R17, RZ ;  /* 0x000000118e8ba224 */ /* 0x004fce00078e02ff */
[----:B------:R-:W-:Y:S01]  /*16510*/  @!P5 IADD3 R136, P4, R4, UR39, RZ ;  /* 0x000000270488dc10 */ /* 0x000fe2000ff9e0ff */
[----:B------:R-:W-:-:S04]  /*16520*/  @!P5 IMAD R143, R143, R17, RZ ;  /* 0x000000118f8fd224 */ /* 0x000fc800078e02ff */
[----:B------:R-:W-:Y:S01]  /*16530*/  @!P6 IMAD R141, R141, R17, RZ ;  /* 0x000000118d8de224 */ /* 0x000fe200078e02ff */
[----:B------:R-:W-:-:S04]  /*16540*/  @!P5 IADD3.X R137, R5, UR38, RZ, P4, !PT ;  /* 0x000000260589dc10 */ /* 0x000fc8000a7fe4ff */
[----:B------:R-:W-:Y:S04]  /*16550*/  @!P6 STG.E.U8 desc[UR36][R4.64+0x79], R141 ;  /* 0x0000798d0400e986 */ /* 0x000fe8000c101124 */
[----:B------:R-:W-:Y:S04]  /*16560*/  @!P2 STG.E.U8 desc[UR36][R22.64+0x78], R139 ;  /* 0x0000788b1600a986 */ /* 0x000fe8000c101124 */
[----:B------:R1:W-:Y:S01]  /*16570*/  @!P5 STG.E.U8 desc[UR36][R136.64+0x79], R143 ;  /* 0x0000798f8800d986 */ /* 0x0003e2000c101124 */
        /* <DEDUP_REMOVED lines=100> */
[----:B------:R-:W-:Y:S01]  /*16bc0*/  @!P2 STG.E.U8 desc[UR36][R10.64+0x88], R23 ;  /* 0x000088170a00a986 */ /* 0x000fe2000c101124 */
        /* <DEDUP_REMOVED lines=13> */
[----:B0-----:R-:W-:-:S10]  /*16ca0*/  @!P6 IMAD R13, R107, R17, RZ ;  /* 0x000000116b0de224 */ /* 0x001fd400078e02ff */
[----:B------:R-:W-:-:S05]  /*16cb0*/  @!P2 IMAD R113, R105, R17, RZ ;  /* 0x000000116971a224 */ /* 0x000fca00078e02ff */
[----:B------:R0:W-:Y:S01]  /*16cc0*/  @!P2 STG.E.U8 desc[UR36][R4.64+0x81], R113 ;  /* 0x000081710400a986 */ /* 0x0001e2000c101124 */
[----:B------:R-:W-:-:S03]  /*16cd0*/  ISETP.LT.OR P2, PT, R0, 0x89, !P1 ;  /* 0x000000890000780c */ /* 0x000fc60004f41670 */
[----:B------:R-:W-:Y:S04]  /*16ce0*/  @!P4 STG.E.U8 desc[UR36][R14.64+0x80], R115 ;  /* 0x000080730e00c986 */ /* 0x000fe8000c101124 */
[----:B------:R1:W-:Y:S01]  /*16cf0*/  @!P6 STG.E.U8 desc[UR36][R20.64+0x81], R13 ;  /* 0x0000810d1400e986 */ /* 0x0003e2000c101124 */
        /* <DEDUP_REMOVED lines=19> */
[----:B------:R-:W-:Y:S01]  /*16e30*/  @!P2 STG.E.U8 desc[UR36][R2.64+0x80], R113 ;  /* 0x000080710200a986 */ /* 0x000fe2000c101124 */
        /* <DEDUP_REMOVED lines=14> */
[----:B------:R1:W-:Y:S04]  /*16f20*/  @!P2 STG.E.U8 desc[UR36][R14.64+0x80], R13 ;  /* 0x0000800d0e00a986 */ /* 0x0003e8000c101124 */
        /* <DEDUP_REMOVED lines=11> */
[----:B------:R-:W-:Y:S02]  /*16fe0*/  @!P2 IADD3.X R23, R3, UR38, RZ, P5, !PT ;  /* 0x000000260317ac10 */ /* 0x000fe4000affe4ff */
[----:B------:R-:W-:Y:S01]  /*16ff0*/  ISETP.LT.OR P5, PT, R0, 0x8a, !P6 ;  /* 0x0000008a0000780c */ /* 0x000fe200077a1670 */
[----:B-1----:R-:W-:-:S12]  /*17000*/  @!P2 IMAD R13, R102, R17, RZ ;  /* 0x00000011660da224 */ /* 0x002fd800078e02ff */
[----:B------:R-:W-:-:S04]  /*17010*/  @!P5 IADD3 R14, P6, R2, UR39, RZ ;  /* 0x00000027020edc10 */ /* 0x000fc8000ffde0ff */
[----:B------:R-:W-:Y:S02]  /*17020*/  @!P5 IADD3.X R15, R3, UR38, RZ, P6, !PT ;  /* 0x00000026030fdc10 */ /* 0x000fe4000b7fe4ff */
[----:B------:R-:W-:Y:S01]  /*17030*/  ISETP.GE.AND P6, PT, R12, 0x181, PT ;  /* 0x000001810c00780c */ /* 0x000fe20003fc6270 */
[----:B------:R-:W-:Y:S03]  /*17040*/  @!P2 STG.E.U8 desc[UR36][R22.64+0x88], R13 ;  /* 0x0000880d1600a986 */ /* 0x000fe6000c101124 */
[----:B------:R-:W-:Y:S01]  /*17050*/  ISETP.LT.OR P2, PT, R0, 0x81, !P6 ;  /* 0x000000810000780c */ /* 0x000fe20007741670 */
[----:B------:R-:W-:-:S05]  /*17060*/  @!P5 IMAD R103, R103, R17, RZ ;  /* 0x000000116767d224 */ /* 0x000fca00078e02ff */
[----:B------:R1:W-:Y:S07]  /*17070*/  @!P5 STG.E.U8 desc[UR36][R14.64+0x89], R103 ;  /* 0x000089670e00d986 */ /* 0x0003ee000c101124 */
[----:B--2---:R-:W-:-:S05]  /*17080*/  @!P2 IMAD R21, R88, R17, RZ ;  /* 0x000000115815a224 */ /* 0x004fca00078e02ff */
[----:B------:R2:W-:Y:S01]  /*17090*/  @!P2 STG.E.U8 desc[UR36][R8.64+0x80], R21 ;  /* 0x000080150800a986 */ /* 0x0005e2000c101124 */
[----:B------:R-:W-:-:S13]  /*170a0*/  ISETP.LT.OR P2, PT, R0, 0x82, !P6 ;  /* 0x000000820000780c */ /* 0x000fda0007741670 */
[----:B------:R-:W-:-:S05]  /*170b0*/  @!P2 IMAD R89, R89, R17, RZ ;  /* 0x000000115959a224 */ /* 0x000fca00078e02ff */
[----:B------:R3:W-:Y:S01]  /*170c0*/  @!P2 STG.E.U8 desc[UR36][R8.64+0x81], R89 ;  /* 0x000081590800a986 */ /* 0x0007e2000c101124 */
        /* <DEDUP_REMOVED lines=17> */
[----:B---3--:R-:W-:-:S05]  /*171e0*/  @!P2 IMAD R89, R92, R17, RZ ;  /* 0x000000115c59a224 */ /* 0x008fca00078e02ff */
[----:B------:R2:W-:Y:S01]  /*171f0*/  @!P2 STG.E.U8 desc[UR36][R8.64+0x88], R89 ;  /* 0x000088590800a986 */ /* 0x0005e2000c101124 */
        /* <DEDUP_REMOVED lines=22> */
[----:B--2---:R-:W-:-:S05]  /*17360*/  @!P2 IMAD R89, R82, R17, RZ ;  /* 0x000000115259a224 */ /* 0x004fca00078e02ff */
        /* <DEDUP_REMOVED lines=88> */
[----:B0-----:R-:W-:-:S05]  /*178f0*/  @!P2 IMAD R13, R56, R17, RZ ;  /* 0x00000011380da224 */ /* 0x001fca00078e02ff */
[----:B------:R0:W-:Y:S01]  /*17900*/  @!P2 STG.E.U8 desc[UR36][R8.64+0x90], R13 ;  /* 0x0000900d0800a986 */ /* 0x0001e2000c101124 */
[----:B------:R-:W-:-:S13]  /*17910*/  ISETP.LT.OR P2, PT, R0, 0x92, !P6 ;  /* 0x000000920000780c */ /* 0x000fda0007741670 */
[----:B------:R-:W-:-:S05]  /*17920*/  @!P2 IMAD R57, R57, R17, RZ ;  /* 0x000000113939a224 */ /* 0x000fca00078e02ff */
[----:B------:R2:W-:Y:S01]  /*17930*/  @!P2 STG.E.U8 desc[UR36][R8.64+0x91], R57 ;  /* 0x000091390800a986 */ /* 0x0005e2000c101124 */
[----:B------:R-:W-:Y:S02]  /*17940*/  IADD3 R56, P2, R2, UR57, RZ ;  /* 0x0000003902387c10 */ /* 0x000fe4000ff5e0ff */
[----:B------:R-:W-:Y:S02]  /*17950*/  ISETP.GE.AND P6, PT, R12, 0x189, PT ;  /* 0x000001890c00780c */ /* 0x000fe40003fc6270 */
[----:B------:R-:W-:Y:S02]  /*17960*/  IADD3.X R64, R3, UR56, RZ, P2, !PT ;  /* 0x0000003803407c10 */ /* 0x000fe400097fe4ff */
[----:B------:R-:W-:-:S04]  /*17970*/  IADD3 R65, P2, R2, UR57, RZ ;  /* 0x0000003902417c10 */ /* 0x000fc8000ff5e0ff */
[----:B------:R-:W-:Y:S02]  /*17980*/  IADD3.X R66, R3, UR56, RZ, P2, !PT ;  /* 0x0000003803427c10 */ /* 0x000fe400097fe4ff */
[----:B------:R-:W-:-:S13]  /*17990*/  ISETP.LT.OR P2, PT, R0, 0x91, !P6 ;  /* 0x000000910000780c */ /* 0x000fda0007741670 */
[----:B-1----:R-:W-:-:S04]  /*179a0*/  @!P2 IADD3 R14, P5, R56, UR39, RZ ;  /* 0x00000027380eac10 */ /* 0x002fc8000ffbe0ff */
        /* <DEDUP_REMOVED lines=10> */
[----:B--2---:R-:W-:-:S05]  /*17a50*/  @!P2 IMAD R57, R60, R17, RZ ;  /* 0x000000113c39a224 */ /* 0x004fca00078e02ff */
        /* <DEDUP_REMOVED lines=28> */
[C---:B------:R-:W-:Y:S02]  /*17c20*/  ISETP.LT.OR P2, PT, R0.reuse, 0xa9, !P4 ;  /* 0x000000a90000780c */ /* 0x040fe40006741670 */
[----:B------:R-:W-:-:S11]  /*17c30*/  ISETP.LT.OR P4, PT, R0, 0xaa, !P4 ;  /* 0x000000aa0000780c */ /* 0x000fd60006781670 */
[----:B0-----:R-:W-:-:S05]  /*17c40*/  @!P2 IMAD R13, R52, R17, RZ ;  /* 0x00000011340da224 */ /* 0x001fca00078e02ff */
[----:B------:R-:W-:Y:S01]  /*17c50*/  @!P2 STG.E.U8 desc[UR36][R6.64+0xa8], R13 ;  /* 0x0000a80d0600a986 */ /* 0x000fe2000c101124 */
[C---:B------:R-:W-:Y:S01]  /*17c60*/  ISETP.LT.OR P2, PT, R0.reuse, 0xa9, !P3 ;  /* 0x000000a90000780c */ /* 0x040fe20005f41670 */
[----:B------:R-:W-:Y:S01]  /*17c70*/  @!P4 IMAD R53, R53, R17, RZ ;  /* 0x000000113535c224 */ /* 0x000fe200078e02ff */
[----:B------:R-:W-:-:S04]  /*17c80*/  ISETP.LT.OR P3, PT, R0, 0xaa, !P3 ;  /* 0x000000aa0000780c */ /* 0x000fc80005f61670 */
[----:B------:R0:W-:Y:S07]  /*17c90*/  @!P4 STG.E.U8 desc[UR36][R6.64+0xa9], R53 ;  /* 0x0000a9350600c986 */ /* 0x0001ee000c101124 */
[----:B-1----:R-:W-:-:S05]  /*17ca0*/  @!P2 IMAD R21, R54, R17, RZ ;  /* 0x000000113615a224 */ /* 0x002fca00078e02ff */
[----:B------:R-:W-:Y:S01]  /*17cb0*/  @!P2 STG.E.U8 desc[UR36][R10.64+0xa8], R21 ;  /* 0x0000a8150a00a986 */ /* 0x000fe2000c101124 */
[----:B------:R-:W-:Y:S01]  /*17cc0*/  ISETP.LT.OR P2, PT, R0, 0xa2, !P1 ;  /* 0x000000a20000780c */ /* 0x000fe20004f41670 */
[----:B------:R-:W-:-:S05]  /*17cd0*/  @!P3 IMAD R55, R55, R17, RZ ;  /* 0x000000113737b224 */ /* 0x000fca00078e02ff */
[----:B------:R1:W-:Y:S07]  /*17ce0*/  @!P3 STG.E.U8 desc[UR36][R10.64+0xa9], R55 ;  /* 0x0000a9370a00b986 */ /* 0x0003ee000c101124 */
[----:B------:R-:W-:-:S04]  /*17cf0*/  @!P2 IADD3 R14, P3, R4, UR39, RZ ;  /* 0x00000027040eac10 */ /* 0x000fc8000ff7e0ff */
[----:B------:R-:W-:Y:S02]  /*17d00*/  @!P2 IADD3.X R15, R5, UR38, RZ, P3, !PT ;  /* 0x00000026050fac10 */ /* 0x000fe40009ffe4ff */
[C---:B------:R-:W-:Y:S02]  /*17d10*/  ISETP.LT.OR P3, PT, R0.reuse, 0xa1, !P0 ;  /* 0x000000a10000780c */ /* 0x040fe40004761670 */
[----:B------:R-:W-:-:S11]  /*17d20*/  ISETP.LT.OR P6, PT, R0, 0xa1, !P1 ;  /* 0x000000a10000780c */ /* 0x000fd60004fc1670 */
[----:B0-----:R-:W-:-:S05]  /*17d30*/  @!P3 IMAD R7, R40, R17, RZ ;  /* 0x000000112807b224 */ /* 0x001fca00078e02ff */
[----:B------:R-:W-:Y:S01]  /*17d40*/  @!P3 STG.E.U8 desc[UR36][R4.64+0xa0], R7 ;  /* 0x0000a0070400b986 */ /* 0x000fe2000c101124 */
[----:B------:R-:W-:Y:S01]  /*17d50*/  ISETP.LT.OR P3, PT, R0, 0xa2, !P0 ;  /* 0x000000a20000780c */ /* 0x000fe20004761670 */
[-C--:B-1----:R-:W-:Y:S02]  /*17d60*/  @!P6 IMAD R11, R42, R17.reuse, RZ ;  /* 0x000000112a0be224 */ /* 0x082fe400078e02ff */
[----:B------:R-:W-:-:S10]  /*17d70*/  @!P2 IMAD R43, R43, R17, RZ ;  /* 0x000000112b2ba224 */ /* 0x000fd400078e02ff */
[----:B------:R-:W-:-:S05]  /*17d80*/  @!P3 IMAD R41, R41, R17, RZ ;  /* 0x000000112929b224 */ /* 0x000fca00078e02ff */
[----:B------:R-:W-:Y:S04]  /*17d90*/  @!P3 STG.E.U8 desc[UR36][R4.64+0xa1], R41 ;  /* 0x0000a1290400b986 */ /* 0x000fe8000c101124 */
[----:B------:R-:W-:Y:S04]  /*17da0*/  @!P6 STG.E.U8 desc[UR36][R72.64+0xa0], R11 ;  /* 0x0000a00b4800e986 */ /* 0x000fe8000c101124 */
[----:B------:R0:W-:Y:S01]  /*17db0*/  @!P2 STG.E.U8 desc[UR36][R14.64+0xa1], R43 ;  /* 0x0000a12b0e00a986 */ /* 0x0001e2000c101124 */
[C---:B------:R-:W-:Y:S02]  /*17dc0*/  ISETP.LT.OR P2, PT, R0.reuse, 0xa9, !P0 ;  /* 0x000000a90000780c */ /* 0x040fe40004741670 */
[----:B------:R-:W-:-:S11]  /*17dd0*/  ISETP.LT.OR P0, PT, R0, 0xaa, !P0 ;  /* 0x000000aa0000780c */ /* 0x000fd60004701670 */
[----:B------:R-:W-:-:S05]  /*17de0*/  @!P2 IMAD R13, R44, R17, RZ ;  /* 0x000000112c0da224 */ /* 0x000fca00078e02ff */
[----:B------:R1:W-:Y:S01]  /*17df0*/  @!P2 STG.E.U8 desc[UR36][R4.64+0xa8], R13 ;  /* 0x0000a80d0400a986 */ /* 0x0003e2000c101124 */
[C---:B------:R-:W-:Y:S01]  /*17e00*/  ISETP.LT.OR P2, PT, R0.reuse, 0xa9, !P1 ;  /* 0x000000a90000780c */ /* 0x040fe20004f41670 */
[----:B------:R-:W-:Y:S01]  /*17e10*/  @!P0 IMAD R45, R45, R17, RZ ;  /* 0x000000112d2d8224 */ /* 0x000fe200078e02ff */
[----:B------:R-:W-:-:S04]  /*17e20*/  ISETP.LT.OR P1, PT, R0, 0xaa, !P1 ;  /* 0x000000aa0000780c */ /* 0x000fc80004f21670 */
[----:B------:R2:W-:Y:S01]  /*17e30*/  @!P0 STG.E.U8 desc[UR36][R4.64+0xa9], R45 ;  /* 0x0000a92d04008986 */ /* 0x0005e2000c101124 */
[----:B------:R-:W-:-:S06]  /*17e40*/  ISETP.GE.AND P5, PT, R12, 0x101, PT ;  /* 0x000001010c00780c */ /* 0x000fcc0003fa6270 */
[----:B------:R-:W-:Y:S01]  /*17e50*/  @!P2 IADD3 R6, P0, R4, UR39, RZ ;  /* 0x000000270406ac10 */ /* 0x000fe2000ff1e0ff */
[----:B0-----:R-:W-:-:S03]  /*17e60*/  @!P2 IMAD R15, R46, R17, RZ ;  /* 0x000000112e0fa224 */ /* 0x001fc600078e02ff */
[----:B------:R-:W-:Y:S02]  /*17e70*/  @!P2 IADD3.X R7, R5, UR38, RZ, P0, !PT ;  /* 0x000000260507ac10 */ /* 0x000fe400087fe4ff */
[----:B------:R-:W-:-:S03]  /*17e80*/  @!P1 IADD3 R10, P0, R4, UR39, RZ ;  /* 0x00000027040a9c10 */ /* 0x000fc6000ff1e0ff */
[----:B------:R0:W-:Y:S01]  /*17e90*/  @!P2 STG.E.U8 desc[UR36][R6.64+0xa8], R15 ;  /* 0x0000a80f0600a986 */ /* 0x0001e2000c101124 */
[C---:B------:R-:W-:Y:S01]  /*17ea0*/  ISETP.LT.OR P2, PT, R0.reuse, 0xa1, !P5 ;  /* 0x000000a10000780c */ /* 0x040fe20006f41670 */
[----:B------:R-:W-:Y:S01]  /*17eb0*/  @!P1 IMAD R47, R47, R17, RZ ;  /* 0x000000112f2f9224 */ /* 0x000fe200078e02ff */
[----:B------:R-:W-:Y:S02]  /*17ec0*/  @!P1 IADD3.X R11, R5, UR38, RZ, P0, !PT ;  /* 0x00000026050b9c10 */ /* 0x000fe400087fe4ff */
[----:B------:R-:W-:Y:S02]  /*17ed0*/  ISETP.LT.OR P0, PT, R0, 0xa2, !P5 ;  /* 0x000000a20000780c */ /* 0x000fe40006f01670 */
[----:B------:R-:W-:Y:S01]  /*17ee0*/  ISETP.GE.AND P6, PT, R12, 0x109, PT ;  /* 0x000001090c00780c */ /* 0x000fe20003fc6270 */
[----:B------:R-:W-:Y:S03]  /*17ef0*/  @!P1 STG.E.U8 desc[UR36][R10.64+0xa9], R47 ;  /* 0x0000a92f0a009986 */ /* 0x000fe6000c101124 */
[----:B------:R-:W-:-:S03]  /*17f00*/  ISETP.LT.OR P1, PT, R0, 0xa1, !P6 ;  /* 0x000000a10000780c */ /* 0x000fc60007721670 */
[----:B-1----:R-:W-:-:S04]  /*17f10*/  @!P2 IMAD R13, R32, R17, RZ ;  /* 0x00000011200da224 */ /* 0x002fc800078e02ff */
[----:B------:R-:W-:Y:S01]  /*17f20*/  @!P0 IMAD R33, R33, R17, RZ ;  /* 0x0000001121218224 */ /* 0x000fe200078e02ff */
[----:B------:R1:W-:Y:S01]  /*17f30*/  @!P2 STG.E.U8 desc[UR36][R2.64+0xa0], R13 ;  /* 0x0000a00d0200a986 */ /* 0x0003e2000c101124 */
[----:B------:R-:W-:-:S03]  /*17f40*/  ISETP.LT.OR P2, PT, R0, 0xa2, !P6 ;  /* 0x000000a20000780c */ /* 0x000fc60007741670 */
[----:B------:R-:W-:Y:S01]  /*17f50*/  @!P0 STG.E.U8 desc[UR36][R2.64+0xa1], R33 ;  /* 0x0000a12102008986 */ /* 0x000fe2000c101124 */
[----:B--2---:R-:W-:Y:S01]  /*17f60*/  @!P1 IADD3 R4, P0, R2, UR39, RZ ;  /* 0x0000002702049c10 */ /* 0x004fe2000ff1e0ff */
[----:B0-----:R-:W-:-:S03]  /*17f70*/  @!P1 IMAD R15, R34, R17, RZ ;  /* 0x00000011220f9224 */ /* 0x001fc600078e02ff */
[----:B------:R-:W-:Y:S02]  /*17f80*/  @!P1 IADD3.X R5, R3, UR38, RZ, P0, !PT ;  /* 0x0000002603059c10 */ /* 0x000fe400087fe4ff */
[----:B------:R-:W-:-:S03]  /*17f90*/  ISETP.LT.OR P0, PT, R0, 0xa9, !P5 ;  /* 0x000000a90000780c */ /* 0x000fc60006f01670 */
[----:B------:R0:W-:Y:S01]  /*17fa0*/  @!P1 STG.E.U8 desc[UR36][R4.64+0xa0], R15 ;  /* 0x0000a00f04009986 */ /* 0x0001e2000c101124 */
[----:B------:R-:W-:Y:S02]  /*17fb0*/  @!P2 IADD3 R6, P1, R2, UR39, RZ ;  /* 0x000000270206ac10 */ /* 0x000fe4000ff3e0ff */
[C---:B------:R-:W-:Y:S02]  /*17fc0*/  ISETP.LT.OR P3, PT, R0.reuse, 0xaa, !P5 ;  /* 0x000000aa0000780c */ /* 0x040fe40006f61670 */
[----:B------:R-:W-:Y:S02]  /*17fd0*/  @!P2 IADD3.X R7, R3, UR38, RZ, P1, !PT ;  /* 0x000000260307ac10 */ /* 0x000fe40008ffe4ff */
[C---:B------:R-:W-:Y:S01]  /*17fe0*/  ISETP.LT.OR P1, PT, R0.reuse, 0xa9, !P6 ;  /* 0x000000a90000780c */ /* 0x040fe20007721670 */
[-C--:B------:R-:W-:Y:S01]  /*17ff0*/  @!P2 IMAD R35, R35, R17.reuse, RZ ;  /* 0x000000112323a224 */ /* 0x080fe200078e02ff */
[----:B------:R-:W-:Y:S01]  /*18000*/  ISETP.LT.OR P4, PT, R0, 0xaa, !P6 ;  /* 0x000000aa0000780c */ /* 0x000fe20007781670 */
[----:B-1----:R-:W-:Y:S01]  /*18010*/  @!P0 IMAD R13, R36, R17, RZ ;  /* 0x00000011240d8224 */ /* 0x002fe200078e02ff */
[----:B------:R-:W-:-:S02]  /*18020*/  ISETP.GE.AND P5, PT, R12, 0x181, PT ;  /* 0x000001810c00780c */ /* 0x000fc40003fa6270 */
[----:B------:R1:W-:Y:S03]  /*18030*/  @!P2 STG.E.U8 desc[UR36][R6.64+0xa1], R35 ;  /* 0x0000a1230600a986 */ /* 0x0003e6000c101124 */
[-C--:B------:R-:W-:Y:S01]  /*18040*/  @!P3 IMAD R37, R37, R17.reuse, RZ ;  /* 0x000000112525b224 */ /* 0x080fe200078e02ff */
[----:B------:R-:W-:Y:S01]  /*18050*/  @!P0 STG.E.U8 desc[UR36][R2.64+0xa8], R13 ;  /* 0x0000a80d02008986 */ /* 0x000fe2000c101124 */
[----:B------:R-:W-:Y:S02]  /*18060*/  ISETP.LT.OR P0, PT, R0, 0xa1, !P5 ;  /* 0x000000a10000780c */ /* 0x000fe40006f01670 */
[----:B0-----:R-:W-:Y:S01]  /*18070*/  @!P1 IADD3 R4, P2, R2, UR39, RZ ;  /* 0x0000002702049c10 */ /* 0x001fe2000ff5e0ff */
[----:B------:R-:W-:Y:S01]  /*18080*/  @!P3 STG.E.U8 desc[UR36][R2.64+0xa9], R37 ;  /* 0x0000a9250200b986 */ /* 0x000fe2000c101124 */
[----:B------:R-:W-:Y:S01]  /*18090*/  ISETP.LT.OR P3, PT, R0, 0xa2, !P5 ;  /* 0x000000a20000780c */ /* 0x000fe20006f61670 */
[----:B------:R-:W-:Y:S01]  /*180a0*/  @!P1 IMAD R15, R38, R17, RZ ;  /* 0x00000011260f9224 */ /* 0x000fe200078e02ff */
[----:B------:R-:W-:-:S02]  /*180b0*/  @!P1 IADD3.X R5, R3, UR38, RZ, P2, !PT ;  /* 0x0000002603059c10 */ /* 0x000fc400097fe4ff */
[----:B------:R-:W-:Y:S02]  /*180c0*/  ISETP.GE.AND P6, PT, R12, 0x189, PT ;  /* 0x000001890c00780c */ /* 0x000fe40003fc6270 */
[----:B------:R-:W-:Y:S01]  /*180d0*/  @!P4 IADD3 R10, P2, R2, UR39, RZ ;  /* 0x00000027020acc10 */ /* 0x000fe2000ff5e0ff */
[----:B------:R0:W-:Y:S01]  /*180e0*/  @!P1 STG.E.U8 desc[UR36][R4.64+0xa8], R15 ;  /* 0x0000a80f04009986 */ /* 0x0001e2000c101124 */
[----:B------:R-:W-:Y:S01]  /*180f0*/  ISETP.LT.OR P1, PT, R0, 0xa1, !P6 ;  /* 0x000000a10000780c */ /* 0x000fe20007721670 */
[-C--:B------:R-:W-:Y:S01]  /*18100*/  @!P4 IMAD R39, R39, R17.reuse, RZ ;  /* 0x000000112727c224 */ /* 0x080fe200078e02ff */
[----:B------:R-:W-:Y:S01]  /*18110*/  @!P4 IADD3.X R11, R3, UR38, RZ, P2, !PT ;  /* 0x00000026030bcc10 */ /* 0x000fe200097fe4ff */
[-C--:B-1----:R-:W-:Y:S02]  /*18120*/  @!P0 IMAD R7, R24, R17.reuse, RZ ;  /* 0x0000001118078224 */ /* 0x082fe400078e02ff */
[----:B------:R-:W-:Y:S02]  /*18130*/  @!P3 IMAD R25, R25, R17, RZ ;  /* 0x000000111919b224 */ /* 0x000fe400078e02ff */
[----:B------:R1:W-:Y:S01]  /*18140*/  @!P4 STG.E.U8 desc[UR36][R10.64+0xa9], R39 ;  /* 0x0000a9270a00c986 */ /* 0x0003e2000c101124 */
[----:B------:R-:W-:-:S03]  /*18150*/  ISETP.LT.OR P4, PT, R0, 0xa2, !P6 ;  /* 0x000000a20000780c */ /* 0x000fc60007781670 */
[----:B------:R2:W-:Y:S01]  /*18160*/  @!P0 STG.E.U8 desc[UR36][R8.64+0xa0], R7 ;  /* 0x0000a00708008986 */ /* 0x0005e2000c101124 */
[----:B------:R-:W-:-:S03]  /*18170*/  IADD3 R6, P0, R2, UR57, RZ ;  /* 0x0000003902067c10 */ /* 0x000fc6000ff1e0ff */
[----:B------:R3:W-:Y:S01]  /*18180*/  @!P3 STG.E.U8 desc[UR36][R8.64+0xa1], R25 ;  /* 0x0000a1190800b986 */ /* 0x0007e2000c101124 */
[----:B------:R-:W-:Y:S02]  /*18190*/  IADD3.X R12, R3, UR56, RZ, P0, !PT ;  /* 0x00000038030c7c10 */ /* 0x000fe400087fe4ff */
[----:B------:R-:W-:Y:S02]  /*181a0*/  ISETP.LT.OR P3, PT, R0, 0xa9, !P5 ;  /* 0x000000a90000780c */ /* 0x000fe40006f61670 */
[----:B0-----:R-:W-:Y:S02]  /*181b0*/  @!P1 IADD3 R4, P2, R6, UR39, RZ ;  /* 0x0000002706049c10 */ /* 0x001fe4000ff5e0ff */
[C---:B------:R-:W-:Y:S02]  /*181c0*/  ISETP.LT.OR P0, PT, R0.reuse, 0xaa, !P5 ;  /* 0x000000aa0000780c */ /* 0x040fe40006f01670 */
[C---:B------:R-:W-:Y:S02]  /*181d0*/  ISETP.LT.OR P5, PT, R0.reuse, 0xa9, !P6 ;  /* 0x000000a90000780c */ /* 0x040fe400077a1670 */
[----:B------:R-:W-:Y:S01]  /*181e0*/  ISETP.LT.OR P6, PT, R0, 0xaa, !P6 ;  /* 0x000000aa0000780c */ /* 0x000fe200077c1670 */
[----:B------:R-:W-:Y:S01]  /*181f0*/  @!P1 IMAD R13, R26, R17, RZ ;  /* 0x000000111a0d9224 */ /* 0x000fe200078e02ff */
[----:B------:R-:W-:-:S02]  /*18200*/  @!P1 IADD3.X R5, R12, UR38, RZ, P2, !PT ;  /* 0x000000260c059c10 */ /* 0x000fc400097fe4ff */
[----:B-1----:R-:W-:-:S03]  /*18210*/  IADD3 R10, P2, R2, UR57, RZ ;  /* 0x00000039020a7c10 */ /* 0x002fc6000ff5e0ff */
[----:B------:R3:W-:Y:S01]  /*18220*/  @!P1 STG.E.U8 desc[UR36][R4.64+0xa0], R13 ;  /* 0x0000a00d04009986 */ /* 0x0007e2000c101124 */
[----:B------:R-:W-:Y:S02]  /*18230*/  @!P4 IADD3 R2, P1, R10, UR39, RZ ;  /* 0x000000270a02cc10 */ /* 0x000fe4000ff3e0ff */
[----:B------:R-:W-:Y:S02]  /*18240*/  IADD3.X R0, R3, UR56, RZ, P2, !PT ;  /* 0x0000003803007c10 */ /* 0x000fe400097fe4ff */
[----:B------:R-:W-:Y:S02]  /*18250*/  @!P5 IADD3 R6, P2, R6, UR39, RZ ;  /* 0x000000270606dc10 */ /* 0x000fe4000ff5e0ff */
[----:B------:R-:W-:Y:S01]  /*18260*/  @!P4 IADD3.X R3, R0, UR38, RZ, P1, !PT ;  /* 0x000000260003cc10 */ /* 0x000fe20008ffe4ff */
[-C--:B------:R-:W-:Y:S01]  /*18270*/  @!P4 IMAD R27, R27, R17.reuse, RZ ;  /* 0x000000111b1bc224 */ /* 0x080fe200078e02ff */
[----:B------:R-:W-:Y:S01]  /*18280*/  @!P6 IADD3 R10, P1, R10, UR39, RZ ;  /* 0x000000270a0aec10 */ /* 0x000fe2000ff3e0ff */
[-C--:B------:R-:W-:Y:S01]  /*18290*/  @!P3 IMAD R15, R28, R17.reuse, RZ ;  /* 0x000000111c0fb224 */ /* 0x080fe200078e02ff */
[----:B--2---:R-:W-:Y:S01]  /*182a0*/  @!P5 IADD3.X R7, R12, UR38, RZ, P2, !PT ;  /* 0x000000260c07dc10 */ /* 0x004fe200097fe4ff */
[-C--:B------:R-:W-:Y:S01]  /*182b0*/  @!P0 IMAD R29, R29, R17.reuse, RZ ;  /* 0x000000111d1d8224 */ /* 0x080fe200078e02ff */
[----:B------:R-:W-:Y:S01]  /*182c0*/  @!P6 IADD3.X R11, R0, UR38, RZ, P1, !PT ;  /* 0x00000026000bec10 */ /* 0x000fe20008ffe4ff */
[----:B------:R-:W-:-:S02]  /*182d0*/  @!P5 IMAD R21, R30, R17, RZ ;  /* 0x000000111e15d224 */ /* 0x000fc400078e02ff */
[----:B------:R-:W-:Y:S01]  /*182e0*/  @!P6 IMAD R31, R31, R17, RZ ;  /* 0x000000111f1fe224 */ /* 0x000fe200078e02ff */
[----:B------:R3:W-:Y:S04]  /*182f0*/  @!P4 STG.E.U8 desc[UR36][R2.64+0xa1], R27 ;  /* 0x0000a11b0200c986 */ /* 0x0007e8000c101124 */
[----:B------:R3:W-:Y:S04]  /*18300*/  @!P3 STG.E.U8 desc[UR36][R8.64+0xa8], R15 ;  /* 0x0000a80f0800b986 */ /* 0x0007e8000c101124 */
[----:B------:R3:W-:Y:S04]  /*18310*/  @!P0 STG.E.U8 desc[UR36][R8.64+0xa9], R29 ;  /* 0x0000a91d08008986 */ /* 0x0007e8000c101124 */
[----:B------:R3:W-:Y:S04]  /*18320*/  @!P5 STG.E.U8 desc[UR36][R6.64+0xa8], R21 ;  /* 0x0000a8150600d986 */ /* 0x0007e8000c101124 */
[----:B------:R3:W-:Y:S02]  /*18330*/  @!P6 STG.E.U8 desc[UR36][R10.64+0xa9], R31 ;  /* 0x0000a91f0a00e986 */ /* 0x0007e4000c101124 */
.L_x_85:
[----:B------:R-:W-:Y:S05]  /*18340*/  BSYNC B0 ;  /* 0x0000000000007941 */ /* 0x000fea0003800000 */
.L_x_35:
[----:B0--3--:R-:W2:Y:S04]  /*18350*/  LDL.LU R3, [R1+0x258] ;  /* 0x0002580001037983 */ /* 0x009ea80000300800 */
[----:B------:R-:W2:Y:S01]  /*18360*/  LDL.LU R2, [R1+0x25c] ;  /* 0x00025c0001027983 */ /* 0x000ea20000300800 */
[----:B------:R-:W-:Y:S01]  /*18370*/  ULDC UR4, c[0x0][0xc] ;  /* 0x0000030000047ab9 */ /* 0x000fe20000000800 */
[----:B------:R-:W-:Y:S01]  /*18380*/  ULDC UR5, c[0x0][0x10] ;  /* 0x0000040000057ab9 */ /* 0x000fe20000000800 */
[----:B------:R-:W2:Y:S01]  /*18390*/  LDC R5, c[0x0][0x14] ;  /* 0x00000500ff057b82 */ /* 0x000ea20000000800 */
[----:B------:R-:W-:Y:S01]  /*183a0*/  UIMAD.WIDE.U32 UR4, UR4, UR5, URZ ;  /* 0x00000005040472a5 */ /* 0x000fe2000f8e003f */
[----:B------:R-:W-:-:S05]  /*183b0*/  PRMT R0, RZ, 0x7610, R0 ;  /* 0x00007610ff007816 */ /* 0x000fca0000000000 */
[----:B--2---:R-:W-:-:S04]  /*183c0*/  IMAD.WIDE.U32 R2, R5, UR4, R2 ;  /* 0x0000000405027c25 */ /* 0x004fc8000f8e0002 */
[----:B------:R-:W-:Y:S01]  /*183d0*/  IMAD R5, R5, UR5, RZ ;  /* 0x0000000505057c24 */ /* 0x000fe2000f8e02ff */
[----:B------:R-:W-:Y:S01]  /*183e0*/  ULDC.64 UR4, c[0x0][0x650] ;  /* 0x0001940000047ab9 */ /* 0x000fe20000000a00 */
[----:B------:R-:W-:Y:S01]  /*183f0*/  IMAD.MOV.U32 R6, RZ, RZ, R2 ;  /* 0x000000ffff067224 */ /* 0x000fe200078e0002 */
[----:B------:R-:W-:Y:S01]  /*18400*/  ISETP.GE.U32.AND P0, PT, R2, UR4, PT ;  /* 0x0000000402007c0c */ /* 0x000fe2000bf06070 */
[----:B------:R-:W-:Y:S01]  /*18410*/  IMAD.IADD R4, R3, 0x1, R5 ;  /* 0x0000000103047824 */ /* 0x000fe200078e0205 */
[----:B------:R-:W-:Y:S02]  /*18420*/  UMOV UR4, 0xffffffff ;  /* 0xffffffff00047882 */ /* 0x000fe40000000000 */
[----:B------:R-:W-:Y:S02]  /*18430*/  IMAD.U32 R2, RZ, RZ, UR4 ;  /* 0x00000004ff027e24 */ /* 0x000fe4000f8e00ff */
[----:B------:R0:W-:Y:S01]  /*18440*/  STL [R1+0x258], R4 ;  /* 0x0002580401007387 */ /* 0x0001e20000100800 */
[----:B------:R-:W-:Y:S01]  /*18450*/  ISETP.GE.U32.AND.EX P0, PT, R4, UR5, PT, P0 ;  /* 0x0000000504007c0c */ /* 0x000fe2000bf06100 */
[----:B------:R-:W-:-:S02]  /*18460*/  UMOV UR5, 0xffffffff ;  /* 0xffffffff00057882 */ /* 0x000fc40000000000 */
[----:B------:R0:W-:Y:S01]  /*18470*/  STL [R1+0x25c], R6 ;  /* 0x00025c0601007387 */ /* 0x0001e20000100800 */
[----:B------:R-:W-:-:S03]  /*18480*/  IMAD.U32 R22, RZ, RZ, UR5 ;  /* 0x00000005ff167e24 */ /* 0x000fc6000f8e00ff */
[----:B------:R0:W-:Y:S06]  /*18490*/  STL [R1+0x268], R2 ;  /* 0x0002680201007387 */ /* 0x0001ec0000100800 */
[----:B------:R-:W-:Y:S05]  /*184a0*/  @P0 BRA `(.L_x_102) ;  /* 0x0000000400940947 */ /* 0x000fea0003800000 */
[----:B------:R-:W2:Y:S01]  /*184b0*/  S2UR UR7, SR_CTAID.X ;  /* 0x00000000000779c3 */ /* 0x000ea20000002500 */
[----:B------:R-:W-:Y:S01]  /*184c0*/  ULDC.64 UR4, c[0x0][0x628] ;  /* 0x00018a0000047ab9 */ /* 0x000fe20000000a00 */
[----:B------:R-:W-:Y:S01]  /*184d0*/  ULDC UR6, c[0x0][0x150] ;  /* 0x0000540000067ab9 */ /* 0x000fe20000000800 */
[----:B------:R-:W-:Y:S01]  /*184e0*/  ISETP.NE.U32.AND P0, PT, RZ, UR4, PT ;  /* 0x00000004ff007c0c */ /* 0x000fe2000bf05070 */
[----:B------:R-:W-:Y:S01]  /*184f0*/  ULDC UR15, c[0x0][0x630] ;  /* 0x00018c00000f7ab9 */ /* 0x000fe20000000800 */
[----:B------:R-:W-:Y:S01]  /*18500*/  R2UR UR16, R6 ;  /* 0x00000000061072ca */ /* 0x000fe200000e0000 */
[----:B------:R-:W-:Y:S01]  /*18510*/  ULDC UR18, c[0x0][0x154] ;  /* 0x0000550000127ab9 */ /* 0x000fe20000000800 */
[----:B------:R-:W-:Y:S01]  /*18520*/  ISETP.NE.AND.EX P0, PT, RZ, UR5, PT, P0 ;  /* 0x00000005ff007c0c */ /* 0x000fe2000bf05300 */
[----:B------:R-:W3:Y:S01]  /*18530*/  S2UR UR19, SR_CTAID.Y ;  /* 0x00000000001379c3 */ /* 0x000ee20000002600 */
[----:B------:R-:W-:Y:S02]  /*18540*/  R2UR UR17, R4 ;  /* 0x00000000041172ca */ /* 0x000fe400000e0000 */
[----:B------:R-:W-:-:S02]  /*18550*/  R2UR UR12, R6 ;  /* 0x00000000060c72ca */ /* 0x000fc400000e0000 */
[----:B------:R-:W-:Y:S02]  /*18560*/  R2UR UR13, R4 ;  /* 0x00000000040d72ca */ /* 0x000fe400000e0000 */
[----:B--2---:R-:W-:-:S05]  /*18570*/  I2FP.F32.U32 R0, UR7 ;  /* 0x0000000700007c45 */ /* 0x004fca0008201000 */
[----:B------:R-:W-:-:S04]  /*18580*/  FMUL R0, R0, UR6 ;  /* 0x0000000600007c20 */ /* 0x000fc80008400000 */
[----:B0-----:R0:W2:Y:S01]  /*18590*/  F2I.U32.TRUNC.NTZ R2, R0 ;  /* 0x0000000000027305 */ /* 0x0010a2000020f000 */
[----:B---3--:R-:W-:Y:S05]  /*185a0*/  @!P0 BRA `(.L_x_103) ;  /* 0x0000000000308947 */ /* 0x008fea0003800000 */
        /* <DEDUP_REMOVED lines=12> */
.L_x_103:
[----:B------:R-:W-:Y:S01]  /*18670*/  USHF.R.U64 UR6, UR12, UR15, UR13 ;  /* 0x0000000f0c067299 */ /* 0x000fe2000800120d */
[----:B0-----:R-:W-:Y:S01]  /*18680*/  I2FP.F32.U32 R0, UR19 ;  /* 0x0000001300007c45 */ /* 0x001fe20008201000 */
[----:B------:R-:W-:Y:S01]  /*18690*/  USHF.R.U32.HI UR4, URZ, UR15, UR13 ;  /* 0x0000000f3f047299 */ /* 0x000fe2000801160d */
[----:B--2---:R-:W-:Y:S01]  /*186a0*/  R2UR UR14, R2 ;  /* 0x00000000020e72ca */ /* 0x004fe200000e0000 */
[----:B------:R-:W-:Y:S02]  /*186b0*/  UIADD3 UR9, UP0, URZ, -UR6, URZ ;  /* 0x800000063f097290 */ /* 0x000fe4000ff1e03f */
[----:B------:R-:W-:Y:S01]  /*186c0*/  FMUL R0, R0, UR18 ;  /* 0x0000001200007c20 */ /* 0x000fe20008400000 */
[----:B------:R-:W-:Y:S01]  /*186d0*/  ULDC.64 UR12, c[0x0][0x620] ;  /* 0x00018800000c7ab9 */ /* 0x000fe20000000a00 */
[----:B------:R-:W-:Y:S01]  /*186e0*/  UIADD3.X UR4, URZ, ~UR4, URZ, UP0, !UPT ;  /* 0x800000043f047290 */ /* 0x000fe200087fe43f */
[----:B------:R-:W-:Y:S01]  /*186f0*/  UMOV UR10, UR16 ;  /* 0x00000010000a7c82 */ /* 0x000fe20008000000 */
[----:B------:R-:W-:-:S02]  /*18700*/  UMOV UR11, UR17 ;  /* 0x00000011000b7c82 */ /* 0x000fc40008000000 */
[----:B------:R-:W0:Y:S01]  /*18710*/  F2I.U32.TRUNC.NTZ R0, R0 ;  /* 0x0000000000007305 */ /* 0x000e22000020f000 */
[----:B------:R-:W-:Y:S02]  /*18720*/  UIMAD UR4, UR4, UR12, URZ ;  /* 0x0000000c040472a4 */ /* 0x000fe4000f8e023f */
[----:B------:R-:W-:Y:S02]  /*18730*/  UIMAD.WIDE.U32 UR10, UR9, UR12, UR10 ;  /* 0x0000000c090a72a5 */ /* 0x000fe4000f8e000a */
[----:B------:R-:W-:Y:S01]  /*18740*/  UIMAD UR9, UR9, UR13, UR4 ;  /* 0x0000000d090972a4 */ /* 0x000fe2000f8e0204 */
[----:B------:R-:W-:Y:S01]  /*18750*/  ULDC UR22, c[0x0][0x658] ;  /* 0x0001960000167ab9 */ /* 0x000fe20000000800 */
[----:B------:R-:W-:Y:S02]  /*18760*/  UMOV UR12, 0xffffffff ;  /* 0xffffffff000c7882 */ /* 0x000fe40000000000 */
[----:B------:R-:W-:Y:S01]  /*18770*/  UIADD3 UR11, UR11, UR9, URZ ;  /* 0x000000090b0b7290 */ /* 0x000fe2000fffe03f */
[----:B------:R-:W-:Y:S01]  /*18780*/  ULDC UR13, c[0x0][0x618] ;  /* 0x00018600000d7ab9 */ /* 0x000fe20000000800 */
[----:B------:R-:W-:Y:S01]  /*18790*/  ULDC.64 UR4, c[0x0][0x640] ;  /* 0x0001900000047ab9 */ /* 0x000fe20000000a00 */
[----:B------:R-:W-:Y:S01]  /*187a0*/  USHF.L.U32 UR18, UR12, UR22, URZ ;  /* 0x000000160c127299 */ /* 0x000fe2000800063f */
[----:B------:R-:W-:Y:S01]  /*187b0*/  ISETP.NE.U32.AND P0, PT, RZ, UR4, PT ;  /* 0x00000004ff007c0c */ /* 0x000fe2000bf05070 */
[----:B------:R-:W-:Y:S01]  /*187c0*/  USHF.R.U64 UR12, UR10, UR13, UR11 ;  /* 0x0000000d0a0c7299 */ /* 0x000fe2000800120b */
[----:B0-----:R-:W-:Y:S01]  /*187d0*/  R2UR UR16, R0 ;  /* 0x00000000001072ca */ /* 0x001fe200000e0000 */
[----:B------:R-:W-:Y:S01]  /*187e0*/  USHF.R.U32.HI UR10, URZ, UR13, UR11 ;  /* 0x0000000d3f0a7299 */ /* 0x000fe2000801160b */
[----:B------:R-:W-:Y:S01]  /*187f0*/  ISETP.NE.AND.EX P0, PT, RZ, UR5, PT, P0 ;  /* 0x00000005ff007c0c */ /* 0x000fe2000bf05300 */
[----:B------:R-:W-:Y:S01]  /*18800*/  ULDC UR17, c[0x0][0x608] ;  /* 0x0001820000117ab9 */ /* 0x000fe20000000800 */
[----:B------:R-:W-:-:S02]  /*18810*/  ULOP3.LUT UR23, URZ, UR18, URZ, 0x33, !UPT ;  /* 0x000000123f177292 */ /* 0x000fc4000f8e333f */
[----:B------:R-:W-:Y:S02]  /*18820*/  USHF.R.U64 UR18, UR12, UR17, UR10 ;  /* 0x000000110c127299 */ /* 0x000fe4000800120a */
[----:B------:R-:W-:Y:S01]  /*18830*/  USHF.R.U32.HI UR10, URZ, UR17, UR10 ;  /* 0x000000113f0a7299 */ /* 0x000fe2000801160a */
[----:B------:R-:W-:Y:S01]  /*18840*/  UMOV UR20, 0x1 ;  /* 0x0000000100147882 */ /* 0x000fe20000000000 */
[----:B------:R-:W-:Y:S02]  /*18850*/  UIADD3 UR14, -UR14, URZ, URZ ;  /* 0x0000003f0e0e7290 */ /* 0x000fe4000fffe13f */
[----:B------:R-:W-:Y:S02]  /*18860*/  USHF.L.U32 UR13, UR20, UR22, URZ ;  /* 0x00000016140d7299 */ /* 0x000fe4000800063f */
[----:B------:R-:W-:Y:S01]  /*18870*/  USHF.R.U64 UR20, UR18, UR22, UR10 ;  /* 0x0000001612147299 */ /* 0x000fe2000800120a */
[----:B------:R-:W-:Y:S01]  /*18880*/  ULDC UR15, c[0x0][0x144] ;  /* 0x00005100000f7ab9 */ /* 0x000fe20000000800 */
[----:B------:R-:W-:Y:S01]  /*18890*/  ULDC UR8, c[0x0][0x600] ;  /* 0x0001800000087ab9 */ /* 0x000fe20000000800 */
[----:B------:R-:W-:-:S02]  /*188a0*/  UIADD3 UR21, -UR16, URZ, URZ ;  /* 0x0000003f10157290 */ /* 0x000fc4000fffe13f */
[----:B------:R-:W-:Y:S02]  /*188b0*/  USHF.R.U32.HI UR17, URZ, UR22, UR10 ;  /* 0x000000163f117299 */ /* 0x000fe4000801160a */
[----:B------:R-:W-:Y:S02]  /*188c0*/  UIADD3 UR9, UR8, -0x1, URZ ;  /* 0xffffffff08097890 */ /* 0x000fe4000fffe03f */
[----:B------:R-:W-:Y:S01]  /*188d0*/  UIMAD UR22, UR15, UR14, UR7 ;  /* 0x0000000e0f1672a4 */ /* 0x000fe2000f8e0207 */
[----:B------:R-:W-:Y:S01]  /*188e0*/  ULDC UR26, c[0x0][0x148] ;  /* 0x00005200001a7ab9 */ /* 0x000fe20000000800 */
[----:B------:R-:W-:Y:S01]  /*188f0*/  ULDC UR24, c[0x0][0x648] ;  /* 0x0001920000187ab9 */ /* 0x000fe20000000800 */
[----:B------:R-:W-:Y:S01]  /*18900*/  ULDC UR25, c[0x0][0x638] ;  /* 0x00018e0000197ab9 */ /* 0x000fe20000000800 */
[----:B------:R-:W-:Y:S01]  /*18910*/  UMOV UR16, UR20 ;  /* 0x0000001400107c82 */ /* 0x000fe20008000000 */
[----:B------:R-:W-:Y:S07]  /*18920*/  @!P0 BRA `(.L_x_104) ;  /* 0x0000000000288947 */ /* 0x000fee0003800000 */
        /* <DEDUP_REMOVED lines=10> */
.L_x_104:
[----:B------:R-:W2:Y:S01]  /*189d0*/  LDL R0, [R1+0x274] ;  /* 0x0002740001007983 */ /* 0x000ea20000100800 */
[----:B------:R-:W-:Y:S01]  /*189e0*/  IMAD.U32 R2, RZ, RZ, UR6 ;  /* 0x00000006ff027e24 */ /* 0x000fe2000f8e00ff */
[----:B------:R-:W-:Y:S02]  /*189f0*/  ULOP3.LUT UR7, UR18, UR23, URZ, 0xc0, !UPT ;  /* 0x0000001712077292 */ /* 0x000fe4000f8ec03f */
[----:B------:R-:W-:Y:S02]  /*18a00*/  ULOP3.LUT UR9, UR12, UR9, URZ, 0xc0, !UPT ;  /* 0x000000090c097292 */ /* 0x000fe4000f8ec03f */
[----:B------:R3:W-:Y:S01]  /*18a10*/  STL [R1+0x268], R2 ;  /* 0x0002680201007387 */ /* 0x0007e20000100800 */
[----:B--2---:R-:W-:Y:S01]  /*18a20*/  R2UR UR4, R0 ;  /* 0x00000000000472ca */ /* 0x004fe200000e0000 */
[----:B------:R-:W-:-:S12]  /*18a30*/  IMAD.MOV.U32 R0, RZ, RZ, 0x1 ;  /* 0x00000001ff007424 */ /* 0x000fd800078e00ff */
[----:B------:R-:W-:Y:S02]  /*18a40*/  UISETP.NE.AND UP0, UPT, UR4, URZ, UPT ;  /* 0x0000003f0400728c */ /* 0x000fe4000bf05270 */
[----:B------:R-:W-:-:S04]  /*18a50*/  USHF.R.U64 UR4, UR16, UR24, UR17 ;  /* 0x0000001810047299 */ /* 0x000fc80008001211 */
[----:B------:R-:W-:Y:S02]  /*18a60*/  UIADD3 UR5, -UR4, URZ, URZ ;  /* 0x0000003f04057290 */ /* 0x000fe4000fffe13f */
[----:B------:R-:W-:Y:S02]  /*18a70*/  UIMAD UR7, UR13, UR4, UR7 ;  /* 0x000000040d0772a4 */ /* 0x000fe4000f8e0207 */
[----:B------:R-:W-:Y:S02]  /*18a80*/  UIMAD UR4, UR5, UR25, UR20 ;  /* 0x00000019050472a4 */ /* 0x000fe4000f8e0214 */
[----:B------:R-:W-:Y:S01]  /*18a90*/  @UP0 UIMAD UR22, UR26, UR21, UR19 ;  /* 0x000000151a1602a4 */ /* 0x000fe2000f8e0213 */
[----:B------:R-:W-:Y:S01]  /*18aa0*/  ULDC UR5, c[0x0][0x610] ;  /* 0x0001840000057ab9 */ /* 0x000fe20000000800 */
[----:B------:R-:W-:Y:S02]  /*18ab0*/  UIMAD UR4, UR4, UR8, UR9 ;  /* 0x00000008040472a4 */ /* 0x000fe4000f8e0209 */
[----:B------:R-:W-:-:S04]  /*18ac0*/  UIMAD UR7, UR7, UR5, UR22 ;  /* 0x00000005070772a4 */ /* 0x000fc8000f8e0216 */
[----:B------:R-:W-:Y:S02]  /*18ad0*/  USEL UR5, UR4, UR7, !UP0 ;  /* 0x0000000704057287 */ /* 0x000fe4000c000000 */
[----:B------:R-:W-:-:S04]  /*18ae0*/  USEL UR7, UR7, UR4, !UP0 ;  /* 0x0000000407077287 */ /* 0x000fc8000c000000 */
[----:B---3--:R-:W-:-:S08]  /*18af0*/  IMAD.U32 R22, RZ, RZ, UR5 ;  /* 0x00000005ff167e24 */ /* 0x008fd0000f8e00ff */
.L_x_102:
[----:B------:R-:W-:Y:S01]  /*18b00*/  LOP3.LUT P0, RZ, R0, 0xff, RZ, 0xc0, !PT ;  /* 0x000000ff00ff7812 */ /* 0x000fe2000780c0ff */
[----:B------:R-:W-:-:S12]  /*18b10*/  IMAD.U32 R23, RZ, RZ, UR7 ;  /* 0x00000007ff177e24 */ /* 0x000fd8000f8e00ff */
[----:B------:R-:W-:Y:S05]  /*18b20*/  @P0 BRA `(.L_x_105) ;  /* 0xfffffe8800cc0947 */ /* 0x000fea000383ffff */
[----:B------:R-:W-:Y:S05]  /*18b30*/  EXIT ;  /* 0x000000000000794d */ /* 0x000fea0003800000 */
.L_x_8:
[----:B------:R-:W2:Y:S01]  /*18b40*/  LDL R5, [R1+0x25c] ;  /* 0x00025c0001057983 */ /* 0x000ea20000100800 */
[----:B------:R-:W-:-:S03]  /*18b50*/  ULDC.64 UR4, c[0x0][0x650] ;  /* 0x0001940000047ab9 */ /* 0x000fc60000000a00 */
[----:B------:R-:W3:Y:S01]  /*18b60*/  LDL R4, [R1+0x258] ;  /* 0x0002580001047983 */ /* 0x000ee20000100800 */
[----:B0-----:R-:W-:Y:S01]  /*18b70*/  PRMT R0, RZ, 0x7610, R0 ;  /* 0x00007610ff007816 */ /* 0x001fe20000000000 */
[----:B------:R-:W-:Y:S02]  /*18b80*/  IMAD.MOV.U32 R2, RZ, RZ, -0x1 ;  /* 0xffffffffff027424 */ /* 0x000fe400078e00ff */
[----:B------:R-:W-:Y:S02]  /*18b90*/  IMAD.MOV.U32 R3, RZ, RZ, -0x1 ;  /* 0xffffffffff037424 */ /* 0x000fe400078e00ff */
[----:B------:R-:W-:Y:S01]  /*18ba0*/  IMAD.MOV.U32 R11, RZ, RZ, -0x1 ;  /* 0xffffffffff0b7424 */ /* 0x000fe200078e00ff */
[----:B--2---:R-:W-:-:S04]  /*18bb0*/  ISETP.GE.U32.AND P0, PT, R5, UR4, PT ;  /* 0x0000000405007c0c */ /* 0x004fc8000bf06070 */
[----:B---3--:R-:W-:-:S13]  /*18bc0*/  ISETP.GE.U32.AND.EX P0, PT, R4, UR5, PT, P0 ;  /* 0x0000000504007c0c */ /* 0x008fda000bf06100 */
        /* <DEDUP_REMOVED lines=21> */
.L_x_107:
[----:B------:R-:W2:Y:S01]  /*18d20*/  LDL R0, [R1+0x274] ;  /* 0x0002740001007983 */ /* 0x000ea20000100800 */
[----:B------:R-:W-:Y:S01]  /*18d30*/  R2UR UR7, R4 ;  /* 0x00000000040772ca */ /* 0x000fe200000e0000 */
[----:B------:R-:W-:Y:S01]  /*18d40*/  USHF.R.U32.HI UR5, URZ, UR19, UR15 ;  /* 0x000000133f057299 */ /* 0x000fe2000801160f */
[----:B------:R-:W-:Y:S01]  /*18d50*/  UMOV UR6, UR20 ;  /* 0x0000001400067c82 */ /* 0x000fe20008000000 */
[----:B------:R-:W-:Y:S01]  /*18d60*/  ULDC UR22, c[0x0][0x658] ;  /* 0x0001960000167ab9 */ /* 0x000fe20000000800 */
[----:B------:R-:W-:Y:S01]  /*18d70*/  ULDC UR20, c[0x0][0x600] ;  /* 0x0001800000147ab9 */ /* 0x000fe20000000800 */
[----:B------:R-:W-:Y:S01]  /*18d80*/  ULDC UR23, c[0x0][0x648] ;  /* 0x0001920000177ab9 */ /* 0x000fe20000000800 */
[----:B------:R-:W-:Y:S01]  /*18d90*/  UIADD3 UR21, UR20, -0x1, URZ ;  /* 0xffffffff14157890 */ /* 0x000fe2000fffe03f */
[----:B------:R-:W-:Y:S01]  /*18da0*/  ULDC UR24, c[0x0][0x638] ;  /* 0x00018e0000187ab9 */ /* 0x000fe20000000800 */
[----:B------:R-:W-:Y:S01]  /*18db0*/  UMOV UR25, 0x1 ;  /* 0x0000000100197882 */ /* 0x000fe20000000000 */
[----:B--2---:R-:W-:-:S13]  /*18dc0*/  R2UR UR4, R0 ;  /* 0x00000000000472ca */ /* 0x004fda00000e0000 */
[----:B------:R-:W-:Y:S02]  /*18dd0*/  UISETP.NE.AND UP1, UPT, UR4, URZ, UPT ;  /* 0x0000003f0400728c */ /* 0x000fe4000bf25270 */
[----:B------:R-:W-:-:S03]  /*18de0*/  USHF.R.U64 UR4, UR14, UR19, UR15 ;  /* 0x000000130e047299 */ /* 0x000fc6000800120f */
[----:B------:R-:W-:Y:S01]  /*18df0*/  ULDC.64 UR14, c[0x0][0x620] ;  /* 0x00018800000e7ab9 */ /* 0x000fe20000000a00 */
[----:B------:R-:W-:-:S04]  /*18e00*/  UIADD3 UR13, UP0, URZ, -UR4, URZ ;  /* 0x800000043f0d7290 */ /* 0x000fc8000ff1e03f */
[----:B------:R-:W-:Y:S02]  /*18e10*/  UIADD3.X UR5, URZ, ~UR5, URZ, UP0, !UPT ;  /* 0x800000053f057290 */ /* 0x000fe400087fe43f */
[----:B------:R-:W-:Y:S02]  /*18e20*/  UIMAD.WIDE.U32 UR6, UR13, UR14, UR6 ;  /* 0x0000000e0d0672a5 */ /* 0x000fe4000f8e0006 */
[----:B------:R-:W-:Y:S02]  /*18e30*/  UIMAD UR5, UR5, UR14, URZ ;  /* 0x0000000e050572a4 */ /* 0x000fe4000f8e023f */
[----:B------:R-:W-:Y:S02]  /*18e40*/  @UP1 UIMAD UR8, UR11, UR12, UR10 ;  /* 0x0000000c0b0812a4 */ /* 0x000fe4000f8e020a */
[----:B------:R-:W-:Y:S01]  /*18e50*/  UIMAD UR5, UR13, UR15, UR5 ;  /* 0x0000000f0d0572a4 */ /* 0x000fe2000f8e0205 */
[----:B------:R-:W-:Y:S02]  /*18e60*/  ULDC UR14, c[0x0][0x608] ;  /* 0x00018200000e7ab9 */ /* 0x000fe40000000800 */
[----:B------:R-:W-:Y:S01]  /*18e70*/  ULDC UR13, c[0x0][0x618] ;  /* 0x00018600000d7ab9 */ /* 0x000fe20000000800 */
[----:B------:R-:W-:Y:S01]  /*18e80*/  UIADD3 UR5, UR7, UR5, URZ ;  /* 0x0000000507057290 */ /* 0x000fe2000fffe03f */
[----:B------:R-:W-:-:S03]  /*18e90*/  UMOV UR10, 0xffffffff ;  /* 0xffffffff000a7882 */ /* 0x000fc60000000000 */
[----:B------:R-:W-:Y:S02]  /*18ea0*/  USHF.R.U64 UR17, UR6, UR13, UR5 ;  /* 0x0000000d06117299 */ /* 0x000fe40008001205 */
[----:B------:R-:W-:Y:S01]  /*18eb0*/  USHF.R.U32.HI UR5, URZ, UR13, UR5 ;  /* 0x0000000d3f057299 */ /* 0x000fe20008011605 */
[----:B------:R-:W-:Y:S01]  /*18ec0*/  ULDC.64 UR6, c[0x0][0x640] ;  /* 0x0001900000067ab9 */ /* 0x000fe20000000a00 */
[----:B------:R-:W-:Y:S01]  /*18ed0*/  USHF.L.U32 UR11, UR10, UR22, URZ ;  /* 0x000000160a0b7299 */ /* 0x000fe2000800063f */
[----:B------:R-:W-:Y:S01]  /*18ee0*/  ISETP.NE.U32.AND P0, PT, RZ, UR6, PT ;  /* 0x00000006ff007c0c */ /* 0x000fe2000bf05070 */
[----:B------:R-:W-:Y:S02]  /*18ef0*/  USHF.R.U64 UR18, UR17, UR14, UR5 ;  /* 0x0000000e11127299 */ /* 0x000fe40008001205 */
[----:B------:R-:W-:Y:S01]  /*18f00*/  USHF.R.U32.HI UR5, URZ, UR14, UR5 ;  /* 0x0000000e3f057299 */ /* 0x000fe20008011605 */
[----:B------:R-:W-:Y:S01]  /*18f10*/  ISETP.NE.AND.EX P0, PT, RZ, UR7, PT, P0 ;  /* 0x00000007ff007c0c */ /* 0x000fe2000bf05300 */
[----:B------:R-:W-:-:S02]  /*18f20*/  ULOP3.LUT UR26, URZ, UR11, URZ, 0x33, !UPT ;  /* 0x0000000b3f1a7292 */ /* 0x000fc4000f8e333f */
[----:B------:R-:W-:Y:S02]  /*18f30*/  USHF.R.U64 UR19, UR18, UR22, UR5 ;  /* 0x0000001612137299 */ /* 0x000fe40008001205 */
[----:B------:R-:W-:-:S05]  /*18f40*/  USHF.R.U32.HI UR10, URZ, UR22, UR5 ;  /* 0x000000163f0a7299 */ /* 0x000fca0008011605 */
[----:B------:R-:W-:-:S03]  /*18f50*/  UMOV UR5, UR19 ;  /* 0x0000001300057c82 */ /* 0x000fc60008000000 */
[----:B------:R-:W-:Y:S05]  /*18f60*/  @!P0 BRA `(.L_x_108) ;  /* 0x0000000000308947 */ /* 0x000fea0003800000 */
        /* <DEDUP_REMOVED lines=12> */
.L_x_108:
[----:B------:R-:W-:Y:S01]  /*19030*/  R2UR UR6, R0 ;  /* 0x00000000000672ca */ /* 0x000fe200000e0000 */
[----:B------:R-:W-:Y:S01]  /*19040*/  USHF.L.U32 UR25, UR25, UR22, URZ ;  /* 0x0000001619197299 */ /* 0x000fe2000800063f */
[----:B------:R-:W-:Y:S01]  /*19050*/  IMAD.MOV.U32 R0, RZ, RZ, 0x1 ;  /* 0x00000001ff007424 */ /* 0x000fe200078e00ff */
[----:B------:R-:W-:Y:S01]  /*19060*/  ULOP3.LUT UR17, UR17, UR21, URZ, 0xc0, !UPT ;  /* 0x0000001511117292 */ /* 0x000fe2000f8ec03f */
[----:B------:R-:W-:-:S09]  /*19070*/  IMAD.U32 R11, RZ, RZ, UR4 ;  /* 0x00000004ff0b7e24 */ /* 0x000fd2000f8e00ff */
[----:B------:R-:W-:Y:S02]  /*19080*/  UISETP.NE.AND UP0, UPT, UR6, URZ, UPT ;  /* 0x0000003f0600728c */ /* 0x000fe4000bf05270 */
[----:B------:R-:W-:Y:S02]  /*19090*/  USHF.R.U64 UR6, UR5, UR23, UR10 ;  /* 0x0000001705067299 */ /* 0x000fe4000800120a */
[----:B------:R-:W-:Y:S02]  /*190a0*/  ULOP3.LUT UR5, UR18, UR26, URZ, 0xc0, !UPT ;  /* 0x0000001a12057292 */ /* 0x000fe4000f8ec03f */
[----:B------:R-:W-:Y:S02]  /*190b0*/  UIADD3 UR7, -UR6, URZ, URZ ;  /* 0x0000003f06077290 */ /* 0x000fe4000fffe13f */
[----:B------:R-:W-:Y:S02]  /*190c0*/  UIMAD UR6, UR25, UR6, UR5 ;  /* 0x00000006190672a4 */ /* 0x000fe4000f8e0205 */
[----:B------:R-:W-:-:S03]  /*190d0*/  UIMAD UR5, UR7, UR24, UR19 ;  /* 0x00000018070572a4 */ /* 0x000fc6000f8e0213 */
[----:B------:R-:W-:Y:S01]  /*190e0*/  ULDC UR7, c[0x0][0x610] ;  /* 0x0001840000077ab9 */ /* 0x000fe20000000800 */
[----:B------:R-:W-:Y:S02]  /*190f0*/  UIMAD UR5, UR5, UR20, UR17 ;  /* 0x00000014050572a4 */ /* 0x000fe4000f8e0211 */
[----:B------:R-:W-:-:S04]  /*19100*/  UIMAD UR8, UR6, UR7, UR8 ;  /* 0x00000007060872a4 */ /* 0x000fc8000f8e0208 */
[----:B------:R-:W-:Y:S02]  /*19110*/  USEL UR6, UR5, UR8, !UP0 ;  /* 0x0000000805067287 */ /* 0x000fe4000c000000 */
[----:B------:R-:W-:-:S04]  /*19120*/  USEL UR8, UR8, UR5, !UP0 ;  /* 0x0000000508087287 */ /* 0x000fc8000c000000 */
[----:B------:R-:W-:Y:S02]  /*19130*/  IMAD.U32 R3, RZ, RZ, UR6 ;  /* 0x00000006ff037e24 */ /* 0x000fe4000f8e00ff */
[----:B------:R-:W-:-:S07]  /*19140*/  IMAD.U32 R2, RZ, RZ, UR8 ;  /* 0x00000008ff027e24 */ /* 0x000fce000f8e00ff */
.L_x_106:
[----:B------:R-:W-:-:S08]  /*19150*/  NOP ;  /* 0x0000000000007918 */ /* 0x000fd00000000000 */
[----:B-1----:R-:W0:-:S00]  /*19160*/  USETMAXREG.DEALLOC.CTAPOOL 0x18 ;  /* 0x00000018000079c8 */ /* 0x002e0000080e0500 */
[----:B------:R-:W-:-:S13]  /*19170*/  ISETP.NE.AND P0, PT, RZ, UR9, PT ;  /* 0x00000009ff007c0c */ /* 0x000fda000bf05270 */
[----:B------:R-:W-:Y:S05]  /*19180*/  @P0 EXIT ;  /* 0x000000000000094d */ /* 0x000fea0003800000 */
[----:B0-----:R-:W-:Y:S01]  /*19190*/  LOP3.LUT P0, RZ, R0, 0xff, RZ, 0xc0, !PT ;  /* 0x000000ff00ff7812 */ /* 0x001fe2000780c0ff */
[----:B------:R-:W-:Y:S02]  /*191a0*/  IMAD.MOV.U32 R6, RZ, RZ, 0x1 ;  /* 0x00000001ff067424 */ /* 0x000fe400078e00ff */
[----:B------:R-:W-:-:S10]  /*191b0*/  IMAD.MOV.U32 R7, RZ, RZ, RZ ;  /* 0x000000ffff077224 */ /* 0x000fd400078e00ff */
[----:B------:R-:W-:Y:S05]  /*191c0*/  @!P0 BRA `(.L_x_109) ;  /* 0x0000000c00788947 */ /* 0x000fea0003800000 */
[----:B------:R-:W0:Y:S01]  /*191d0*/  LDC R0, c[0x0][0x28c] ;  /* 0x0000a300ff007b82 */ /* 0x000e220000000800 */
[----:B------:R-:W1:Y:S01]  /*191e0*/  S2R R8, SR_CgaCtaId ;  /* 0x0000000000087919 */ /* 0x000e620000008800 */
[----:B------:R-:W-:Y:S01]  /*191f0*/  ULDC UR8, c[0x0][0xc] ;  /* 0x0000030000087ab9 */ /* 0x000fe20000000800 */
[----:B------:R-:W-:Y:S01]  /*19200*/  ULDC UR5, c[0x0][0x658] ;  /* 0x0001960000057ab9 */ /* 0x000fe20000000800 */
[----:B------:R-:W-:Y:S01]  /*19210*/  UMOV UR6, 0xffffffff ;  /* 0xffffffff00067882 */ /* 0x000fe20000000000 */
[----:B------:R-:W-:Y:S01]  /*19220*/  ULDC UR9, c[0x0][0x10] ;  /* 0x0000040000097ab9 */ /* 0x000fe20000000800 */
[----:B------:R-:W-:Y:S01]  /*19230*/  UMOV UR7, 0x1 ;  /* 0x0000000100077882 */ /* 0x000fe20000000000 */
[----:B------:R-:W-:Y:S01]  /*19240*/  USHF.L.U32 UR6, UR6, UR5, URZ ;  /* 0x0000000506067299 */ /* 0x000fe2000800063f */
[----:B------:R-:W-:Y:S01]  /*19250*/  BSSY B0, `(.L_x_109) ;  /* 0x00000d5000007945 */ /* 0x000fe20003800000 */
[----:B------:R-:W-:Y:S01]  /*19260*/  UIMAD.WIDE.U32 UR8, UR8, UR9, URZ ;  /* 0x00000009080872a5 */ /* 0x000fe2000f8e003f */
[----:B------:R-:W-:Y:S01]  /*19270*/  IMAD.MOV.U32 R9, RZ, RZ, 0x1 ;  /* 0x00000001ff097424 */ /* 0x000fe200078e00ff */
[----:B------:R-:W-:Y:S01]  /*19280*/  USHF.L.U32 UR5, UR7, UR5, URZ ;  /* 0x0000000507057299 */ /* 0x000fe2000800063f */
[----:B------:R-:W-:Y:S01]  /*19290*/  IMAD.MOV.U32 R6, RZ, RZ, 0x1 ;  /* 0x00000001ff067424 */ /* 0x000fe200078e00ff */
[----:B------:R-:W-:Y:S01]  /*192a0*/  ULDC UR4, c[0x0][0x600] ;  /* 0x0001800000047ab9 */ /* 0x000fe20000000800 */
[----:B------:R-:W-:Y:S01]  /*192b0*/  ULDC UR7, c[0x0][0x14] ;  /* 0x0000050000077ab9 */ /* 0x000fe20000000800 */
[----:B------:R-:W-:Y:S01]  /*192c0*/  IMAD.MOV.U32 R7, RZ, RZ, RZ ;  /* 0x000000ffff077224 */ /* 0x000fe200078e00ff */
[----:B------:R-:W-:-:S02]  /*192d0*/  UIMAD.WIDE.U32 UR20, UR8, UR7, URZ ;  /* 0x00000007081472a5 */ /* 0x000fc4000f8e003f */
[----:B------:R-:W-:Y:S02]  /*192e0*/  UIMAD UR7, UR9, UR7, URZ ;  /* 0x00000007090772a4 */ /* 0x000fe4000f8e023f */
[----:B------:R-:W-:Y:S02]  /*192f0*/  ULOP3.LUT UR24, UR60, 0x2, URZ, 0xfc, !UPT ;  /* 0x000000023c187892 */ /* 0x000fe4000f8efc3f */
[----:B------:R-:W-:Y:S01]  /*19300*/  UIADD3 UR4, UR4, -0x1, URZ ;  /* 0xffffffff04047890 */ /* 0x000fe2000fffe03f */
[----:B0-----:R-:W-:Y:S01]  /*19310*/  VIADD R0, R0, 0x1f ;  /* 0x0000001f00007836 */ /* 0x001fe20000000000 */
[----:B------:R-:W-:Y:S02]  /*19320*/  ULOP3.LUT UR6, URZ, UR6, URZ, 0x33, !UPT ;  /* 0x000000063f067292 */ /* 0x000fe4000f8e333f */
[----:B------:R-:W-:Y:S02]  /*19330*/  UIADD3 UR7, UR21, UR7, URZ ;  /* 0x0000000715077290 */ /* 0x000fe4000fffe03f */
[----:B------:R-:W-:Y:S01]  /*19340*/  SHF.R.S32.HI R5, RZ, 0x1f, R0 ;  /* 0x0000001fff057819 */ /* 0x000fe20000011400 */
[----:B------:R-:W-:-:S03]  /*19350*/  ULDC.64 UR22, c[0x0][0x198] ;  /* 0x0000660000167ab9 */ /* 0x000fc60000000a00 */
[----:B------:R-:W-:Y:S01]  /*19360*/  LEA.HI R0, R5, R0, RZ, 0x5 ;  /* 0x0000000005007211 */ /* 0x000fe200078f28ff */
[----:B------:R-:W-:Y:S01]  /*19370*/  IMAD.MOV.U32 R5, RZ, RZ, 0xb00 ;  /* 0x00000b00ff057424 */ /* 0x000fe200078e00ff */
[----:B-1----:R-:W-:Y:S02]  /*19380*/  LOP3.LUT R8, R8, 0x1, RZ, 0xc0, !PT ;  /* 0x0000000108087812 */ /* 0x002fe400078ec0ff */
[----:B------:R-:W-:-:S03]  /*19390*/  SHF.R.S32.HI R0, RZ, 0x5, R0 ;  /* 0x00000005ff007819 */ /* 0x000fc60000011400 */
[----:B------:R-:W-:Y:S02]  /*193a0*/  IMAD R16, R8, R5, 0x28180 ;  /* 0x0002818008107424 */ /* 0x000fe400078e0205 */
[----:B------:R-:W-:-:S07]  /*193b0*/  VIADD R17, R0, 0x1 ;  /* 0x0000000100117836 */ /* 0x000fce0000000000 */
.L_x_120:
[----:B------:R-:W-:-:S03]  /*193c0*/  UMOV UR8, 0xffffffff ;  /* 0xffffffff00087882 */ /* 0x000fc60000000000 */
[----:B------:R-:W-:Y:S05]  /*193d0*/  BRA.DIV UR8, `(.L_x_110) ;  /* 0x0000001208bc7947 */ /* 0x000fea000b800000 */
[----:B------:R-:W-:-:S13]  /*193e0*/  ELECT P6, URZ, PT ;  /* 0x00000000003f782f */ /* 0x000fda00038c0000 */
.L_x_137:
[----:B------:R-:W0:Y:S01]  /*193f0*/  LDC R4, c[0x0][0x28c] ;  /* 0x0000a300ff047b82 */ /* 0x000e220000000800 */
[----:B------:R-:W-:Y:S01]  /*19400*/  BSSY B1, `(.L_x_111) ;  /* 0x000003b000017945 */ /* 0x000fe20003800000 */
[----:B0-----:R-:W-:-:S13]  /*19410*/  ISETP.LT.OR P6, PT, R4, 0x1, !P6 ;  /* 0x000000010400780c */ /* 0x001fda00077c1670 */
[----:B------:R-:W-:Y:S05]  /*19420*/  @P6 BRA `(.L_x_112) ;  /* 0x0000000000e06947 */ /* 0x000fea0003800000 */
[----:B------:R-:W-:Y:S02]  /*19430*/  IMAD R3, R3, 0x2, R8 ;  /* 0x0000000203037824 */ /* 0x000fe400078e0208 */
[----:B------:R-:W-:Y:S02]  /*19440*/  IMAD.SHL.U32 R2, R2, 0x200, RZ ;  /* 0x0000020002027824 */ /* 0x000fe400078e00ff */
[----:B------:R-:W-:Y:S02]  /*19450*/  IMAD R3, R3, 0x58, RZ ;  /* 0x0000005803037824 */ /* 0x000fe400078e02ff */
[----:B------:R-:W-:Y:S02]  /*19460*/  IMAD.MOV.U32 R14, RZ, RZ, RZ ;  /* 0x000000ffff0e7224 */ /* 0x000fe400078e00ff */
[----:B------:R-:W-:Y:S02]  /*19470*/  IMAD.MOV.U32 R4, RZ, RZ, R17 ;  /* 0x000000ffff047224 */ /* 0x000fe400078e0011 */
[----:B------:R-:W-:-:S02]  /*19480*/  IMAD.MOV.U32 R5, RZ, RZ, R6 ;  /* 0x000000ffff057224 */ /* 0x000fc400078e0006 */
[----:B------:R-:W-:-:S07]  /*19490*/  IMAD.MOV.U32 R13, RZ, RZ, R7 ;  /* 0x000000ffff0d7224 */ /* 0x000fce00078e0007 */
.L_x_115:
[----:B------:R-:W0:Y:S01]  /*194a0*/  S2R R15, SR_CgaCtaId ;  /* 0x00000000000f7919 */ /* 0x000e220000008800 */
[----:B------:R-:W-:-:S04]  /*194b0*/  MOV R10, 0x400 ;  /* 0x00000400000a7802 */ /* 0x000fc80000000f00 */
[----:B0-----:R-:W-:Y:S02]  /*194c0*/  LEA R10, R15, R10, 0x18 ;  /* 0x0000000a0f0a7211 */ /* 0x001fe400078ec0ff */
[----:B------:R-:W-:-:S03]  /*194d0*/  SHF.L.U32 R15, R5, 0x1f, RZ ;  /* 0x0000001f050f7819 */ /* 0x000fc600000006ff */
[----:B------:R-:W-:-:S04]  /*194e0*/  IMAD R12, R13, 0x8, R10 ;  /* 0x000000080d0c7824 */ /* 0x000fc800078e020a */
[----:B------:R-:W0:Y:S02]  /*194f0*/  SYNCS.PHASECHK.TRANS64.TRYWAIT P0, [R12+URZ+0x50], R15 ;  /* 0x0000500f0c0075a7 */ /* 0x000e24000800017f */
[----:B0-----:R-:W-:Y:S05]  /*19500*/  @!P0 BRA `(.L_x_113) ;  /* 0x0000001000908947 */ /* 0x001fea0003800000 */
.L_x_138:
[----:B------:R-:W1:Y:S01]  /*19510*/  S2R R18, SR_TID.X ;  /* 0x0000000000127919 */ /* 0x000e620000002100 */
[----:B------:R-:W-:-:S04]  /*19520*/  UPRMT UR8, UR24, 0x9910, URZ ;  /* 0x0000991018087896 */ /* 0x000fc8000800003f */
[----:B------:R-:W-:Y:S01]  /*19530*/  UISETP.NE.AND UP0, UPT, UR8, 0x2, UPT ;  /* 0x000000020800788c */ /* 0x000fe2000bf05270 */
[----:B-1----:R-:W-:-:S13]  /*19540*/  LOP3.LUT P0, RZ, R18, 0x7f, RZ, 0xc0, !PT ;  /* 0x0000007f12ff7812 */ /* 0x002fda000780c0ff */
[----:B0-----:R-:W0:Y:S02]  /*19550*/  @!P0 LDC R15, c[0x0][0x500] ;  /* 0x00014000ff0f8b82 */ /* 0x001e240000000800 */
[----:B0-----:R0:W-:Y:S01]  /*19560*/  @!P0 SYNCS.ARRIVE.TRANS64 RZ, [R12+URZ], R15 ;  /* 0x0000000f0cff89a7 */ /* 0x0011e2000800003f */
[----:B------:R-:W-:-:S13]  /*19570*/  PLOP3.LUT P0, PT, PT, PT, UP0, 0x80, 0x0 ;  /* 0x000000000000781c */ /* 0x000fda0003f0f008 */
[----:B0-----:R-:W-:Y:S05]  /*19580*/  @P0 BRA `(.L_x_114) ;  /* 0x0000000000040947 */ /* 0x001fea0003800000 */
[----:B------:R-:W-:Y:S01]  /*19590*/  BPT.TRAP 0x1 ;  /* 0x000000040000795c */ /* 0x000fe20000300000 */
.L_x_114:
[----:B------:R-:W-:Y:S01]  /*195a0*/  R2UR UR9, R12 ;  /* 0x000000000c0972ca */ /* 0x000fe200000e0000 */
[C---:B------:R-:W-:Y:S01]  /*195b0*/  IMAD R12, R13.reuse, 0x4000, R10 ;  /* 0x000040000d0c7824 */ /* 0x040fe200078e020a */
[----:B------:R-:W-:Y:S01]  /*195c0*/  R2UR UR13, R10 ;  /* 0x000000000a0d72ca */ /* 0x000fe200000e0000 */
[----:B------:R-:W-:Y:S01]  /*195d0*/  IMAD R10, R13, 0x1600, R16 ;  /* 0x000016000d0a7824 */ /* 0x000fe200078e0210 */
[----:B------:R-:W-:Y:S01]  /*195e0*/  R2UR UR18, R2 ;  /* 0x00000000021272ca */ /* 0x000fe200000e0000 */
[----:B------:R-:W-:Y:S01]  /*195f0*/  VIADD R4, R4, 0xffffffff ;  /* 0xffffffff04047836 */ /* 0x000fe20000000000 */
[----:B------:R-:W-:Y:S01]  /*19600*/  R2UR UR8, R12 ;  /* 0x000000000c0872ca */ /* 0x000fe200000e0000 */
[----:B------:R-:W-:Y:S01]  /*19610*/  UIADD3 UR14, UP0, UR22, 0xf0, URZ ;  /* 0x000000f0160e7890 */ /* 0x000fe2000ff1e03f */
[----:B------:R-:W-:Y:S01]  /*19620*/  R2UR UR11, R10 ;  /* 0x000000000a0b72ca */ /* 0x000fe200000e0000 */
[----:B------:R-:W-:Y:S01]  /*19630*/  UIADD3 UR26, UP1, UR22, 0x1f0, URZ ;  /* 0x000001f0161a7890 */ /* 0x000fe2000ff3e03f */
[----:B------:R-:W-:Y:S01]  /*19640*/  R2UR UR10, R14 ;  /* 0x000000000e0a72ca */ /* 0x000fe200000e0000 */
[----:B------:R-:W-:Y:S01]  /*19650*/  UIADD3.X UR15, URZ, UR23, URZ, UP0, !UPT ;  /* 0x000000173f0f7290 */ /* 0x000fe200087fe43f */
[----:B------:R-:W-:Y:S01]  /*19660*/  R2UR UR12, R11 ;  /* 0x000000000b0c72ca */ /* 0x000fe200000e0000 */
[----:B------:R-:W-:Y:S01]  /*19670*/  VIADD R13, R13, 0x1 ;  /* 0x000000010d0d7836 */ /* 0x000fe20000000000 */
[----:B------:R-:W-:Y:S01]  /*19680*/  R2UR UR19, R3 ;  /* 0x00000000031372ca */ /* 0x000fe200000e0000 */
[----:B------:R-:W-:Y:S01]  /*19690*/  UIADD3.X UR27, URZ, UR23, URZ, UP1, !UPT ;  /* 0x000000173f1b7290 */ /* 0x000fe20008ffe43f */
[----:B------:R-:W-:Y:S01]  /*196a0*/  ISETP.GT.AND P1, PT, R4, 0x1, PT ;  /* 0x000000010400780c */ /* 0x000fe20003f24270 */
[----:B------:R-:W-:Y:S01]  /*196b0*/  UMOV UR16, 0x0 ;  /* 0x0000000000107882 */ /* 0x000fe20000000000 */
[----:B------:R-:W-:Y:S01]  /*196c0*/  UMOV UR17, 0x10000000 ;  /* 0x1000000000117882 */ /* 0x000fe20000000000 */
[----:B------:R-:W-:Y:S01]  /*196d0*/  UIADD3 UR8, UR8, 0x180, URZ ;  /* 0x0000018008087890 */ /* 0x000fe2000fffe03f */
[----:B------:R-:W-:Y:S01]  /*196e0*/  ISETP.NE.AND P0, PT, R13, 0xa, PT ;  /* 0x0000000a0d00780c */ /* 0x000fe20003f05270 */
[----:B------:R-:W-:Y:S01]  /*196f0*/  UIADD3 UR13, UR13, UR11, URZ ;  /* 0x0000000b0d0d7290 */ /* 0x000fe2000fffe03f */
[----:B------:R-:W-:Y:S01]  /*19700*/  VIADD R14, R14, 0x20 ;  /* 0x000000200e0e7836 */ /* 0x000fe20000000000 */
[----:B------:R-:W-:Y:S01]  /*19710*/  UMOV UR25, 0x30000 ;  /* 0x0003000000197882 */ /* 0x000fe20000000000 */
[----:B------:R-:W-:Y:S01]  /*19720*/  UMOV UR11, UR18 ;  /* 0x00000012000b7c82 */ /* 0x000fe20008000000 */
[----:B------:R-:W-:-:S02]  /*19730*/  SEL R10, RZ, 0x1, P0 ;  /* 0x00000001ff0a7807 */ /* 0x000fc40000000000 */
[----:B------:R-:W-:Y:S01]  /*19740*/  SEL R13, R13, RZ, P0 ;  /* 0x000000ff0d0d7207 */ /* 0x000fe20000000000 */
[----:B------:R0:W-:Y:S01]  /*19750*/  UTMALDG.3D [UR8], [UR14], desc[UR16] ;  /* 0x000010080e0075b4 */ /* 0x0001e20008011000 */
[----:B------:R-:W-:Y:S01]  /*19760*/  LOP3.LUT R5, R5, R10, RZ, 0x3c, !PT ;  /* 0x0000000a05057212 */ /* 0x000fe200078e3cff */
[----:B0-----:R-:W-:Y:S01]  /*19770*/  UMOV UR11, UR19 ;  /* 0x00000013000b7c82 */ /* 0x001fe20008000000 */
[----:B------:R-:W-:Y:S02]  /*19780*/  UMOV UR8, UR13 ;  /* 0x0000000d00087c82 */ /* 0x000fe40008000000 */
[----:B------:R0:W-:Y:S02]  /*19790*/  UTMALDG.3D.MULTICAST [UR8], [UR26], UR25, desc[UR16] ;  /* 0x000010081a0073b4 */ /* 0x0001e40008011819 */
[----:B0-----:R-:W-:Y:S05]  /*197a0*/  @P1 BRA `(.L_x_115) ;  /* 0xfffffffc003c1947 */ /* 0x001fea000383ffff */
.L_x_112:
[----:B------:R-:W-:Y:S05]  /*197b0*/  BSYNC B1 ;  /* 0x0000000000017941 */ /* 0x000fea0003800000 */
.L_x_111:
[----:B------:R-:W2:Y:S01]  /*197c0*/  LDL.LU R18, [R1+0x258] ;  /* 0x0002580001127983 */ /* 0x000ea20000300800 */
[----:B------:R-:W-:Y:S01]  /*197d0*/  LOP3.LUT P0, RZ, R9, 0xff, RZ, 0xc0, !PT ;  /* 0x000000ff09ff7812 */ /* 0x000fe2000780c0ff */
[C---:B------:R-:W-:Y:S01]  /*197e0*/  IMAD.IADD R4, R0.reuse, 0x1, R7 ;  /* 0x0000000100047824 */ /* 0x040fe200078e0207 */
[----:B------:R-:W-:Y:S01]  /*197f0*/  ULDC.64 UR8, c[0x0][0x650] ;  /* 0x0001940000087ab9 */ /* 0x000fe20000000a00 */
[----:B------:R-:W3:Y:S01]  /*19800*/  LDL.LU R15, [R1+0x25c] ;  /* 0x00025c00010f7983 */ /* 0x000ee20000300800 */
[----:B------:R-:W-:Y:S01]  /*19810*/  ISETP.GE.U32.AND P1, PT, R0, 0xa, PT ;  /* 0x0000000a0000780c */ /* 0x000fe20003f26070 */
[----:B------:R-:W-:Y:S01]  /*19820*/  BSSY B1, `(.L_x_116) ;  /* 0x0000075000017945 */ /* 0x000fe20003800000 */
[----:B------:R-:W-:Y:S01]  /*19830*/  IMAD.MOV.U32 R11, RZ, RZ, -0x1 ;  /* 0xffffffffff0b7424 */ /* 0x000fe200078e00ff */
[----:B------:R-:W-:-:S06]  /*19840*/  PRMT R9, RZ, 0x7610, R9 ;  /* 0x00007610ff097816 */ /* 0x000fcc0000000009 */
[----:B------:R-:W0:Y:S01]  /*19850*/  @P0 S2R R3, SR_CgaCtaId ;  /* 0x0000000000030919 */ /* 0x000e220000008800 */
[----:B------:R-:W-:-:S04]  /*19860*/  @P0 MOV R2, 0x400 ;  /* 0x0000040000020802 */ /* 0x000fc80000000f00 */
[----:B0-----:R-:W-:-:S04]  /*19870*/  @P0 LEA R2, R3, R2, 0x18 ;  /* 0x0000000203020211 */ /* 0x001fc800078ec0ff */
[----:B------:R0:W-:Y:S01]  /*19880*/  @P0 SYNCS.ARRIVE.TRANS64.A1T0 RZ, [R2+URZ+0xb8], RZ ;  /* 0x0000b8ff02ff09a7 */ /* 0x0001e2000810003f */
[----:B------:R-:W-:-:S04]  /*19890*/  ISETP.GT.U32.AND P0, PT, R4, 0x9, PT ;  /* 0x000000090400780c */ /* 0x000fc80003f04070 */
[----:B------:R-:W-:Y:S01]  /*198a0*/  ISETP.LT.U32.AND P0, PT, R0, 0xa, P0 ;  /* 0x0000000a0000780c */ /* 0x000fe20000701070 */
[----:B0-----:R-:W-:-:S04]  /*198b0*/  IMAD.WIDE.U32 R2, R4, -0x33333333, RZ ;  /* 0xcccccccd04027825 */ /* 0x001fc800078e00ff */
[----:B------:R-:W-:Y:S01]  /*198c0*/  IMAD.MOV.U32 R2, RZ, RZ, -0x1 ;  /* 0xffffffffff027424 */ /* 0x000fe200078e00ff */
[----:B------:R-:W-:Y:S02]  /*198d0*/  SHF.R.U32.HI R5, RZ, 0x3, R3 ;  /* 0x00000003ff057819 */ /* 0x000fe40000011603 */
[----:B------:R-:W-:-:S03]  /*198e0*/  SEL R3, RZ, 0x1, !P0 ;  /* 0x00000001ff037807 */ /* 0x000fc60004000000 */
[--C-:B------:R-:W-:Y:S01]  /*198f0*/  IMAD R7, R5, -0xa, R4.reuse ;  /* 0xfffffff605077824 */ /* 0x100fe200078e0204 */
[----:B------:R-:W-:Y:S01]  /*19900*/  LOP3.LUT R6, R6, R3, RZ, 0x3c, !PT ;  /* 0x0000000306067212 */ /* 0x000fe200078e3cff */
[----:B------:R-:W-:Y:S01]  /*19910*/  IMAD.MOV.U32 R3, RZ, RZ, -0x1 ;  /* 0xffffffffff037424 */ /* 0x000fe200078e00ff */
[----:B------:R-:W-:Y:S02]  /*19920*/  PRMT R4, RZ, 0x7610, R4 ;  /* 0x00007610ff047816 */ /* 0x000fe40000000004 */
[----:B------:R-:W-:Y:S02]  /*19930*/  @P1 LOP3.LUT R6, R6, 0x1, R5, 0x78, !PT ;  /* 0x0000000106061812 */ /* 0x000fe400078e7805 */
[----:B---3--:R-:W-:-:S04]  /*19940*/  IADD3 R15, P0, R15, UR20, RZ ;  /* 0x000000140f0f7c10 */ /* 0x008fc8000ff1e0ff */
[----:B--2---:R-:W-:Y:S01]  /*19950*/  IADD3.X R18, R18, UR7, RZ, P0, !PT ;  /* 0x0000000712127c10 */ /* 0x004fe200087fe4ff */
[----:B------:R0:W-:Y:S01]  /*19960*/  STL [R1+0x25c], R15 ;  /* 0x00025c0f01007387 */ /* 0x0001e20000100800 */
[----:B------:R-:W-:-:S03]  /*19970*/  ISETP.GE.U32.AND P0, PT, R15, UR8, PT ;  /* 0x000000080f007c0c */ /* 0x000fc6000bf06070 */
[----:B------:R0:W-:Y:S01]  /*19980*/  STL [R1+0x258], R18 ;  /* 0x0002581201007387 */ /* 0x0001e20000100800 */
[----:B------:R-:W-:-:S13]  /*19990*/  ISETP.GE.U32.AND.EX P0, PT, R18, UR9, PT, P0 ;  /* 0x0000000912007c0c */ /* 0x000fda000bf06100 */
[----:B0-----:R-:W-:Y:S05]  /*199a0*/  @P0 BRA `(.L_x_117) ;  /* 0x0000000400700947 */ /* 0x001fea0003800000 */
[----:B------:R-:W0:Y:S01]  /*199b0*/  S2UR UR8, SR_CTAID.X ;  /* 0x00000000000879c3 */ /* 0x000e220000002500 */
[----:B------:R-:W-:Y:S01]  /*199c0*/  ULDC.64 UR10, c[0x0][0x628] ;  /* 0x00018a00000a7ab9 */ /* 0x000fe20000000a00 */
[----:B------:R-:W-:Y:S01]  /*199d0*/  ULDC UR9, c[0x0][0x150] ;  /* 0x0000540000097ab9 */ /* 0x000fe20000000800 */
[----:B------:R-:W-:Y:S01]  /*199e0*/  ISETP.NE.U32.AND P0, PT, RZ, UR10, PT ;  /* 0x0000000aff007c0c */ /* 0x000fe2000bf05070 */
[----:B------:R-:W-:Y:S01]  /*199f0*/  ULDC UR12, c[0x0][0x630] ;  /* 0x00018c00000c7ab9 */ /* 0x000fe20000000800 */
[----:B------:R-:W-:Y:S01]  /*19a00*/  ULDC UR14, c[0x0][0x154] ;  /* 0x00005500000e7ab9 */ /* 0x000fe20000000800 */
[----:B------:R-:W-:Y:S01]  /*19a10*/  IMAD.MOV.U32 R3, RZ, RZ, R18 ;  /* 0x000000ffff037224 */ /* 0x000fe200078e0012 */
[----:B------:R-:W-:Y:S01]  /*19a20*/  ISETP.NE.AND.EX P0, PT, RZ, UR11, PT, P0 ;  /* 0x0000000bff007c0c */ /* 0x000fe2000bf05300 */
[----:B------:R-:W1:Y:S01]  /*19a30*/  S2UR UR13, SR_CTAID.Y ;  /* 0x00000000000d79c3 */ /* 0x000e620000002600 */
[----:B0-----:R-:W-:-:S05]  /*19a40*/  I2FP.F32.U32 R2, UR8 ;  /* 0x0000000800027c45 */ /* 0x001fca0008201000 */
[----:B------:R-:W-:Y:S01]  /*19a50*/  FMUL R10, R2, UR9 ;  /* 0x00000009020a7c20 */ /* 0x000fe20008400000 */
[----:B------:R-:W-:Y:S01]  /*19a60*/  IMAD.MOV.U32 R2, RZ, RZ, R15 ;  /* 0x000000ffff027224 */ /* 0x000fe200078e000f */
[----:B-1----:R-:W-:-:S04]  /*19a70*/  I2FP.F32.U32 R12, UR13 ;  /* 0x0000000d000c7c45 */ /* 0x002fc80008201000 */
[----:B------:R-:W0:Y:S01]  /*19a80*/  F2I.U32.TRUNC.NTZ R10, R10 ;  /* 0x0000000a000a7305 */ /* 0x000e22000020f000 */
[----:B------:R-:W-:Y:S05]  /*19a90*/  @!P0 BRA `(.L_x_118) ;  /* 0x0000000000288947 */ /* 0x000fea0003800000 */
[----:B------:R-:W-:Y:S02]  /*19aa0*/  ULDC UR9, c[0x0][0x634] ;  /* 0x00018d0000097ab9 */ /* 0x000fe40000000800 */
[----:B------:R-:W-:-:S05]  /*19ab0*/  IADD3 R3, P0, R15, UR9, RZ ;  /* 0x000000090f037c10 */ /* 0x000fca000ff1e0ff */
[----:B------:R-:W-:-:S04]  /*19ac0*/  IMAD.X R11, RZ, RZ, R18, P0 ;  /* 0x000000ffff0b7224 */ /* 0x000fc800000e0612 */
[----:B------:R-:W-:-:S04]  /*19ad0*/  IMAD.WIDE.U32 R4, R11, UR10, RZ ;  /* 0x0000000a0b047c25 */ /* 0x000fc8000f8e00ff */
[----:B------:R-:W-:-:S04]  /*19ae0*/  IMAD.WIDE.U32 R4, P0, R3, UR11, R4 ;  /* 0x0000000b03047c25 */ /* 0x000fc8000f800004 */
[----:B------:R-:W-:-:S04]  /*19af0*/  IMAD.WIDE.U32 R2, R3, UR10, RZ ;  /* 0x0000000a03027c25 */ /* 0x000fc8000f8e00ff */
[----:B------:R-:W-:Y:S01]  /*19b00*/  IMAD.MOV.U32 R2, RZ, RZ, R5 ;  /* 0x000000ffff027224 */ /* 0x000fe200078e0005 */
[----:B------:R-:W-:Y:S01]  /*19b10*/  IADD3 RZ, P1, R3, R4, RZ ;  /* 0x0000000403ff7210 */ /* 0x000fe20007f3e0ff */
[----:B------:R-:W-:-:S04]  /*19b20*/  IMAD.X R3, RZ, RZ, RZ, P0 ;  /* 0x000000ffff037224 */ /* 0x000fc800000e06ff */
[----:B------:R-:W-:-:S08]  /*19b30*/  IMAD.WIDE.U32.X R2, R11, UR11, R2, P1 ;  /* 0x0000000b0b027c25 */ /* 0x000fd000088e0402 */
.L_x_118:
[--C-:B------:R-:W-:Y:S01]  /*19b40*/  SHF.R.U64 R11, R2, UR12, R3.reuse ;  /* 0x0000000c020b7c19 */ /* 0x100fe20008001203 */
[----:B------:R-:W-:Y:S01]  /*19b50*/  ULDC.64 UR10, c[0x0][0x620] ;  /* 0x00018800000a7ab9 */ /* 0x000fe20000000a00 */
[----:B------:R-:W-:Y:S01]  /*19b60*/  SHF.R.U32.HI R2, RZ, UR12, R3 ;  /* 0x0000000cff027c19 */ /* 0x000fe20008011603 */
[----:B------:R-:W-:Y:S01]  /*19b70*/  IMAD.MOV.U32 R3, RZ, RZ, R18 ;  /* 0x000000ffff037224 */ /* 0x000fe200078e0012 */
[----:B------:R-:W-:Y:S01]  /*19b80*/  IADD3 R5, P0, RZ, -R11, RZ ;  /* 0x8000000bff057210 */ /* 0x000fe20007f1e0ff */
[----:B------:R-:W-:Y:S01]  /*19b90*/  FMUL R4, R12, UR14 ;  /* 0x0000000e0c047c20 */ /* 0x000fe20008400000 */
[----:B------:R-:W-:Y:S01]  /*19ba0*/  ULDC.64 UR14, c[0x0][0x640] ;  /* 0x00019000000e7ab9 */ /* 0x000fe20000000a00 */
[----:B0-----:R-:W-:Y:S02]  /*19bb0*/  R2UR UR9, R10 ;  /* 0x000000000a0972ca */ /* 0x001fe400000e0000 */
[----:B------:R-:W-:Y:S01]  /*19bc0*/  IMAD.X R2, RZ, RZ, ~R2, P0 ;  /* 0x000000ffff027224 */ /* 0x000fe200000e0e02 */
[----:B------:R-:W-:Y:S01]  /*19bd0*/  ISETP.NE.U32.AND P0, PT, RZ, UR14, PT ;  /* 0x0000000eff007c0c */ /* 0x000fe2000bf05070 */
[----:B------:R-:W0:Y:S02]  /*19be0*/  F2I.U32.TRUNC.NTZ R4, R4 ;  /* 0x0000000400047305 */ /* 0x000e24000020f000 */
[----:B------:R-:W-:Y:S01]  /*19bf0*/  IMAD R2, R2, UR10, RZ ;  /* 0x0000000a02027c24 */ /* 0x000fe2000f8e02ff */
[----:B------:R-:W-:-:S03]  /*19c00*/  ISETP.NE.AND.EX P0, PT, RZ, UR15, PT, P0 ;  /* 0x0000000fff007c0c */ /* 0x000fc6000bf05300 */
[----:B------:R-:W-:Y:S02]  /*19c10*/  IMAD R13, R5, UR11, R2 ;  /* 0x0000000b050d7c24 */ /* 0x000fe4000f8e0202 */
[----:B------:R-:W-:-:S04]  /*19c20*/  IMAD.MOV.U32 R2, RZ, RZ, R15 ;  /* 0x000000ffff027224 */ /* 0x000fc800078e000f */
[----:B------:R-:W-:Y:S01]  /*19c30*/  IMAD.WIDE.U32 R2, R5, UR10, R2 ;  /* 0x0000000a05027c25 */ /* 0x000fe2000f8e0002 */
[----:B------:R-:W-:Y:S01]  /*19c40*/  ULDC UR10, c[0x0][0x618] ;  /* 0x00018600000a7ab9 */ /* 0x000fe20000000800 */
[----:B0-----:R-:W-:Y:S02]  /*19c50*/  R2UR UR11, R4 ;  /* 0x00000000040b72ca */ /* 0x001fe400000e0000 */
[----:B------:R-:W-:-:S05]  /*19c60*/  IMAD.IADD R3, R3, 0x1, R13 ;  /* 0x0000000103037824 */ /* 0x000fca00078e020d */
[--C-:B------:R-:W-:Y:S02]  /*19c70*/  SHF.R.U64 R10, R2, UR10, R3.reuse ;  /* 0x0000000a020a7c19 */ /* 0x100fe40008001203 */
[----:B------:R-:W-:Y:S01]  /*19c80*/  SHF.R.U32.HI R3, RZ, UR10, R3 ;  /* 0x0000000aff037c19 */ /* 0x000fe20008011603 */
[----:B------:R-:W-:-:S03]  /*19c90*/  ULDC UR10, c[0x0][0x608] ;  /* 0x00018200000a7ab9 */ /* 0x000fc60000000800 */
[--C-:B------:R-:W-:Y:S02]  /*19ca0*/  SHF.R.U64 R12, R10, UR10, R3.reuse ;  /* 0x0000000a0a0c7c19 */ /* 0x100fe40008001203 */
[----:B------:R-:W-:Y:S01]  /*19cb0*/  SHF.R.U32.HI R3, RZ, UR10, R3 ;  /* 0x0000000aff037c19 */ /* 0x000fe20008011603 */
[----:B------:R-:W-:-:S03]  /*19cc0*/  ULDC UR10, c[0x0][0x658] ;  /* 0x00019600000a7ab9 */ /* 0x000fc60000000800 */
[--C-:B------:R-:W-:Y:S02]  /*19cd0*/  SHF.R.U64 R13, R12, UR10, R3.reuse ;  /* 0x0000000a0c0d7c19 */ /* 0x100fe40008001203 */
[----:B------:R-:W-:-:S03]  /*19ce0*/  SHF.R.U32.HI R14, RZ, UR10, R3 ;  /* 0x0000000aff0e7c19 */ /* 0x000fc60008011603 */
[----:B------:R-:W-:Y:S02]  /*19cf0*/  IMAD.MOV.U32 R2, RZ, RZ, R13 ;  /* 0x000000ffff027224 */ /* 0x000fe400078e000d */
[----:B------:R-:W-:Y:S01]  /*19d00*/  IMAD.MOV.U32 R3, RZ, RZ, R14 ;  /* 0x000000ffff037224 */ /* 0x000fe200078e000e */
[----:B------:R-:W-:Y:S06]  /*19d10*/  @!P0 BRA `(.L_x_119) ;  /* 0x0000000000288947 */ /* 0x000fec0003800000 */
        /* <DEDUP_REMOVED lines=10> */
.L_x_119:
[----:B------:R-:W2:Y:S01]  /*19dc0*/  LDL R4, [R1+0x274] ;  /* 0x0002740001047983 */ /* 0x000ea20000100800 */
[----:B------:R-:W-:Y:S01]  /*19dd0*/  UIADD3 UR11, -UR11, URZ, URZ ;  /* 0x0000003f0b0b7290 */ /* 0x000fe2000fffe13f */
[----:B------:R-:W-:Y:S02]  /*19de0*/  LOP3.LUT R12, R12, UR6, RZ, 0xc0, !PT ;  /* 0x000000060c0c7c12 */ /* 0x000fe4000f8ec0ff */
[----:B------:R-:W-:Y:S02]  /*19df0*/  LOP3.LUT R10, R10, UR4, RZ, 0xc0, !PT ;  /* 0x000000040a0a7c12 */ /* 0x000fe4000f8ec0ff */
[----:B--2---:R-:W-:-:S13]  /*19e00*/  R2UR UR10, R4 ;  /* 0x00000000040a72ca */ /* 0x004fda00000e0000 */
[----:B------:R-:W-:-:S03]  /*19e10*/  UISETP.NE.AND UP0, UPT, UR10, URZ, UPT ;  /* 0x0000003f0a00728c */ /* 0x000fc6000bf05270 */
[----:B------:R-:W-:Y:S02]  /*19e20*/  ULDC UR10, c[0x0][0x648] ;  /* 0x00019200000a7ab9 */ /* 0x000fe40000000800 */
[----:B------:R-:W-:Y:S01]  /*19e30*/  SHF.R.U64 R3, R2, UR10, R3 ;  /* 0x0000000a02037c19 */ /* 0x000fe20008001203 */
[----:B------:R-:W-:Y:S01]  /*19e40*/  ULDC UR10, c[0x0][0x638] ;  /* 0x00018e00000a7ab9 */ /* 0x000fe20000000800 */
[----:B------:R-:W-:Y:S02]  /*19e50*/  PLOP3.LUT P0, PT, PT, PT, UP0, 0x40, 0x0 ;  /* 0x000000000000781c */ /* 0x000fe40003f0e808 */
[----:B------:R-:W-:Y:S01]  /*19e60*/  PLOP3.LUT P1, PT, PT, PT, UP0, 0x40, 0x0 ;  /* 0x000000000000781c */ /* 0x000fe20003f2e808 */
[----:B------:R-:W-:Y:S02]  /*19e70*/  IMAD.MOV R4, RZ, RZ, -R3 ;  /* 0x000000ffff047224 */ /* 0x000fe400078e0a03 */
[----:B------:R-:W-:Y:S02]  /*19e80*/  IMAD R2, R3, UR5, R12 ;  /* 0x0000000503027c24 */ /* 0x000fe4000f8e020c */
[----:B------:R-:W-:Y:S01]  /*19e90*/  IMAD R13, R4, UR10, R13 ;  /* 0x0000000a040d7c24 */ /* 0x000fe2000f8e020d */
[----:B------:R-:W-:Y:S01]  /*19ea0*/  UIADD3 UR10, -UR9, URZ, URZ ;  /* 0x0000003f090a7290 */ /* 0x000fe2000fffe13f */
[----:B------:R-:W-:-:S02]  /*19eb0*/  IMAD.MOV.U32 R4, RZ, RZ, 0x1 ;  /* 0x00000001ff047424 */ /* 0x000fc400078e00ff */
[----:B------:R-:W-:Y:S02]  /*19ec0*/  ULDC UR9, c[0x0][0x144] ;  /* 0x0000510000097ab9 */ /* 0x000fe40000000800 */
[----:B------:R-:W-:-:S03]  /*19ed0*/  UIMAD UR8, UR9, UR10, UR8 ;  /* 0x0000000a090872a4 */ /* 0x000fc6000f8e0208 */
[----:B------:R-:W-:Y:S02]  /*19ee0*/  ULDC UR9, c[0x0][0x148] ;  /* 0x0000520000097ab9 */ /* 0x000fe40000000800 */
[----:B------:R-:W-:-:S03]  /*19ef0*/  @UP0 UIMAD UR8, UR9, UR11, UR13 ;  /* 0x0000000b090802a4 */ /* 0x000fc6000f8e020d */
[----:B------:R-:W-:Y:S02]  /*19f00*/  ULDC UR9, c[0x0][0x600] ;  /* 0x0001800000097ab9 */ /* 0x000fe40000000800 */
[----:B------:R-:W-:Y:S02]  /*19f10*/  IMAD R13, R13, UR9, R10 ;  /* 0x000000090d0d7c24 */ /* 0x000fe4000f8e020a */
[----:B------:R-:W-:Y:S01]  /*19f20*/  IMAD.U32 R3, RZ, RZ, UR8 ;  /* 0x00000008ff037e24 */ /* 0x000fe2000f8e00ff */
[----:B------:R-:W-:-:S03]  /*19f30*/  ULDC UR8, c[0x0][0x610] ;  /* 0x0001840000087ab9 */ /* 0x000fc60000000800 */
[----:B------:R-:W-:-:S05]  /*19f40*/  IMAD R2, R2, UR8, R3 ;  /* 0x0000000802027c24 */ /* 0x000fca000f8e0203 */
[----:B------:R-:W-:Y:S02]  /*19f50*/  SEL R3, R13, R2, P0 ;  /* 0x000000020d037207 */ /* 0x000fe40000000000 */
[----:B------:R-:W-:-:S07]  /*19f60*/  SEL R2, R2, R13, P1 ;  /* 0x0000000d02027207 */ /* 0x000fce0000800000 */
.L_x_117:
[----:B------:R-:W-:Y:S05]  /*19f70*/  BSYNC B1 ;  /* 0x0000000000017941 */ /* 0x000fea0003800000 */
.L_x_116:
[----:B------:R-:W-:-:S13]  /*19f80*/  LOP3.LUT P0, RZ, R4, 0xff, RZ, 0xc0, !PT ;  /* 0x000000ff04ff7812 */ /* 0x000fda000780c0ff */
[----:B------:R-:W-:Y:S05]  /*19f90*/  @P0 BRA `(.L_x_120) ;  /* 0xfffffff400080947 */ /* 0x000fea000383ffff */
[----:B------:R-:W-:Y:S05]  /*19fa0*/  BSYNC B0 ;  /* 0x0000000000007941 */ /* 0x000fea0003800000 */
.L_x_109:
[----:B------:R-:W-:-:S03]  /*19fb0*/  UMOV UR8, 0xffffffff ;  /* 0xffffffff00087882 */ /* 0x000fc60000000000 */
[----:B------:R-:W-:Y:S05]  /*19fc0*/  BRA.DIV UR8, `(.L_x_121) ;  /* 0x0000000608f47947 */ /* 0x000fea000b800000 */
[----:B------:R-:W-:-:S13]  /*19fd0*/  ELECT P6, URZ, PT ;  /* 0x00000000003f782f */ /* 0x000fda00038c0000 */
.L_x_141:
[----:B------:R-:W-:Y:S04]  /*19fe0*/  BSSY B0, `(.L_x_122) ;  /* 0x0000062000007945 */ /* 0x000fe80003800000 */
[----:B------:R-:W-:Y:S05]  /*19ff0*/  @!P6 BRA `(.L_x_123) ;  /* 0x000000040080e947 */ /* 0x000fea0003800000 */
[----:B------:R-:W-:-:S04]  /*1a000*/  ULOP3.LUT UR8, UR60, 0x2, URZ, 0xfc, !UPT ;  /* 0x000000023c087892 */ /* 0x000fc8000f8efc3f */
[----:B------:R-:W-:-:S06]  /*1a010*/  UISETP.NE.AND UP0, UPT, UR8, 0x3, UPT ;  /* 0x000000030800788c */ /* 0x000fcc000bf05270 */
[----:B------:R-:W-:-:S13]  /*1a020*/  PLOP3.LUT P0, PT, PT, PT, UP0, 0x80, 0x0 ;  /* 0x000000000000781c */ /* 0x000fda0003f0f008 */
[----:B------:R-:W-:Y:S05]  /*1a030*/  @!P0 BRA `(.L_x_124) ;  /* 0x0000000000048947 */ /* 0x000fea0003800000 */
[----:B------:R-:W-:Y:S01]  /*1a040*/  BPT.TRAP 0x1 ;  /* 0x000000040000795c */ /* 0x000fe20000300000 */
.L_x_124:
[----:B------:R-:W0:Y:S01]  /*1a050*/  S2R R3, SR_CgaCtaId ;  /* 0x0000000000037919 */ /* 0x000e220000008800 */
[----:B------:R-:W-:Y:S02]  /*1a060*/  MOV R0, 0x400 ;  /* 0x0000040000007802 */ /* 0x000fe40000000f00 */
[----:B------:R-:W-:Y:S02]  /*1a070*/  SHF.L.U32 R2, R6, 0x1f, RZ ;  /* 0x0000001f06027819 */ /* 0x000fe400000006ff */
[----:B0-----:R-:W-:-:S05]  /*1a080*/  LEA R0, R3, R0, 0x18 ;  /* 0x0000000003007211 */ /* 0x001fca00078ec0ff */
[----:B------:R-:W-:-:S04]  /*1a090*/  VIADD R0, R0, 0x50 ;  /* 0x0000005000007836 */ /* 0x000fc80000000000 */
[----:B------:R-:W-:-:S04]  /*1a0a0*/  IMAD R3, R7, 0x8, R0 ;  /* 0x0000000807037824 */ /* 0x000fc800078e0200 */
[----:B------:R-:W0:Y:S02]  /*1a0b0*/  SYNCS.PHASECHK.TRANS64.TRYWAIT P0, [R3+URZ], R2 ;  /* 0x00000002030075a7 */ /* 0x000e24000800017f */
[----:B0-----:R-:W-:Y:S05]  /*1a0c0*/  @!P0 BRA `(.L_x_125) ;  /* 0x0000000400d48947 */ /* 0x001fea0003800000 */
.L_x_142:
[----:B------:R-:W-:-:S05]  /*1a0d0*/  VIADD R7, R7, 0x1 ;  /* 0x0000000107077836 */ /* 0x000fca0000000000 */
[----:B------:R-:W-:-:S04]  /*1a0e0*/  ISETP.NE.AND P0, PT, R7, 0xa, PT ;  /* 0x0000000a0700780c */ /* 0x000fc80003f05270 */
[----:B0-----:R-:W-:Y:S02]  /*1a0f0*/  SEL R3, RZ, 0x1, P0 ;  /* 0x00000001ff037807 */ /* 0x001fe40000000000 */
[----:B------:R-:W-:Y:S02]  /*1a100*/  SEL R7, R7, RZ, P0 ;  /* 0x000000ff07077207 */ /* 0x000fe40000000000 */
[----:B------:R-:W-:-:S03]  /*1a110*/  LOP3.LUT R6, R6, R3, RZ, 0x3c, !PT ;  /* 0x0000000306067212 */ /* 0x000fc600078e3cff */
[----:B------:R-:W-:Y:S01]  /*1a120*/  IMAD R3, R7, 0x8, R0 ;  /* 0x0000000807037824 */ /* 0x000fe200078e0200 */
[----:B------:R-:W-:-:S04]  /*1a130*/  SHF.L.U32 R2, R6, 0x1f, RZ ;  /* 0x0000001f06027819 */ /* 0x000fc800000006ff */
[----:B------:R-:W0:Y:S02]  /*1a140*/  SYNCS.PHASECHK.TRANS64.TRYWAIT P0, [R3+URZ], R2 ;  /* 0x00000002030075a7 */ /* 0x000e24000800017f */
[----:B0-----:R-:W-:Y:S05]  /*1a150*/  @!P0 BRA `(.L_x_126) ;  /* 0x0000000400c48947 */ /* 0x001fea0003800000 */
.L_x_143:
[----:B0-----:R-:W-:-:S05]  /*1a160*/  VIADD R2, R7, 0x1 ;  /* 0x0000000107027836 */ /* 0x001fca0000000000 */
[----:B------:R-:W-:-:S04]  /*1a170*/  ISETP.NE.AND P0, PT, R2, 0xa, PT ;  /* 0x0000000a0200780c */ /* 0x000fc80003f05270 */
[----:B------:R-:W-:Y:S02]  /*1a180*/  SEL R3, RZ, 0x1, P0 ;  /* 0x00000001ff037807 */ /* 0x000fe40000000000 */
[----:B------:R-:W-:Y:S02]  /*1a190*/  SEL R5, R2, RZ, P0 ;  /* 0x000000ff02057207 */ /* 0x000fe40000000000 */
[----:B------:R-:W-:-:S03]  /*1a1a0*/  LOP3.LUT R6, R6, R3, RZ, 0x3c, !PT ;  /* 0x0000000306067212 */ /* 0x000fc600078e3cff */
[----:B------:R-:W-:Y:S01]  /*1a1b0*/  IMAD R3, R5, 0x8, R0 ;  /* 0x0000000805037824 */ /* 0x000fe200078e0200 */
[----:B------:R-:W-:-:S04]  /*1a1c0*/  SHF.L.U32 R2, R6, 0x1f, RZ ;  /* 0x0000001f06027819 */ /* 0x000fc800000006ff */
[----:B------:R-:W0:Y:S02]  /*1a1d0*/  SYNCS.PHASECHK.TRANS64.TRYWAIT P0, [R3+URZ], R2 ;  /* 0x00000002030075a7 */ /* 0x000e24000800017f */
[----:B0-----:R-:W-:Y:S05]  /*1a1e0*/  @!P0 BRA `(.L_x_127) ;  /* 0x0000000400b48947 */ /* 0x001fea0003800000 */
.L_x_144:
        /* <DEDUP_REMOVED lines=9> */
.L_x_145:
        /* <DEDUP_REMOVED lines=9> */
.L_x_146:
        /* <DEDUP_REMOVED lines=9> */
.L_x_147:
        /* <DEDUP_REMOVED lines=9> */
.L_x_148:
        /* <DEDUP_REMOVED lines=9> */
.L_x_149:
        /* <DEDUP_REMOVED lines=9> */
.L_x_150:
[----:B0-----:R-:W-:-:S05]  /*1a550*/  VIADD R2, R5, 0x1 ;  /* 0x0000000105027836 */ /* 0x001fca0000000000 */
[----:B------:R-:W-:-:S04]  /*1a560*/  ISETP.NE.AND P0, PT, R2, 0xa, PT ;  /* 0x0000000a0200780c */ /* 0x000fc80003f05270 */
[----:B------:R-:W-:Y:S02]  /*1a570*/  SEL R4, RZ, 0x1, P0 ;  /* 0x00000001ff047807 */ /* 0x000fe40000000000 */
[----:B------:R-:W-:Y:S02]  /*1a580*/  SEL R3, R2, RZ, P0 ;  /* 0x000000ff02037207 */ /* 0x000fe40000000000 */
[----:B------:R-:W-:-:S03]  /*1a590*/  LOP3.LUT R4, R7, R4, RZ, 0x3c, !PT ;  /* 0x0000000407047212 */ /* 0x000fc600078e3cff */
[----:B------:R-:W-:Y:S01]  /*1a5a0*/  IMAD R3, R3, 0x8, R0 ;  /* 0x0000000803037824 */ /* 0x000fe200078e0200 */
[----:B------:R-:W-:-:S07]  /*1a5b0*/  SHF.L.U32 R0, R4, 0x1f, RZ ;  /* 0x0000001f04007819 */ /* 0x000fce00000006ff */
.L_x_134:
[----:B0-----:R0:W1:Y:S02]  /*1a5c0*/  SYNCS.PHASECHK.TRANS64.TRYWAIT P0, [R3+URZ], R0 ;  /* 0x00000000030075a7 */ /* 0x001064000800017f */
[----:B-1----:R-:W-:Y:S05]  /*1a5d0*/  @!P0 NANOSLEEP.SYNCS 0x989680 ;  /* 0x009896800000895d */ /* 0x002fea0003900000 */
[----:B------:R-:W1:Y:S02]  /*1a5e0*/  @!P0 SYNCS.PHASECHK.TRANS64 P0, [R3+URZ], R0 ;  /* 0x00000000030085a7 */ /* 0x000e64000800007f */
[----:B-1----:R-:W-:Y:S05]  /*1a5f0*/  @!P0 BRA `(.L_x_134) ;  /* 0xfffffffc00f08947 */ /* 0x002fea000383ffff */
.L_x_123:
[----:B------:R-:W-:Y:S05]  /*1a600*/  BSYNC B0 ;  /* 0x0000000000007941 */ /* 0x000fea0003800000 */
.L_x_122:
[----:B------:R-:W-:Y:S05]  /*1a610*/  EXIT ;  /* 0x000000000000794d */ /* 0x000fea0003800000 */
.L_x_22:
[----:B--2---:R2:W4:Y:S02]  /*1a620*/  SYNCS.PHASECHK.TRANS64.TRYWAIT P1, [R3+URZ], R0 ;  /* 0x00000000030075a7 */ /* 0x004524000802017f */
[----:B----4-:R-:W-:Y:S05]  /*1a630*/  @!P1 NANOSLEEP.SYNCS 0x989680 ;  /* 0x009896800000995d */ /* 0x010fea0003900000 */
[----:B------:R-:W4:Y:S02]  /*1a640*/  @!P1 SYNCS.PHASECHK.TRANS64 P1, [R3+URZ], R0 ;  /* 0x00000000030095a7 */ /* 0x000f24000802007f */
[----:B----4-:R-:W-:Y:S05]  /*1a650*/  @!P1 BRA `(.L_x_22) ;  /* 0xfffffffc00f09947 */ /* 0x010fea000383ffff */
[----:B------:R-:W-:Y:S05]  /*1a660*/  BRA `(.L_x_21) ;  /* 0xfffffe7000c87947 */ /* 0x000fea000383ffff */
.L_x_27:
[----:B--2---:R-:W-:-:S04]  /*1a670*/  IMAD.U32 R4, RZ, RZ, UR4 ;  /* 0x00000004ff047e24 */ /* 0x004fc8000f8e00ff */
[----:B------:R2:W0:Y:S03]  /*1a680*/  SYNCS.PHASECHK.TRANS64.TRYWAIT P1, [R4+URZ], R3 ;  /* 0x00000003040075a7 */ /* 0x000426000802017f */
[----:B0-----:R-:W-:Y:S05]  /*1a690*/  @!P1 NANOSLEEP.SYNCS 0x989680 ;  /* 0x009896800000995d */ /* 0x001fea0003900000 */
[----:B------:R-:W0:Y:S02]  /*1a6a0*/  @!P1 SYNCS.PHASECHK.TRANS64 P1, [R4+URZ], R3 ;  /* 0x00000003040095a7 */ /* 0x000e24000802007f */
[----:B0-----:R-:W-:Y:S05]  /*1a6b0*/  @!P1 BRA `(.L_x_27) ;  /* 0xfffffffc00ec9947 */ /* 0x001fea000383ffff */
[----:B------:R-:W-:Y:S05]  /*1a6c0*/  BRA `(.L_x_26) ;  /* 0xfffffe8800587947 */ /* 0x000fea000383ffff */
.L_x_110:
[----:B------:R-:W-:Y:S01]  /*1a6d0*/  BSSY B1, `(.L_x_135) ;  /* 0x0000006000017945 */ /* 0x000fe20003800000 */
[----:B------:R-:W-:-:S07]  /*1a6e0*/  IMAD.MOV.U32 R15, RZ, RZ, -0x1 ;  /* 0xffffffffff0f7424 */ /* 0x000fce00078e00ff */
[----:B------:R-:W-:Y:S05]  /*1a6f0*/  WARPSYNC.COLLECTIVE R15, `(.L_x_136) ;  /* 0x000000000f0c7348 */ /* 0x000fea0003c00000 */
[----:B------:R-:W-:Y:S02]  /*1a700*/  ELECT P6, UR62, PT ;  /* 0x00000000003e782f */ /* 0x000fe400038c0000 */
[----:B------:R-:W-:Y:S01]  /*1a710*/  MOV R14, UR62 ;  /* 0x0000003e000e7c02 */ /* 0x000fe20008000f00 */
[----:B------:R-:W-:Y:S10]  /*1a720*/  ENDCOLLECTIVE ;  /* 0x000000000000791b */ /* 0x000ff40003800000 */
.L_x_136:
[----:B------:R-:W-:Y:S05]  /*1a730*/  BSYNC B1 ;  /* 0x0000000000017941 */ /* 0x000fea0003800000 */
.L_x_135:
[----:B------:R-:W-:Y:S05]  /*1a740*/  BRA `(.L_x_137) ;  /* 0xffffffec00287947 */ /* 0x000fea000383ffff */
.L_x_113:
[----:B0-----:R0:W1:Y:S02]  /*1a750*/  SYNCS.PHASECHK.TRANS64.TRYWAIT P0, [R12+URZ+0x50], R15 ;  /* 0x0000500f0c0075a7 */ /* 0x001064000800017f */
[----:B-1----:R-:W-:Y:S05]  /*1a760*/  @!P0 NANOSLEEP.SYNCS 0x989680 ;  /* 0x009896800000895d */ /* 0x002fea0003900000 */
[----:B------:R-:W1:Y:S02]  /*1a770*/  @!P0 SYNCS.PHASECHK.TRANS64 P0, [R12+URZ+0x50], R15 ;  /* 0x0000500f0c0085a7 */ /* 0x000e64000800007f */
[----:B-1----:R-:W-:Y:S05]  /*1a780*/  @!P0 BRA `(.L_x_113) ;  /* 0xfffffffc00f08947 */ /* 0x002fea000383ffff */
[----:B------:R-:W-:Y:S05]  /*1a790*/  BRA `(.L_x_138) ;  /* 0xffffffec005c7947 */ /* 0x000fea000383ffff */
.L_x_121:
[----:B------:R-:W-:Y:S01]  /*1a7a0*/  BSSY B0, `(.L_x_139) ;  /* 0x0000006000007945 */ /* 0x000fe20003800000 */
[----:B------:R-:W-:-:S07]  /*1a7b0*/  IMAD.MOV.U32 R15, RZ, RZ, -0x1 ;  /* 0xffffffffff0f7424 */ /* 0x000fce00078e00ff */
[----:B------:R-:W-:Y:S05]  /*1a7c0*/  WARPSYNC.COLLECTIVE R15, `(.L_x_140) ;  /* 0x000000000f0c7348 */ /* 0x000fea0003c00000 */
[----:B------:R-:W-:Y:S02]  /*1a7d0*/  ELECT P6, UR62, PT ;  /* 0x00000000003e782f */ /* 0x000fe400038c0000 */
[----:B------:R-:W-:Y:S01]  /*1a7e0*/  MOV R14, UR62 ;  /* 0x0000003e000e7c02 */ /* 0x000fe20008000f00 */
[----:B------:R-:W-:Y:S10]  /*1a7f0*/  ENDCOLLECTIVE ;  /* 0x000000000000791b */ /* 0x000ff40003800000 */
.L_x_140:
[----:B------:R-:W-:Y:S05]  /*1a800*/  BSYNC B0 ;  /* 0x0000000000007941 */ /* 0x000fea0003800000 */
.L_x_139:
[----:B------:R-:W-:Y:S05]  /*1a810*/  BRA `(.L_x_141) ;  /* 0xfffffff400f07947 */ /* 0x000fea000383ffff */
.L_x_125:
[----:B0-----:R0:W1:Y:S02]  /*1a820*/  SYNCS.PHASECHK.TRANS64.TRYWAIT P0, [R3+URZ], R2 ;  /* 0x00000002030075a7 */ /* 0x001064000800017f */
[----:B-1----:R-:W-:Y:S05]  /*1a830*/  @!P0 NANOSLEEP.SYNCS 0x989680 ;  /* 0x009896800000895d */ /* 0x002fea0003900000 */
[----:B------:R-:W1:Y:S02]  /*1a840*/  @!P0 SYNCS.PHASECHK.TRANS64 P0, [R3+URZ], R2 ;  /* 0x00000002030085a7 */ /* 0x000e64000800007f */
[----:B-1----:R-:W-:Y:S05]  /*1a850*/  @!P0 BRA `(.L_x_125) ;  /* 0xfffffffc00f08947 */ /* 0x002fea000383ffff */
[----:B------:R-:W-:Y:S05]  /*1a860*/  BRA `(.L_x_142) ;  /* 0xfffffff800187947 */ /* 0x000fea000383ffff */
.L_x_126:
[----:B0-----:R0:W1:Y:S02]  /*1a870*/  SYNCS.PHASECHK.TRANS64.TRYWAIT P0, [R3+URZ], R2 ;  /* 0x00000002030075a7 */ /* 0x001064000800017f */
[----:B-1----:R-:W-:Y:S05]  /*1a880*/  @!P0 NANOSLEEP.SYNCS 0x989680 ;  /* 0x009896800000895d */ /* 0x002fea0003900000 */
[----:B------:R-:W1:Y:S02]  /*1a890*/  @!P0 SYNCS.PHASECHK.TRANS64 P0, [R3+URZ], R2 ;  /* 0x00000002030085a7 */ /* 0x000e64000800007f */
[----:B-1----:R-:W-:Y:S05]  /*1a8a0*/  @!P0 BRA `(.L_x_126) ;  /* 0xfffffffc00f08947 */ /* 0x002fea000383ffff */
[----:B------:R-:W-:Y:S05]  /*1a8b0*/  BRA `(.L_x_143) ;  /* 0xfffffff800287947 */ /* 0x000fea000383ffff */
.L_x_127:
[----:B0-----:R0:W1:Y:S02]  /*1a8c0*/  SYNCS.PHASECHK.TRANS64.TRYWAIT P0, [R3+URZ], R2 ;  /* 0x00000002030075a7 */ /* 0x001064000800017f */
[----:B-1----:R-:W-:Y:S05]  /*1a8d0*/  @!P0 NANOSLEEP.SYNCS 0x989680 ;  /* 0x009896800000895d */ /* 0x002fea0003900000 */
[----:B------:R-:W1:Y:S02]  /*1a8e0*/  @!P0 SYNCS.PHASECHK.TRANS64 P0, [R3+URZ], R2 ;  /* 0x00000002030085a7 */ /* 0x000e64000800007f */
[----:B-1----:R-:W-:Y:S05]  /*1a8f0*/  @!P0 BRA `(.L_x_127) ;  /* 0xfffffffc00f08947 */ /* 0x002fea000383ffff */
[----:B------:R-:W-:Y:S05]  /*1a900*/  BRA `(.L_x_144) ;  /* 0xfffffff800387947 */ /* 0x000fea000383ffff */
.L_x_128:
[----:B0-----:R0:W1:Y:S02]  /*1a910*/  SYNCS.PHASECHK.TRANS64.TRYWAIT P0, [R3+URZ], R2 ;  /* 0x00000002030075a7 */ /* 0x001064000800017f */
[----:B-1----:R-:W-:Y:S05]  /*1a920*/  @!P0 NANOSLEEP.SYNCS 0x989680 ;  /* 0x009896800000895d */ /* 0x002fea0003900000 */
[----:B------:R-:W1:Y:S02]  /*1a930*/  @!P0 SYNCS.PHASECHK.TRANS64 P0, [R3+URZ], R2 ;  /* 0x00000002030085a7 */ /* 0x000e64000800007f */
[----:B-1----:R-:W-:Y:S05]  /*1a940*/  @!P0 BRA `(.L_x_128) ;  /* 0xfffffffc00f08947 */ /* 0x002fea000383ffff */
[----:B------:R-:W-:Y:S05]  /*1a950*/  BRA `(.L_x_145) ;  /* 0xfffffff800487947 */ /* 0x000fea000383ffff */
.L_x_129:
[----:B0-----:R0:W1:Y:S02]  /*1a960*/  SYNCS.PHASECHK.TRANS64.TRYWAIT P0, [R3+URZ], R2 ;  /* 0x00000002030075a7 */ /* 0x001064000800017f */
[----:B-1----:R-:W-:Y:S05]  /*1a970*/  @!P0 NANOSLEEP.SYNCS 0x989680 ;  /* 0x009896800000895d */ /* 0x002fea0003900000 */
[----:B------:R-:W1:Y:S02]  /*1a980*/  @!P0 SYNCS.PHASECHK.TRANS64 P0, [R3+URZ], R2 ;  /* 0x00000002030085a7 */ /* 0x000e64000800007f */
[----:B-1----:R-:W-:Y:S05]  /*1a990*/  @!P0 BRA `(.L_x_129) ;  /* 0xfffffffc00f08947 */ /* 0x002fea000383ffff */
[----:B------:R-:W-:Y:S05]  /*1a9a0*/  BRA `(.L_x_146) ;  /* 0xfffffff800587947 */ /* 0x000fea000383ffff */
.L_x_130:
[----:B0-----:R0:W1:Y:S02]  /*1a9b0*/  SYNCS.PHASECHK.TRANS64.TRYWAIT P0, [R3+URZ], R2 ;  /* 0x00000002030075a7 */ /* 0x001064000800017f */
[----:B-1----:R-:W-:Y:S05]  /*1a9c0*/  @!P0 NANOSLEEP.SYNCS 0x989680 ;  /* 0x009896800000895d */ /* 0x002fea0003900000 */
[----:B------:R-:W1:Y:S02]  /*1a9d0*/  @!P0 SYNCS.PHASECHK.TRANS64 P0, [R3+URZ], R2 ;  /* 0x00000002030085a7 */ /* 0x000e64000800007f */
[----:B-1----:R-:W-:Y:S05]  /*1a9e0*/  @!P0 BRA `(.L_x_130) ;  /* 0xfffffffc00f08947 */ /* 0x002fea000383ffff */
[----:B------:R-:W-:Y:S05]  /*1a9f0*/  BRA `(.L_x_147) ;  /* 0xfffffff800687947 */ /* 0x000fea000383ffff */
.L_x_131:
[----:B0-----:R0:W1:Y:S02]  /*1aa00*/  SYNCS.PHASECHK.TRANS64.TRYWAIT P0, [R3+URZ], R2 ;  /* 0x00000002030075a7 */ /* 0x001064000800017f */
[----:B-1----:R-:W-:Y:S05]  /*1aa10*/  @!P0 NANOSLEEP.SYNCS 0x989680 ;  /* 0x009896800000895d */ /* 0x002fea0003900000 */
[----:B------:R-:W1:Y:S02]  /*1aa20*/  @!P0 SYNCS.PHASECHK.TRANS64 P0, [R3+URZ], R2 ;  /* 0x00000002030085a7 */ /* 0x000e64000800007f */
[----:B-1----:R-:W-:Y:S05]  /*1aa30*/  @!P0 BRA `(.L_x_131) ;  /* 0xfffffffc00f08947 */ /* 0x002fea000383ffff */
[----:B------:R-:W-:Y:S05]  /*1aa40*/  BRA `(.L_x_148) ;  /* 0xfffffff800787947 */ /* 0x000fea000383ffff */
.L_x_132:
[----:B0-----:R0:W1:Y:S02]  /*1aa50*/  SYNCS.PHASECHK.TRANS64.TRYWAIT P0, [R3+URZ], R2 ;  /* 0x00000002030075a7 */ /* 0x001064000800017f */
[----:B-1----:R-:W-:Y:S05]  /*1aa60*/  @!P0 NANOSLEEP.SYNCS 0x989680 ;  /* 0x009896800000895d */ /* 0x002fea0003900000 */
[----:B------:R-:W1:Y:S02]  /*1aa70*/  @!P0 SYNCS.PHASECHK.TRANS64 P0, [R3+URZ], R2 ;  /* 0x00000002030085a7 */ /* 0x000e64000800007f */
[----:B-1----:R-:W-:Y:S05]  /*1aa80*/  @!P0 BRA `(.L_x_132) ;  /* 0xfffffffc00f08947 */ /* 0x002fea000383ffff */
[----:B------:R-:W-:Y:S05]  /*1aa90*/  BRA `(.L_x_149) ;  /* 0xfffffff800887947 */ /* 0x000fea000383ffff */
.L_x_133:
[----:B0-----:R0:W1:Y:S02]  /*1aaa0*/  SYNCS.PHASECHK.TRANS64.TRYWAIT P0, [R3+URZ], R2 ;  /* 0x00000002030075a7 */ /* 0x001064000800017f */
[----:B-1----:R-:W-:Y:S05]  /*1aab0*/  @!P0 NANOSLEEP.SYNCS 0x989680 ;  /* 0x009896800000895d */ /* 0x002fea0003900000 */
[----:B------:R-:W1:Y:S02]  /*1aac0*/  @!P0 SYNCS.PHASECHK.TRANS64 P0, [R3+URZ], R2 ;  /* 0x00000002030085a7 */ /* 0x000e64000800007f */
[----:B-1----:R-:W-:Y:S05]  /*1aad0*/  @!P0 BRA `(.L_x_133) ;  /* 0xfffffffc00f08947 */ /* 0x002fea000383ffff */
[----:B------:R-:W-:Y:S05]  /*1aae0*/  BRA `(.L_x_150) ;  /* 0xfffffff800987947 */ /* 0x000fea000383ffff */
.L_x_151:
[----:B------:R-:W-:-:S00]  /*1aaf0*/  BRA `(.L_x_151) ;  /* 0xfffffffc00fc7947 */ /* 0x000fc0000383ffff */
[----:B------:R-:W-:-:S00]  /*1ab00*/  NOP ;  /* 0x0000000000007918 */ /* 0x000fc00000000000 */
[----:B------:R-:W-:-:S00]  /*1ab10*/  NOP ;  /* 0x0000000000007918 */ /* 0x000fc00000000000 */
[----:B------:R-:W-:-:S00]  /*1ab20*/  NOP ;  /* 0x0000000000007918 */ /* 0x000fc00000000000 */
[----:B------:R-:W-:-:S00]  /*1ab30*/  NOP ;  /* 0x0000000000007918 */ /* 0x000fc00000000000 */
[----:B------:R-:W-:-:S00]  /*1ab40*/  NOP ;  /* 0x0000000000007918 */ /* 0x000fc00000000000 */
[----:B------:R-:W-:-:S00]  /*1ab50*/  NOP ;  /* 0x0000000000007918 */ /* 0x000fc00000000000 */
[----:B------:R-:W-:-:S00]  /*1ab60*/  NOP ;  /* 0x0000000000007918 */ /* 0x000fc00000000000 */
[----:B------:R-:W-:-:S00]  /*1ab70*/  NOP ;  /* 0x0000000000007918 */ /* 0x000fc00000000000 */
.L_x_152:


//--------------------- .nv.global.init           --------------------------
	.section	.nv.global.init,"aw",@progbits
.nv.global.init:
	.type		$str$22,@object
	.size		$str$22,($str$23 - $str$22)
$str$22:
        /*0000*/ 	.byte	0x6b, 0x5f, 0x74, 0x69, 0x6c, 0x65, 0x5f, 0x63, 0x6f, 0x75, 0x6e, 0x74, 0x20, 0x3e, 0x3d, 0x20
        /*0010*/ 	.byte	0x31, 0x00
	.type		$str$23,@object
	.size		$str$23,(__unnamed_1 - $str$23)
$str$23:
        /*0012*/ 	.byte	0x2f, 0x74, 0x6d, 0x70, 0x2f, 0x63, 0x75, 0x74, 0x6c, 0x61, 0x73, 0x73, 0x5f, 0x73, 0x77, 0x65
        /*0022*/ 	.byte	0x65, 0x70, 0x5f, 0x73, 0x72, 0x63, 0x2f, 0x69, 0x6e, 0x63, 0x6c, 0x75, 0x64, 0x65, 0x2f, 0x63
        /*0032*/ 	.byte	0x75, 0x74, 0x6c, 0x61, 0x73, 0x73, 0x2f, 0x67, 0x65, 0x6d, 0x6d, 0x2f, 0x63, 0x6f, 0x6c, 0x6c
        /*0042*/ 	.byte	0x65, 0x63, 0x74, 0x69, 0x76, 0x65, 0x2f, 0x73, 0x6d, 0x39, 0x30, 0x5f, 0x6d, 0x6d, 0x61, 0x5f
        /*0052*/ 	.byte	0x74, 0x6d, 0x61, 0x5f, 0x67, 0x6d, 0x6d, 0x61, 0x5f, 0x73, 0x73, 0x5f, 0x77, 0x61, 0x72, 0x70
        /*0062*/ 	.byte	0x73, 0x70, 0x65, 0x63, 0x69, 0x61, 0x6c, 0x69, 0x7a, 0x65, 0x64, 0x2e, 0x68, 0x70, 0x70, 0x00
	.type		__unnamed_1,@object
	.size		__unnamed_1,(.L_0 - __unnamed_1)
__unnamed_1:
        /* <DEDUP_REMOVED lines=173> */
        /*0b42*/ 	.byte	0x3a, 0x69, 0x64, 0x65, 0x6e, 0x74, 0x69, 0x74, 0x79, 0x5d, 0x00
.L_0:


//--------------------- .nv.shared._ZN7cutlass13device_kernelINS_4gemm6kernel13GemmUniversalIN4cute5tupleIJiiiiEEENS1_10collective13CollectiveMmaINS1_34MainloopSm90TmaGmmaWarpSpecializedILi10ENS5_IJNS4_1CILi2EEENSA_ILi1EEESC_EEENS1_35KernelTmaWarpSpecializedCooperativeEEENS5_IJNSA_ILi512EEENSA_ILi176EEENSA_ILi32EEEEEEaNS5_IJlSC_lEEEaSK_NS4_8TiledMMAINS4_8MMA_AtomIJNS4_4SM904GMMA26MMA_64x16x32_S32S8S8_SS_TNEEEENS4_6LayoutISD_NS5_IJSC_NSA_ILi0EEESS_EEEEENS5_IJNS4_10UnderscoreESV_SV_EEEEENS4_13SM90_TMA_LOADENS4_14ComposedLayoutINS4_7SwizzleILi1ELi4ELi3EEENS4_18smem_ptr_flag_bitsILi8EEENSR_INS5_IJNSA_ILi8EEESI_EEENS5_IJSI_SC_EEEEEEEvNS4_8identityENS4_23SM90_TMA_LOAD_MULTICASTES18_vS19_EENS_8epilogue10collective6detail29Sm90TmaWarpSpecializedAdapterINS1D_15DefaultEpilogueIaSK_SK_NS1C_6thread17LinearCombinationIaLi1EiiLNS1H_9ScaleType4KindE0ELNS_15FloatRoundStyleE2EaEENS1_15EpilogueDefaultEEEEEvvEEEEvNT_6ParamsE --------------------------
	.section	.nv.shared._ZN7cutlass13device_kernelINS_4gemm6kernel13GemmUniversalIN4cute5tupleIJiiiiEEENS1_10collective13CollectiveMmaINS1_34MainloopSm90TmaGmmaWarpSpecializedILi10ENS5_IJNS4_1CILi2EEENSA_ILi1EEESC_EEENS1_35KernelTmaWarpSpecializedCooperativeEEENS5_IJNSA_ILi512EEENSA_ILi176EEENSA_ILi32EEEEEEaNS5_IJlSC_lEEEaSK_NS4_8TiledMMAINS4_8MMA_AtomIJNS4_4SM904GMMA26MMA_64x16x32_S32S8S8_SS_TNEEEENS4_6LayoutISD_NS5_IJSC_NSA_ILi0EEESS_EEEEENS5_IJNS4_10UnderscoreESV_SV_EEEEENS4_13SM90_TMA_LOADENS4_14ComposedLayoutINS4_7SwizzleILi1ELi4ELi3EEENS4_18smem_ptr_flag_bitsILi8EEENSR_INS5_IJNSA_ILi8EEESI_EEENS5_IJSI_SC_EEEEEEEvNS4_8identityENS4_23SM90_TMA_LOAD_MULTICASTES18_vS19_EENS_8epilogue10collective6detail29Sm90TmaWarpSpecializedAdapterINS1D_15DefaultEpilogueIaSK_SK_NS1C_6thread17LinearCombinationIaLi1EiiLNS1H_9ScaleType4KindE0ELNS_15FloatRoundStyleE2EaEENS1_15EpilogueDefaultEEEEEvvEEEEvNT_6ParamsE,"aw",@nobits
	.sectionflags	@""
	.align	16
	.zero		1024


//--------------------- .nv.shared.reserved.0     --------------------------
	.section	.nv.shared.reserved.0,"aw",@nobits
	.weak		__nv_reservedSMEM_offset_0_alias
	.size		__nv_reservedSMEM_offset_0_alias, 0, 0
	.other		__nv_reservedSMEM_offset_0_alias,@"STO_CUDA_RESERVED_SHARED STV_DEFAULT"
__nv_reservedSMEM_offset_0_alias:
	.zero		0


//--------------------- .nv.global                --------------------------
	.section	.nv.global,"aw",@nobits
.nv.global:
	.type		_ZN40_INTERNAL_111b2ffc_4_k_cu_bb840cff_142814cute1_E,@object
	.size		_ZN40_INTERNAL_111b2ffc_4_k_cu_bb840cff_142814cute1_E,(_ZN40_INTERNAL_111b2ffc_4_k_cu_bb840cff_142814cuda3std3__45__cpo6cbeginE - _ZN40_INTERNAL_111b2ffc_4_k_cu_bb840cff_142814cute1_E)
_ZN40_INTERNAL_111b2ffc_4_k_cu_bb840cff_142814cute1_E:
	.zero		1
	.type		_ZN40_INTERNAL_111b2ffc_4_k_cu_bb840cff_142814cuda3std3__45__cpo6cbeginE,@object
	.size		_ZN40_INTERNAL_111b2ffc_4_k_cu_bb840cff_142814cuda3std3__45__cpo6cbeginE,(_ZN40_INTERNAL_111b2ffc_4_k_cu_bb840cff_142814cuda3std3__48in_placeE - _ZN40_INTERNAL_111b2ffc_4_k_cu_bb840cff_142814cuda3std3__45__cpo6cbeginE)
_ZN40_INTERNAL_111b2ffc_4_k_cu_bb840cff_142814cuda3std3__45__cpo6cbeginE:
	.zero		1
	.type		_ZN40_INTERNAL_111b2ffc_4_k_cu_bb840cff_142814cuda3std3__48in_placeE,@object
	.size		_ZN40_INTERNAL_111b2ffc_4_k_cu_bb840cff_142814cuda3std3__48in_placeE,(_ZN40_INTERNAL_111b2ffc_4_k_cu_bb840cff_142814cuda3std6ranges3__45__cpo9iter_moveE - _ZN40_INTERNAL_111b2ffc_4_k_cu_bb840cff_142814cuda3std3__48in_placeE)
_ZN40_INTERNAL_111b2ffc_4_k_cu_bb840cff_142814cuda3std3__48in_placeE:
	.zero		1
	.type		_ZN40_INTERNAL_111b2ffc_4_k_cu_bb840cff_142814cuda3std6ranges3__45__cpo9iter_moveE,@object
	.size		_ZN40_INTERNAL_111b2ffc_4_k_cu_bb840cff_142814cuda3std6ranges3__45__cpo9iter_moveE,(_ZN40_INTERNAL_111b2ffc_4_k_cu_bb840cff_142814cuda3std3__45__cpo5beginE - _ZN40_INTERNAL_111b2ffc_4_k_cu_bb840cff_142814cuda3std6ranges3__45__cpo9iter_moveE)
_ZN40_INTERNAL_111b2ffc_4_k_cu_bb840cff_142814cuda3std6ranges3__45__cpo9iter_moveE:
	.zero		1
	.type		_ZN40_INTERNAL_111b2ffc_4_k_cu_bb840cff_142814cuda3std3__45__cpo5beginE,@object
	.size		_ZN40_INTERNAL_111b2ffc_4_k_cu_bb840cff_142814cuda3std3__45__cpo5beginE,(_ZN40_INTERNAL_111b2ffc_4_k_cu_bb840cff_142814cuda3std3__442_GLOBAL__N__111b2ffc_4_k_cu_bb840cff_142816ignoreE - _ZN40_INTERNAL_111b2ffc_4_k_cu_bb840cff_142814cuda3std3__45__cpo5beginE)
_ZN40_INTERNAL_111b2ffc_4_k_cu_bb840cff_142814cuda3std3__45__cpo5beginE:
	.zero		1
	.type		_ZN40_INTERNAL_111b2ffc_4_k_cu_bb840cff_142814cuda3std3__442_GLOBAL__N__111b2ffc_4_k_cu_bb840cff_142816ignoreE,@object
	.size		_ZN40_INTERNAL_111b2ffc_4_k_cu_bb840cff_142814cuda3std3__442_GLOBAL__N__111b2ffc_4_k_cu_bb840cff_142816ignoreE,(_ZN40_INTERNAL_111b2ffc_4_k_cu_bb840cff_142814cute7productE - _ZN40_INTERNAL_111b2ffc_4_k_cu_bb840cff_142814cuda3std3__442_GLOBAL__N__111b2ffc_4_k_cu_bb840cff_142816ignoreE)
_ZN40_INTERNAL_111b2ffc_4_k_cu_bb840cff_142814cuda3std3__442_GLOBAL__N__111b2ffc_4_k_cu_bb840cff_142816ignoreE:
	.zero		1
	.type		_ZN40_INTERNAL_111b2ffc_4_k_cu_bb840cff_142814cute7productE,@object
	.size		_ZN40_INTERNAL_111b2ffc_4_k_cu_bb840cff_142814cute7productE,(_ZN40_INTERNAL_111b2ffc_4_k_cu_bb840cff_142814cuda3std3__45__cpo3endE - _ZN40_INTERNAL_111b2ffc_4_k_cu_bb840cff_142814cute7productE)
_ZN40_INTERNAL_111b2ffc_4_k_cu_bb840cff_142814cute7productE:
	.zero		1
	.type		_ZN40_INTERNAL_111b2ffc_4_k_cu_bb840cff_142814cuda3std3__45__cpo3endE,@object
	.size		_ZN40_INTERNAL_111b2ffc_4_k_cu_bb840cff_142814cuda3std3__45__cpo3endE,(_ZN40_INTERNAL_111b2ffc_4_k_cu_bb840cff_142814cuda3std3__419piecewise_constructE - _ZN40_INTERNAL_111b2ffc_4_k_cu_bb840cff_142814cuda3std3__45__cpo3endE)
_ZN40_INTERNAL_111b2ffc_4_k_cu_bb840cff_142814cuda3std3__45__cpo3endE:
	.zero		1
	.type		_ZN40_INTERNAL_111b2ffc_4_k_cu_bb840cff_142814cuda3std3__419piecewise_constructE,@object
	.size		_ZN40_INTERNAL_111b2ffc_4_k_cu_bb840cff_142814cuda3std3__419piecewise_constructE,(_ZN40_INTERNAL_111b2ffc_4_k_cu_bb840cff_142814cuda3std3__45__cpo4cendE - _ZN40_INTERNAL_111b2ffc_4_k_cu_bb840cff_142814cuda3std3__419piecewise_constructE)
_ZN40_INTERNAL_111b2ffc_4_k_cu_bb840cff_142814cuda3std3__419piecewise_constructE:
	.zero		1
	.type		_ZN40_INTERNAL_111b2ffc_4_k_cu_bb840cff_142814cuda3std3__45__cpo4cendE,@object
	.size		_ZN40_INTERNAL_111b2ffc_4_k_cu_bb840cff_142814cuda3std3__45__cpo4cendE,(_ZN40_INTERNAL_111b2ffc_4_k_cu_bb840cff_142814cuda3std6ranges3__45__cpo4swapE - _ZN40_INTERNAL_111b2ffc_4_k_cu_bb840cff_142814cuda3std3__45__cpo4cendE)
_ZN40_INTERNAL_111b2ffc_4_k_cu_bb840cff_142814cuda3std3__45__cpo4cendE:
	.zero		1
	.type		_ZN40_INTERNAL_111b2ffc_4_k_cu_bb840cff_142814cuda3std6ranges3__45__cpo4swapE,@object
	.size		_ZN40_INTERNAL_111b2ffc_4_k_cu_bb840cff_142814cuda3std6ranges3__45__cpo4swapE,(.L_8 - _ZN40_INTERNAL_111b2ffc_4_k_cu_bb840cff_142814cuda3std6ranges3__45__cpo4swapE)
_ZN40_INTERNAL_111b2ffc_4_k_cu_bb840cff_142814cuda3std6ranges3__45__cpo4swapE:
	.zero		1
.L_8:


//--------------------- .nv.constant0._ZN7cutlass13device_kernelINS_4gemm6kernel13GemmUniversalIN4cute5tupleIJiiiiEEENS1_10collective13CollectiveMmaINS1_34MainloopSm90TmaGmmaWarpSpecializedILi10ENS5_IJNS4_1CILi2EEENSA_ILi1EEESC_EEENS1_35KernelTmaWarpSpecializedCooperativeEEENS5_IJNSA_ILi512EEENSA_ILi176EEENSA_ILi32EEEEEEaNS5_IJlSC_lEEEaSK_NS4_8TiledMMAINS4_8MMA_AtomIJNS4_4SM904GMMA26MMA_64x16x32_S32S8S8_SS_TNEEEENS4_6LayoutISD_NS5_IJSC_NSA_ILi0EEESS_EEEEENS5_IJNS4_10UnderscoreESV_SV_EEEEENS4_13SM90_TMA_LOADENS4_14ComposedLayoutINS4_7SwizzleILi1ELi4ELi3EEENS4_18smem_ptr_flag_bitsILi8EEENSR_INS5_IJNSA_ILi8EEESI_EEENS5_IJSI_SC_EEEEEEEvNS4_8identityENS4_23SM90_TMA_LOAD_MULTICASTES18_vS19_EENS_8epilogue10collective6detail29Sm90TmaWarpSpecializedAdapterINS1D_15DefaultEpilogueIaSK_SK_NS1C_6thread17LinearCombinationIaLi1EiiLNS1H_9ScaleType4KindE0ELNS_15FloatRoundStyleE2EaEENS1_15EpilogueDefaultEEEEEvvEEEEvNT_6ParamsE --------------------------
	.section	.nv.constant0._ZN7cutlass13device_kernelINS_4gemm6kernel13GemmUniversalIN4cute5tupleIJiiiiEEENS1_10collective13CollectiveMmaINS1_34MainloopSm90TmaGmmaWarpSpecializedILi10ENS5_IJNS4_1CILi2EEENSA_ILi1EEESC_EEENS1_35KernelTmaWarpSpecializedCooperativeEEENS5_IJNSA_ILi512EEENSA_ILi176EEENSA_ILi32EEEEEEaNS5_IJlSC_lEEEaSK_NS4_8TiledMMAINS4_8MMA_AtomIJNS4_4SM904GMMA26MMA_64x16x32_S32S8S8_SS_TNEEEENS4_6LayoutISD_NS5_IJSC_NSA_ILi0EEESS_EEEEENS5_IJNS4_10UnderscoreESV_SV_EEEEENS4_13SM90_TMA_LOADENS4_14ComposedLayoutINS4_7SwizzleILi1ELi4ELi3EEENS4_18smem_ptr_flag_bitsILi8EEENSR_INS5_IJNSA_ILi8EEESI_EEENS5_IJSI_SC_EEEEEEEvNS4_8identityENS4_23SM90_TMA_LOAD_MULTICASTES18_vS19_EENS_8epilogue10collective6detail29Sm90TmaWarpSpecializedAdapterINS1D_15DefaultEpilogueIaSK_SK_NS1C_6thread17LinearCombinationIaLi1EiiLNS1H_9ScaleType4KindE0ELNS_15FloatRoundStyleE2EaEENS1_15EpilogueDefaultEEEEEvvEEEEvNT_6ParamsE,"a",@progbits
	.sectionflags	@""
	.align	4
.nv.constant0._ZN7cutlass13device_kernelINS_4gemm6kernel13GemmUniversalIN4cute5tupleIJiiiiEEENS1_10collective13CollectiveMmaINS1_34MainloopSm90TmaGmmaWarpSpecializedILi10ENS5_IJNS4_1CILi2EEENSA_ILi1EEESC_EEENS1_35KernelTmaWarpSpecializedCooperativeEEENS5_IJNSA_ILi512EEENSA_ILi176EEENSA_ILi32EEEEEEaNS5_IJlSC_lEEEaSK_NS4_8TiledMMAINS4_8MMA_AtomIJNS4_4SM904GMMA26MMA_64x16x32_S32S8S8_SS_TNEEEENS4_6LayoutISD_NS5_IJSC_NSA_ILi0EEESS_EEEEENS5_IJNS4_10UnderscoreESV_SV_EEEEENS4_13SM90_TMA_LOADENS4_14ComposedLayoutINS4_7SwizzleILi1ELi4ELi3EEENS4_18smem_ptr_flag_bitsILi8EEENSR_INS5_IJNSA_ILi8EEESI_EEENS5_IJSI_SC_EEEEEEEvNS4_8identityENS4_23SM90_TMA_LOAD_MULTICASTES18_vS19_EENS_8epilogue10collective6detail29Sm90TmaWarpSpecializedAdapterINS1D_15DefaultEpilogueIaSK_SK_NS1C_6thread17LinearCombinationIaLi1EiiLNS1H_9ScaleType4KindE0ELNS_15FloatRoundStyleE2EaEENS1_15EpilogueDefaultEEEEEvvEEEEvNT_6ParamsE:
	.zero		1664


//--------------------- SYMBOLS --------------------------

	.type		.nv.reservedSmem.offset0,@object
	.size		.nv.reservedSmem.offset0,0x4
	.type		__assertfail,@function
